	.target	sm_80

	.elftype	@"ET_EXEC"


//--------------------- .note.nv.tkinfo           --------------------------
	.section	.note.nv.tkinfo,"",@"SHT_NOTE"
	.sectionflags	@"SHF_NOTE_NV_TKINFO"
	.tkinfo
        /*0018*/ 	.word	0x00000002
        /*0030*/ 	.string	""
        /*0030*/ 	.string	"ptxas"
        /*0030*/ 	.string	"Cuda compilation tools, release 13.0, V13.0.88"
        /*0030*/ 	.string	"Build cuda_13.0.r13.0/compiler.36424714_0"
        /*0030*/ 	.string	"-v  -suppress-debug-info  -lineinfo  -arch sm_80 "



//--------------------- .note.nv.cuinfo           --------------------------
	.section	.note.nv.cuinfo,"",@"SHT_NOTE"
	.sectionflags	@"SHF_NOTE_NV_CUINFO"
        /*0018*/ 	.short	0x0002
        /*001a*/ 	.short	0x0050
        /*001c*/ 	.short	0x0082
	.zero		2


//--------------------- .nv.info                  --------------------------
	.section	.nv.info,"",@"SHT_CUDA_INFO"
	.align	4


	//----- nvinfo : EIATTR_REGCOUNT
	.align		4
        /*0000*/ 	.byte	0x04, 0x2f
        /*0002*/ 	.short	(.L_1 - .L_0)
	.align		4
.L_0:
        /*0004*/ 	.word	index@(matmul_kernel)
        /*0008*/ 	.word	0x000000ff


	//----- nvinfo : EIATTR_FRAME_SIZE
	.align		4
.L_1:
        /*000c*/ 	.byte	0x04, 0x11
        /*000e*/ 	.short	(.L_3 - .L_2)
	.align		4
.L_2:
        /*0010*/ 	.word	index@(matmul_kernel)
        /*0014*/ 	.word	0x00001330


	//----- nvinfo : EIATTR_MIN_STACK_SIZE
	.align		4
.L_3:
        /*0018*/ 	.byte	0x04, 0x12
        /*001a*/ 	.short	(.L_5 - .L_4)
	.align		4
.L_4:
        /*001c*/ 	.word	index@(matmul_kernel)
        /*0020*/ 	.word	0x00001330
.L_5:


//--------------------- .nv.info.matmul_kernel    --------------------------
	.section	.nv.info.matmul_kernel,"",@"SHT_CUDA_INFO"
	.sectionflags	@""
	.align	4


	//----- nvinfo : EIATTR_CUDA_API_VERSION
	.align		4
        /*0000*/ 	.byte	0x04, 0x37
        /*0002*/ 	.short	(.L_7 - .L_6)
.L_6:
        /*0004*/ 	.word	0x00000082


	//----- nvinfo : EIATTR_SW2861232_WAR
	.align		4
.L_7:
        /*0008*/ 	.byte	0x01, 0x35
	.zero		2


	//----- nvinfo : EIATTR_PARAM_CBANK
	.align		4
        /*000c*/ 	.byte	0x04, 0x0a
        /*000e*/ 	.short	(.L_9 - .L_8)
	.align		4
.L_8:
        /*0010*/ 	.word	index@(.nv.constant0.matmul_kernel)
        /*0014*/ 	.short	0x0160
        /*0016*/ 	.short	0x0050


	//----- nvinfo : EIATTR_CBANK_PARAM_SIZE
	.align		4
.L_9:
        /*0018*/ 	.byte	0x03, 0x19
        /*001a*/ 	.short	0x0050


	//----- nvinfo : EIATTR_KPARAM_INFO
	.align		4
        /*001c*/ 	.byte	0x04, 0x17
        /*001e*/ 	.short	(.L_11 - .L_10)
.L_10:
        /*0020*/ 	.word	0x00000000
        /*0024*/ 	.short	0x000d
        /*0026*/ 	.short	0x0048
        /*0028*/ 	.byte	0x00, 0xf4, 0x21, 0x00


	//----- nvinfo : EIATTR_KPARAM_INFO
	.align		4
.L_11:
        /*002c*/ 	.byte	0x04, 0x17
        /*002e*/ 	.short	(.L_13 - .L_12)
.L_12:
        /*0030*/ 	.word	0x00000000
        /*0034*/ 	.short	0x000c
        /*0036*/ 	.short	0x0040
        /*0038*/ 	.byte	0x00, 0xf4, 0x21, 0x00


	//----- nvinfo : EIATTR_KPARAM_INFO
	.align		4
.L_13:
        /*003c*/ 	.byte	0x04, 0x17
        /*003e*/ 	.short	(.L_15 - .L_14)
.L_14:
        /*0040*/ 	.word	0x00000000
        /*0044*/ 	.short	0x000b
        /*0046*/ 	.short	0x0038
        /*0048*/ 	.byte	0x00, 0xf0, 0x11, 0x00


	//----- nvinfo : EIATTR_KPARAM_INFO
	.align		4
.L_15:
        /*004c*/ 	.byte	0x04, 0x17
        /*004e*/ 	.short	(.L_17 - .L_16)
.L_16:
        /*0050*/ 	.word	0x00000000
        /*0054*/ 	.short	0x000a
        /*0056*/ 	.short	0x0034
        /*0058*/ 	.byte	0x00, 0xf0, 0x11, 0x00


	//----- nvinfo : EIATTR_KPARAM_INFO
	.align		4
.L_17:
        /*005c*/ 	.byte	0x04, 0x17
        /*005e*/ 	.short	(.L_19 - .L_18)
.L_18:
        /*0060*/ 	.word	0x00000000
        /*0064*/ 	.short	0x0009
        /*0066*/ 	.short	0x0030
        /*0068*/ 	.byte	0x00, 0xf0, 0x11, 0x00


	//----- nvinfo : EIATTR_KPARAM_INFO
	.align		4
.L_19:
        /*006c*/ 	.byte	0x04, 0x17
        /*006e*/ 	.short	(.L_21 - .L_20)
.L_20:
        /*0070*/ 	.word	0x00000000
        /*0074*/ 	.short	0x0008
        /*0076*/ 	.short	0x002c
        /*0078*/ 	.byte	0x00, 0xf0, 0x11, 0x00


	//----- nvinfo : EIATTR_KPARAM_INFO
	.align		4
.L_21:
        /*007c*/ 	.byte	0x04, 0x17
        /*007e*/ 	.short	(.L_23 - .L_22)
.L_22:
        /*0080*/ 	.word	0x00000000
        /*0084*/ 	.short	0x0007
        /*0086*/ 	.short	0x0028
        /*0088*/ 	.byte	0x00, 0xf0, 0x11, 0x00


	//----- nvinfo : EIATTR_KPARAM_INFO
	.align		4
.L_23:
        /*008c*/ 	.byte	0x04, 0x17
        /*008e*/ 	.short	(.L_25 - .L_24)
.L_24:
        /*0090*/ 	.word	0x00000000
        /*0094*/ 	.short	0x0006
        /*0096*/ 	.short	0x0024
        /*0098*/ 	.byte	0x00, 0xf0, 0x11, 0x00


	//----- nvinfo : EIATTR_KPARAM_INFO
	.align		4
.L_25:
        /*009c*/ 	.byte	0x04, 0x17
        /*009e*/ 	.short	(.L_27 - .L_26)
.L_26:
        /*00a0*/ 	.word	0x00000000
        /*00a4*/ 	.short	0x0005
        /*00a6*/ 	.short	0x0020
        /*00a8*/ 	.byte	0x00, 0xf0, 0x11, 0x00


	//----- nvinfo : EIATTR_KPARAM_INFO
	.align		4
.L_27:
        /*00ac*/ 	.byte	0x04, 0x17
        /*00ae*/ 	.short	(.L_29 - .L_28)
.L_28:
        /*00b0*/ 	.word	0x00000000
        /*00b4*/ 	.short	0x0004
        /*00b6*/ 	.short	0x001c
        /*00b8*/ 	.byte	0x00, 0xf0, 0x11, 0x00


	//----- nvinfo : EIATTR_KPARAM_INFO
	.align		4
.L_29:
        /*00bc*/ 	.byte	0x04, 0x17
        /*00be*/ 	.short	(.L_31 - .L_30)
.L_30:
        /*00c0*/ 	.word	0x00000000
        /*00c4*/ 	.short	0x0003
        /*00c6*/ 	.short	0x0018
        /*00c8*/ 	.byte	0x00, 0xf0, 0x11, 0x00


	//----- nvinfo : EIATTR_KPARAM_INFO
	.align		4
.L_31:
        /*00cc*/ 	.byte	0x04, 0x17
        /*00ce*/ 	.short	(.L_33 - .L_32)
.L_32:
        /*00d0*/ 	.word	0x00000000
        /*00d4*/ 	.short	0x0002
        /*00d6*/ 	.short	0x0010
        /*00d8*/ 	.byte	0x00, 0xf4, 0x21, 0x00


	//----- nvinfo : EIATTR_KPARAM_INFO
	.align		4
.L_33:
        /*00dc*/ 	.byte	0x04, 0x17
        /*00de*/ 	.short	(.L_35 - .L_34)
.L_34:
        /*00e0*/ 	.word	0x00000000
        /*00e4*/ 	.short	0x0001
        /*00e6*/ 	.short	0x0008
        /*00e8*/ 	.byte	0x00, 0xf4, 0x21, 0x00


	//----- nvinfo : EIATTR_KPARAM_INFO
	.align		4
.L_35:
        /*00ec*/ 	.byte	0x04, 0x17
        /*00ee*/ 	.short	(.L_37 - .L_36)
.L_36:
        /*00f0*/ 	.word	0x00000000
        /*00f4*/ 	.short	0x0000
        /*00f6*/ 	.short	0x0000
        /*00f8*/ 	.byte	0x00, 0xf4, 0x21, 0x00


	//----- nvinfo : EIATTR_MAXREG_COUNT
	.align		4
.L_37:
        /*00fc*/ 	.byte	0x03, 0x1b
        /*00fe*/ 	.short	0x00ff


	//----- nvinfo : EIATTR_NUM_BARRIERS
	.align		4
        /*0100*/ 	.byte	0x02, 0x4c
        /*0102*/ 	.byte	0x01
	.zero		1


	//----- nvinfo : EIATTR_ANNOTATIONS
	.align		4
        /*0104*/ 	.byte	0x04, 0x55
        /*0106*/ 	.short	(.L_39 - .L_38)


	//   ....[0]....
.L_38:
        /*0108*/ 	.word	0x00000001
        /*010c*/ 	.byte	0x10, 0x06, 0x00, 0x00, 0x01, 0x00, 0x00, 0x00, 0x30, 0x1a, 0x00, 0x00, 0x01, 0x00, 0x00, 0x00
        /* <DEDUP_REMOVED lines=2244> */
        /*8d5c*/ 	.byte	0x30, 0x96, 0x02, 0x00, 0x01, 0x00, 0x00, 0x00, 0x00, 0x97, 0x02, 0x00


	//----- nvinfo : EIATTR_MERCURY_ISA_VERSION
	.align		4
.L_39:
        /*8d68*/ 	.byte	0x03, 0x5f
        /*8d6a*/ 	.short	0x0000


	//----- nvinfo : EIATTR_EXIT_INSTR_OFFSETS
	.align		4
        /*8d6c*/ 	.byte	0x04, 0x1c
        /*8d6e*/ 	.short	(.L_41 - .L_40)


	//   ....[0]....
.L_40:
        /*8d70*/ 	.word	0x0002e110


	//   ....[1]....
        /*8d74*/ 	.word	0x0002e130


	//----- nvinfo : EIATTR_REQNTID
	.align		4
.L_41:
        /*8d78*/ 	.byte	0x04, 0x10
        /*8d7a*/ 	.short	(.L_43 - .L_42)
.L_42:
        /*8d7c*/ 	.word	0x00000080
        /*8d80*/ 	.word	0x00000001
        /*8d84*/ 	.word	0x00000001
.L_43:


//--------------------- .nv.callgraph             --------------------------
	.section	.nv.callgraph,"",@"SHT_CUDA_CALLGRAPH"
	.align	4
	.sectionentsize	8
	.align		4
        /*0000*/ 	.word	0x00000000
	.align		4
        /*0004*/ 	.word	0xffffffff
	.align		4
        /*0008*/ 	.word	0x00000000
	.align		4
        /*000c*/ 	.word	0xfffffffe
	.align		4
        /*0010*/ 	.word	0x00000000
	.align		4
        /*0014*/ 	.word	0xfffffffd
	.align		4
        /*0018*/ 	.word	0x00000000
	.align		4
        /*001c*/ 	.word	0xfffffffc


//--------------------- .nv.rel.action            --------------------------
	.section	.nv.rel.action,"",@"SHT_CUDA_RELOCINFO"
	.align	8
	.sectionentsize	8
        /*0000*/ 	.byte	0x73, 0x00, 0x00, 0x00, 0x00, 0x00, 0x00, 0x00, 0x00, 0x00, 0x00, 0x11, 0x25, 0x00, 0x05, 0x36


//--------------------- .nv.constant0.matmul_kernel --------------------------
	.section	.nv.constant0.matmul_kernel,"a",@progbits
	.sectionflags	@""
	.align	4
.nv.constant0.matmul_kernel:
	.zero		432


//--------------------- .text.matmul_kernel       --------------------------
	.section	.text.matmul_kernel,"ax",@progbits
	.sectioninfo	@"SHI_REGISTERS=255"
	.align	128
        .global         matmul_kernel
        .type           matmul_kernel,@function
        .size           matmul_kernel,(.L_x_4 - matmul_kernel)
        .other          matmul_kernel,@"STO_CUDA_ENTRY STV_DEFAULT"
matmul_kernel:
.text.matmul_kernel:
[----:B------:R-:W-:Y:S02]  /*0000*/  IMAD.MOV.U32 R1, RZ, RZ, c[0x0][0x28] ;  /* 0x00000a00ff017624 */ /* 0x000fe400078e00ff */
[----:B------:R-:W-:Y:S01]  /*0010*/  IMAD.MOV.U32 R6, RZ, RZ, 0xff ;  /* 0x000000ffff067424 */ /* 0x000fe200078e00ff */
[----:B------:R-:W1:Y:S01]  /*0020*/  S2R R5, SR_CTAID.X ;  /* 0x0000000000057919 */ /* 0x000e620000002500 */
[----:B------:R-:W-:Y:S01]  /*0030*/  IMAD.MOV.U32 R252, RZ, RZ, c[0x0][0x180] ;  /* 0x00006000fffc7624 */ /* 0x000fe200078e00ff */
[----:B------:R-:W-:Y:S01]  /*0040*/  IADD3 R1, R1, -0x1330, RZ ;  /* 0xffffecd001017810 */ /* 0x000fe20007ffe0ff */
[----:B------:R-:W-:Y:S01]  /*0050*/  ULDC.64 UR4, c[0x0][0x118] ;  /* 0x0000460000047ab9 */ /* 0x000fe20000000a00 */
[----:B------:R-:W-:Y:S01]  /*0060*/  IADD3 R0, R6, c[0x0][0x17c], RZ ;  /* 0x00005f0006007a10 */ /* 0x000fe20007ffe0ff */
[----:B------:R-:W2:Y:S01]  /*0070*/  S2R R166, SR_TID.X ;  /* 0x0000000000a67919 */ /* 0x000ea20000002100 */
[----:B------:R-:W-:Y:S02]  /*0080*/  LOP3.LUT R244, RZ, c[0x0][0x17c], RZ, 0x33, !PT ;  /* 0x00005f00fff47a12 */ /* 0x000fe400078e33ff */
[----:B------:R-:W-:Y:S02]  /*0090*/  SHF.R.S32.HI R3, RZ, 0x1f, R0 ;  /* 0x0000001fff037819 */ /* 0x000fe40000011400 */
[----:B------:R-:W-:-:S02]  /*00a0*/  IADD3 R164, R252, -0x15, RZ ;  /* 0xffffffebfca47810 */ /* 0x000fc40007ffe0ff */
[----:B------:R-:W-:Y:S02]  /*00b0*/  LEA.HI R3, R3, R0, RZ, 0x8 ;  /* 0x0000000003037211 */ /* 0x000fe400078f40ff */
[----:B------:R-:W-:Y:S02]  /*00c0*/  IADD3 R165, R252, -0x19, RZ ;  /* 0xffffffe7fca57810 */ /* 0x000fe40007ffe0ff */
[----:B------:R-:W-:-:S04]  /*00d0*/  SHF.R.S32.HI R4, RZ, 0x8, R3 ;  /* 0x00000008ff047819 */ /* 0x000fc80000011403 */
[-C--:B------:R-:W-:Y:S02]  /*00e0*/  IABS R7, R4.reuse ;  /* 0x0000000400077213 */ /* 0x080fe40000000000 */
[----:B------:R-:W-:Y:S02]  /*00f0*/  IABS R11, R4 ;  /* 0x00000004000b7213 */ /* 0x000fe40000000000 */
[----:B------:R-:W3:Y:S01]  /*0100*/  I2F.RP R0, R7 ;  /* 0x0000000700007306 */ /* 0x000ee20000209400 */
[----:B-1----:R-:W-:Y:S02]  /*0110*/  IABS R10, R5 ;  /* 0x00000005000a7213 */ /* 0x002fe40000000000 */
[C---:B--2---:R-:W-:Y:S02]  /*0120*/  LOP3.LUT R168, R166.reuse, 0x7f, RZ, 0xc0, !PT ;  /* 0x0000007fa6a87812 */ /* 0x044fe400078ec0ff */
[----:B------:R-:W-:-:S03]  /*0130*/  LOP3.LUT R167, R166, 0x1f, RZ, 0xc0, !PT ;  /* 0x0000001fa6a77812 */ /* 0x000fc600078ec0ff */
[----:B---3--:R-:W1:Y:S02]  /*0140*/  MUFU.RCP R0, R0 ;  /* 0x0000000000007308 */ /* 0x008e640000001000 */
[----:B-1----:R-:W-:Y:S01]  /*0150*/  IADD3 R2, R0, 0xffffffe, RZ ;  /* 0x0ffffffe00027810 */ /* 0x002fe20007ffe0ff */
[----:B------:R-:W-:-:S05]  /*0160*/  IMAD.MOV R0, RZ, RZ, -R11 ;  /* 0x000000ffff007224 */ /* 0x000fca00078e0a0b */
[----:B------:R1:W2:Y:S02]  /*0170*/  F2I.FTZ.U32.TRUNC.NTZ R3, R2 ;  /* 0x0000000200037305 */ /* 0x0002a4000021f000 */
[----:B-1----:R-:W-:Y:S02]  /*0180*/  IMAD.MOV.U32 R2, RZ, RZ, RZ ;  /* 0x000000ffff027224 */ /* 0x002fe400078e00ff */
[----:B--2---:R-:W-:-:S04]  /*0190*/  IMAD.MOV R8, RZ, RZ, -R3 ;  /* 0x000000ffff087224 */ /* 0x004fc800078e0a03 */
[----:B------:R-:W-:Y:S02]  /*01a0*/  IMAD R9, R8, R7, RZ ;  /* 0x0000000708097224 */ /* 0x000fe400078e02ff */
[----:B------:R-:W-:Y:S02]  /*01b0*/  IMAD.MOV.U32 R8, RZ, RZ, R10 ;  /* 0x000000ffff087224 */ /* 0x000fe400078e000a */
[----:B------:R-:W-:-:S06]  /*01c0*/  IMAD.HI.U32 R3, R3, R9, R2 ;  /* 0x0000000903037227 */ /* 0x000fcc00078e0002 */
[----:B------:R-:W-:-:S04]  /*01d0*/  IMAD.HI.U32 R3, R3, R8, RZ ;  /* 0x0000000803037227 */ /* 0x000fc800078e00ff */
[----:B------:R-:W-:-:S05]  /*01e0*/  IMAD R0, R3, R0, R8 ;  /* 0x0000000003007224 */ /* 0x000fca00078e0208 */
[----:B------:R-:W-:-:S13]  /*01f0*/  ISETP.GT.U32.AND P1, PT, R7, R0, PT ;  /* 0x000000000700720c */ /* 0x000fda0003f24070 */
[----:B------:R-:W-:Y:S01]  /*0200*/  @!P1 IMAD.IADD R0, R0, 0x1, -R7 ;  /* 0x0000000100009824 */ /* 0x000fe200078e0a07 */
[----:B------:R-:W-:Y:S02]  /*0210*/  @!P1 IADD3 R3, R3, 0x1, RZ ;  /* 0x0000000103039810 */ /* 0x000fe40007ffe0ff */
[----:B------:R-:W-:Y:S02]  /*0220*/  ISETP.NE.AND P1, PT, R4, RZ, PT ;  /* 0x000000ff0400720c */ /* 0x000fe40003f25270 */
[----:B------:R-:W-:Y:S02]  /*0230*/  ISETP.GE.U32.AND P0, PT, R0, R7, PT ;  /* 0x000000070000720c */ /* 0x000fe40003f06070 */
[----:B------:R-:W-:-:S04]  /*0240*/  LOP3.LUT R0, R5, R4, RZ, 0x3c, !PT ;  /* 0x0000000405007212 */ /* 0x000fc800078e3cff */
[----:B------:R-:W-:Y:S02]  /*0250*/  ISETP.GE.AND P2, PT, R0, RZ, PT ;  /* 0x000000ff0000720c */ /* 0x000fe40003f46270 */
[----:B------:R-:W-:-:S05]  /*0260*/  IADD3 R0, R6, c[0x0][0x178], RZ ;  /* 0x00005e0006007a10 */ /* 0x000fca0007ffe0ff */
[----:B------:R-:W-:-:S05]  /*0270*/  @P0 IADD3 R3, R3, 0x1, RZ ;  /* 0x0000000103030810 */ /* 0x000fca0007ffe0ff */
[----:B------:R-:W-:Y:S01]  /*0280*/  IMAD.MOV.U32 R12, RZ, RZ, R3 ;  /* 0x000000ffff0c7224 */ /* 0x000fe200078e0003 */
[----:B------:R-:W-:-:S03]  /*0290*/  SHF.R.S32.HI R3, RZ, 0x1f, R0 ;  /* 0x0000001fff037819 */ /* 0x000fc60000011400 */
[----:B------:R-:W-:Y:S01]  /*02a0*/  @!P2 IMAD.MOV R12, RZ, RZ, -R12 ;  /* 0x000000ffff0ca224 */ /* 0x000fe200078e0a0c */
[----:B------:R-:W-:Y:S02]  /*02b0*/  LEA.HI R3, R3, R0, RZ, 0x8 ;  /* 0x0000000003037211 */ /* 0x000fe400078f40ff */
[----:B------:R-:W-:-:S04]  /*02c0*/  @!P1 LOP3.LUT R12, RZ, R4, RZ, 0x33, !PT ;  /* 0x00000004ff0c9212 */ /* 0x000fc800078e33ff */
[----:B------:R-:W-:Y:S01]  /*02d0*/  LEA.HI.SX32 R3, R3, -R12, 0x18 ;  /* 0x8000000c03037211 */ /* 0x000fe200078fc2ff */
[----:B------:R-:W-:-:S03]  /*02e0*/  IMAD.MOV R6, RZ, RZ, -R12 ;  /* 0x000000ffff067224 */ /* 0x000fc600078e0a0c */
[----:B------:R-:W-:Y:S01]  /*02f0*/  IMNMX R17, R3, 0x1, PT ;  /* 0x0000000103117817 */ /* 0x000fe20003800200 */
[----:B------:R-:W-:-:S03]  /*0300*/  IMAD R14, R4, R6, R5 ;  /* 0x00000006040e7224 */ /* 0x000fc600078e0205 */
[----:B------:R-:W-:Y:S02]  /*0310*/  IABS R9, R17 ;  /* 0x0000001100097213 */ /* 0x000fe40000000000 */
[----:B------:R-:W-:Y:S02]  /*0320*/  IABS R6, R14 ;  /* 0x0000000e00067213 */ /* 0x000fe40000000000 */
[----:B------:R-:W1:Y:S08]  /*0330*/  I2F.RP R0, R9 ;  /* 0x0000000900007306 */ /* 0x000e700000209400 */
[----:B-1----:R-:W1:Y:S02]  /*0340*/  MUFU.RCP R0, R0 ;  /* 0x0000000000007308 */ /* 0x002e640000001000 */
[----:B-1----:R-:W-:-:S06]  /*0350*/  IADD3 R2, R0, 0xffffffe, RZ ;  /* 0x0ffffffe00027810 */ /* 0x002fcc0007ffe0ff */
[----:B------:R1:W2:Y:S02]  /*0360*/  F2I.FTZ.U32.TRUNC.NTZ R3, R2 ;  /* 0x0000000200037305 */ /* 0x0002a4000021f000 */
[----:B-1----:R-:W-:Y:S02]  /*0370*/  IMAD.MOV.U32 R2, RZ, RZ, RZ ;  /* 0x000000ffff027224 */ /* 0x002fe400078e00ff */
[----:B--2---:R-:W-:-:S04]  /*0380*/  IMAD.MOV R7, RZ, RZ, -R3 ;  /* 0x000000ffff077224 */ /* 0x004fc800078e0a03 */
[----:B------:R-:W-:Y:S01]  /*0390*/  IMAD.MOV.U32 R4, RZ, RZ, R7 ;  /* 0x000000ffff047224 */ /* 0x000fe200078e0007 */
[----:B------:R-:W-:-:S03]  /*03a0*/  IABS R7, R17 ;  /* 0x0000001100077213 */ /* 0x000fc60000000000 */
[----:B------:R-:W-:Y:S02]  /*03b0*/  IMAD R5, R4, R9, RZ ;  /* 0x0000000904057224 */ /* 0x000fe400078e02ff */
[----:B------:R-:W-:Y:S02]  /*03c0*/  IMAD.MOV.U32 R4, RZ, RZ, R6 ;  /* 0x000000ffff047224 */ /* 0x000fe400078e0006 */
[----:B------:R-:W-:Y:S01]  /*03d0*/  IMAD.HI.U32 R3, R3, R5, R2 ;  /* 0x0000000503037227 */ /* 0x000fe200078e0002 */
[----:B------:R-:W-:-:S03]  /*03e0*/  IABS R2, c[0x0][0x17c] ;  /* 0x00005f0000027a13 */ /* 0x000fc60000000000 */
[----:B------:R-:W-:Y:S02]  /*03f0*/  IMAD.MOV R0, RZ, RZ, -R7 ;  /* 0x000000ffff007224 */ /* 0x000fe400078e0a07 */
[----:B------:R-:W-:Y:S01]  /*0400*/  IMAD.HI.U32 R3, R3, R4, RZ ;  /* 0x0000000403037227 */ /* 0x000fe200078e00ff */
[----:B------:R-:W1:Y:S03]  /*0410*/  I2F.RP R7, R2 ;  /* 0x0000000200077306 */ /* 0x000e660000209400 */
[----:B------:R-:W-:Y:S01]  /*0420*/  IMAD R4, R3, R0, R4 ;  /* 0x0000000003047224 */ /* 0x000fe200078e0204 */
[----:B------:R-:W-:-:S04]  /*0430*/  IABS R0, c[0x0][0x178] ;  /* 0x00005e0000007a13 */ /* 0x000fc80000000000 */
[----:B------:R-:W-:Y:S01]  /*0440*/  ISETP.GT.U32.AND P1, PT, R9, R4, PT ;  /* 0x000000040900720c */ /* 0x000fe20003f24070 */
[----:B------:R-:W2:Y:S08]  /*0450*/  I2F.RP R5, R0 ;  /* 0x0000000000057306 */ /* 0x000eb00000209400 */
[----:B-1----:R-:W1:Y:S04]  /*0460*/  MUFU.RCP R7, R7 ;  /* 0x0000000700077308 */ /* 0x002e680000001000 */
[----:B------:R-:W-:Y:S01]  /*0470*/  @!P1 IMAD.IADD R4, R4, 0x1, -R9 ;  /* 0x0000000104049824 */ /* 0x000fe200078e0a09 */
[----:B------:R-:W-:-:S02]  /*0480*/  @!P1 IADD3 R3, R3, 0x1, RZ ;  /* 0x0000000103039810 */ /* 0x000fc40007ffe0ff */
[----:B------:R-:W-:Y:S01]  /*0490*/  ISETP.NE.AND P1, PT, R17, RZ, PT ;  /* 0x000000ff1100720c */ /* 0x000fe20003f25270 */
[----:B--2---:R-:W2:Y:S01]  /*04a0*/  MUFU.RCP R6, R5 ;  /* 0x0000000500067308 */ /* 0x004ea20000001000 */
[----:B------:R-:W-:Y:S02]  /*04b0*/  ISETP.GE.U32.AND P0, PT, R4, R9, PT ;  /* 0x000000090400720c */ /* 0x000fe40003f06070 */
[----:B------:R-:W-:-:S04]  /*04c0*/  LOP3.LUT R4, R14, R17, RZ, 0x3c, !PT ;  /* 0x000000110e047212 */ /* 0x000fc800078e3cff */
[----:B------:R-:W-:Y:S02]  /*04d0*/  ISETP.GE.AND P2, PT, R4, RZ, PT ;  /* 0x000000ff0400720c */ /* 0x000fe40003f46270 */
[----:B-1----:R-:W-:-:S04]  /*04e0*/  IADD3 R8, R7, 0xffffffe, RZ ;  /* 0x0ffffffe07087810 */ /* 0x002fc80007ffe0ff */
[----:B------:R1:W3:Y:S01]  /*04f0*/  F2I.FTZ.U32.TRUNC.NTZ R9, R8 ;  /* 0x0000000800097305 */ /* 0x0002e2000021f000 */
[----:B------:R-:W-:Y:S02]  /*0500*/  @P0 IADD3 R3, R3, 0x1, RZ ;  /* 0x0000000103030810 */ /* 0x000fe40007ffe0ff */
[----:B--2---:R-:W-:-:S03]  /*0510*/  IADD3 R6, R6, 0xffffffe, RZ ;  /* 0x0ffffffe06067810 */ /* 0x004fc60007ffe0ff */
[----:B------:R-:W-:Y:S01]  /*0520*/  IMAD.MOV.U32 R10, RZ, RZ, R3 ;  /* 0x000000ffff0a7224 */ /* 0x000fe200078e0003 */
[----:B------:R-:W-:Y:S01]  /*0530*/  SHF.R.U32.HI R3, RZ, 0x5, R166 ;  /* 0x00000005ff037819 */ /* 0x000fe200000116a6 */
[----:B------:R-:W2:Y:S01]  /*0540*/  F2I.FTZ.U32.TRUNC.NTZ R7, R6 ;  /* 0x0000000600077305 */ /* 0x000ea2000021f000 */
[----:B-1----:R-:W-:Y:S01]  /*0550*/  IMAD.MOV.U32 R8, RZ, RZ, RZ ;  /* 0x000000ffff087224 */ /* 0x002fe200078e00ff */
[----:B------:R-:W-:Y:S01]  /*0560*/  LOP3.LUT R166, R166, 0x60, RZ, 0xc0, !PT ;  /* 0x00000060a6a67812 */ /* 0x000fe200078ec0ff */
[----:B------:R-:W-:Y:S01]  /*0570*/  @!P2 IMAD.MOV R10, RZ, RZ, -R10 ;  /* 0x000000ffff0aa224 */ /* 0x000fe200078e0a0a */
[----:B------:R-:W-:Y:S02]  /*0580*/  @!P1 LOP3.LUT R10, RZ, R17, RZ, 0x33, !PT ;  /* 0x00000011ff0a9212 */ /* 0x000fe400078e33ff */
[----:B------:R-:W-:Y:S01]  /*0590*/  SGXT.U32 R5, R3, 0x2 ;  /* 0x000000020305781a */ /* 0x000fe20000000000 */
[----:B---3--:R-:W-:Y:S02]  /*05a0*/  IMAD.MOV R3, RZ, RZ, -R9 ;  /* 0x000000ffff037224 */ /* 0x008fe400078e0a09 */
[----:B------:R-:W-:-:S02]  /*05b0*/  IMAD.SHL.U32 R13, R10, 0x100, RZ ;  /* 0x000001000a0d7824 */ /* 0x000fc400078e00ff */
[----:B------:R-:W-:Y:S02]  /*05c0*/  IMAD R3, R3, R2, RZ ;  /* 0x0000000203037224 */ /* 0x000fe400078e02ff */
[----:B------:R-:W-:Y:S01]  /*05d0*/  IMAD.MOV R10, RZ, RZ, -R10 ;  /* 0x000000ffff0a7224 */ /* 0x000fe200078e0a0a */
[----:B------:R-:W-:Y:S01]  /*05e0*/  LOP3.LUT R5, R13, R5, RZ, 0xfc, !PT ;  /* 0x000000050d057212 */ /* 0x000fe200078efcff */
[----:B------:R-:W-:Y:S01]  /*05f0*/  IMAD.HI.U32 R4, R9, R3, R8 ;  /* 0x0000000309047227 */ /* 0x000fe200078e0008 */
[----:B------:R-:W-:Y:S01]  /*0600*/  IADD3 R8, R252, -0x1, RZ ;  /* 0xfffffffffc087810 */ /* 0x000fe20007ffe0ff */
[----:B------:R1:W-:Y:S01]  /*0610*/  STL [R1+0x464], R13 ;  /* 0x0004640d01007387 */ /* 0x0003e20000100800 */
[----:B------:R-:W-:Y:S01]  /*0620*/  LOP3.LUT R16, R5, 0xfc, RZ, 0xfc, !PT ;  /* 0x000000fc05107812 */ /* 0x000fe200078efcff */
[----:B--2---:R-:W-:Y:S01]  /*0630*/  IMAD.MOV R9, RZ, RZ, -R7 ;  /* 0x000000ffff097224 */ /* 0x004fe200078e0a07 */
[----:B------:R-:W-:Y:S01]  /*0640*/  IABS R11, R5 ;  /* 0x00000005000b7213 */ /* 0x000fe20000000000 */
[----:B------:R-:W-:Y:S01]  /*0650*/  IMAD R10, R17, R10, R14 ;  /* 0x0000000a110a7224 */ /* 0x000fe200078e020e */
[----:B------:R-:W-:Y:S01]  /*0660*/  IABS R15, R16 ;  /* 0x00000010000f7213 */ /* 0x000fe20000000000 */
[----:B------:R-:W-:Y:S01]  /*0670*/  IMAD R9, R9, R0, RZ ;  /* 0x0000000009097224 */ /* 0x000fe200078e02ff */
[----:B------:R-:W-:Y:S01]  /*0680*/  LOP3.LUT R18, R5, 0x4, RZ, 0xfc, !PT ;  /* 0x0000000405127812 */ /* 0x000fe200078efcff */
[----:B------:R-:W-:Y:S01]  /*0690*/  IMAD.IADD R10, R12, 0x1, R10 ;  /* 0x000000010c0a7824 */ /* 0x000fe200078e020a */
[----:B------:R-:W-:Y:S01]  /*06a0*/  ISETP.GE.U32.AND P2, PT, R8, 0x7fffffe0, PT ;  /* 0x7fffffe00800780c */ /* 0x000fe20003f46070 */
[----:B------:R-:W-:Y:S01]  /*06b0*/  IMAD.HI.U32 R3, R4, R15, RZ ;  /* 0x0000000f04037227 */ /* 0x000fe200078e00ff */
[----:B-1----:R-:W-:-:S02]  /*06c0*/  IABS R13, R18 ;  /* 0x00000012000d7213 */ /* 0x002fc40000000000 */
[----:B------:R-:W-:Y:S01]  /*06d0*/  ISETP.GE.AND P6, PT, R18, RZ, PT ;  /* 0x000000ff1200720c */ /* 0x000fe20003fc6270 */
[----:B------:R-:W-:Y:S01]  /*06e0*/  IMAD.MOV R6, RZ, RZ, -R3 ;  /* 0x000000ffff067224 */ /* 0x000fe200078e0a03 */
[C---:B------:R-:W-:Y:S01]  /*06f0*/  LOP3.LUT R18, R5.reuse, 0xc, RZ, 0xfc, !PT ;  /* 0x0000000c05127812 */ /* 0x040fe200078efcff */
[----:B------:R-:W-:Y:S01]  /*0700*/  IMAD.HI.U32 R3, R4, R11, RZ ;  /* 0x0000000b04037227 */ /* 0x000fe200078e00ff */
[C---:B------:R-:W-:Y:S02]  /*0710*/  LOP3.LUT R20, R5.reuse, 0x10, RZ, 0xfc, !PT ;  /* 0x0000001005147812 */ /* 0x040fe400078efcff */
[----:B------:R-:W-:Y:S01]  /*0720*/  LOP3.LUT R21, R5, 0x14, RZ, 0xfc, !PT ;  /* 0x0000001405157812 */ /* 0x000fe200078efcff */
[C---:B------:R-:W-:Y:S01]  /*0730*/  IMAD R15, R2.reuse, R6, R15 ;  /* 0x00000006020f7224 */ /* 0x040fe200078e020f */
[----:B------:R-:W-:Y:S01]  /*0740*/  IABS R17, R20 ;  /* 0x0000001400117213 */ /* 0x000fe20000000000 */
[----:B------:R-:W-:Y:S01]  /*0750*/  IMAD.MOV.U32 R6, RZ, RZ, RZ ;  /* 0x000000ffff067224 */ /* 0x000fe200078e00ff */
[----:B------:R-:W-:Y:S01]  /*0760*/  IABS R19, R21 ;  /* 0x0000001500137213 */ /* 0x000fe20000000000 */
[----:B------:R-:W-:Y:S01]  /*0770*/  IMAD.MOV R8, RZ, RZ, -R3 ;  /* 0x000000ffff087224 */ /* 0x000fe200078e0a03 */
[----:B------:R-:W-:Y:S01]  /*0780*/  ISETP.GT.U32.AND P3, PT, R2, R15, PT ;  /* 0x0000000f0200720c */ /* 0x000fe20003f64070 */
[----:B------:R-:W-:Y:S01]  /*0790*/  IMAD.HI.U32 R3, R7, R9, R6 ;  /* 0x0000000907037227 */ /* 0x000fe200078e0006 */
[----:B------:R-:W-:-:S02]  /*07a0*/  LOP3.LUT R22, R5, 0x18, RZ, 0xfc, !PT ;  /* 0x0000001805167812 */ /* 0x000fc400078efcff */
[C---:B------:R-:W-:Y:S01]  /*07b0*/  LOP3.LUT R25, R5.reuse, 0x28, RZ, 0xfc, !PT ;  /* 0x0000002805197812 */ /* 0x040fe200078efcff */
[----:B------:R-:W-:Y:S01]  /*07c0*/  IMAD R7, R2, R8, R11 ;  /* 0x0000000802077224 */ /* 0x000fe200078e020b */
[----:B------:R-:W-:Y:S01]  /*07d0*/  LOP3.LUT R8, R5, 0x8, RZ, 0xfc, !PT ;  /* 0x0000000805087812 */ /* 0x000fe200078efcff */
[----:B------:R-:W-:Y:S01]  /*07e0*/  IMAD.HI.U32 R6, R4, R13, RZ ;  /* 0x0000000d04067227 */ /* 0x000fe200078e00ff */
[----:B------:R-:W-:Y:S02]  /*07f0*/  IABS R23, R25 ;  /* 0x0000001900177213 */ /* 0x000fe40000000000 */
[----:B------:R-:W-:Y:S01]  /*0800*/  ISETP.GT.U32.AND P1, PT, R2, R7, PT ;  /* 0x000000070200720c */ /* 0x000fe20003f24070 */
[----:B------:R-:W-:Y:S01]  /*0810*/  IMAD.MOV R6, RZ, RZ, -R6 ;  /* 0x000000ffff067224 */ /* 0x000fe200078e0a06 */
[----:B------:R-:W-:Y:S01]  /*0820*/  ISETP.GE.AND P0, PT, R8, RZ, PT ;  /* 0x000000ff0800720c */ /* 0x000fe20003f06270 */
[----:B------:R-:W-:Y:S01]  /*0830*/  @!P3 IMAD.IADD R15, R15, 0x1, -R2 ;  /* 0x000000010f0fb824 */ /* 0x000fe200078e0a02 */
[----:B------:R-:W-:Y:S01]  /*0840*/  IABS R9, R8 ;  /* 0x0000000800097213 */ /* 0x000fe20000000000 */
[----:B------:R-:W-:Y:S01]  /*0850*/  IMAD R8, R2, R6, R13 ;  /* 0x0000000602087224 */ /* 0x000fe200078e020d */
[----:B------:R-:W-:Y:S01]  /*0860*/  IABS R13, R18 ;  /* 0x00000012000d7213 */ /* 0x000fe20000000000 */
[----:B------:R-:W-:Y:S01]  /*0870*/  IMAD.HI.U32 R11, R4, R17, RZ ;  /* 0x00000011040b7227 */ /* 0x000fe200078e00ff */
[----:B------:R-:W-:-:S02]  /*0880*/  ISETP.GE.AND P3, PT, R16, RZ, PT ;  /* 0x000000ff1000720c */ /* 0x000fc40003f66270 */
[----:B------:R-:W-:Y:S01]  /*0890*/  ISETP.GT.U32.AND P4, PT, R2, R8, PT ;  /* 0x000000080200720c */ /* 0x000fe20003f84070 */
[----:B------:R-:W-:Y:S01]  /*08a0*/  IMAD.HI.U32 R6, R4, R9, RZ ;  /* 0x0000000904067227 */ /* 0x000fe200078e00ff */
[C---:B------:R-:W-:Y:S02]  /*08b0*/  LOP3.LUT R24, R5.reuse, 0x24, RZ, 0xfc, !PT ;  /* 0x0000002405187812 */ /* 0x040fe400078efcff */
[----:B------:R-:W-:Y:S01]  /*08c0*/  LOP3.LUT R26, R5, 0x30, RZ, 0xfc, !PT ;  /* 0x00000030051a7812 */ /* 0x000fe200078efcff */
[----:B------:R-:W-:Y:S01]  /*08d0*/  @!P1 IMAD.IADD R7, R7, 0x1, -R2 ;  /* 0x0000000107079824 */ /* 0x000fe200078e0a02 */
[----:B------:R-:W-:Y:S01]  /*08e0*/  ISETP.GT.U32.AND P1, PT, R2, R15, PT ;  /* 0x0000000f0200720c */ /* 0x000fe20003f24070 */
[----:B------:R-:W-:Y:S01]  /*08f0*/  IMAD.MOV R6, RZ, RZ, -R6 ;  /* 0x000000ffff067224 */ /* 0x000fe200078e0a06 */
[----:B------:R-:W-:Y:S01]  /*0900*/  LOP3.LUT R30, R5, 0x3c, RZ, 0xfc, !PT ;  /* 0x0000003c051e7812 */ /* 0x000fe200078efcff */
[----:B------:R-:W-:Y:S01]  /*0910*/  IMAD.HI.U32 R12, R4, R19, RZ ;  /* 0x00000013040c7227 */ /* 0x000fe200078e00ff */
[----:B------:R-:W-:-:S02]  /*0920*/  ISETP.GT.U32.AND P5, PT, R2, R7, PT ;  /* 0x000000070200720c */ /* 0x000fc40003fa4070 */
[----:B------:R-:W-:Y:S01]  /*0930*/  IABS R29, R30 ;  /* 0x0000001e001d7213 */ /* 0x000fe20000000000 */
[----:B------:R-:W-:Y:S01]  /*0940*/  @!P4 IMAD.IADD R8, R8, 0x1, -R2 ;  /* 0x000000010808c824 */ /* 0x000fe200078e0a02 */
[C---:B------:R-:W-:Y:S01]  /*0950*/  LOP3.LUT R32, R5.reuse, 0x40, RZ, 0xfc, !PT ;  /* 0x0000004005207812 */ /* 0x040fe200078efcff */
[----:B------:R-:W-:Y:S01]  /*0960*/  IMAD R9, R2, R6, R9 ;  /* 0x0000000602097224 */ /* 0x000fe200078e0209 */
[C---:B------:R-:W-:Y:S01]  /*0970*/  LOP3.LUT R28, R5.reuse, 0x38, RZ, 0xfc, !PT ;  /* 0x00000038051c7812 */ /* 0x040fe200078efcff */
[----:B------:R-:W-:Y:S01]  /*0980*/  IMAD.HI.U32 R6, R4, R13, RZ ;  /* 0x0000000d04067227 */ /* 0x000fe200078e00ff */
[C---:B------:R-:W-:Y:S02]  /*0990*/  ISETP.GT.U32.AND P4, PT, R2.reuse, R8, PT ;  /* 0x000000080200720c */ /* 0x040fe40003f84070 */
[----:B------:R-:W-:Y:S01]  /*09a0*/  IABS R27, R28 ;  /* 0x0000001c001b7213 */ /* 0x000fe20000000000 */
[----:B------:R-:W-:Y:S01]  /*09b0*/  IMAD.MOV R6, RZ, RZ, -R6 ;  /* 0x000000ffff067224 */ /* 0x000fe200078e0a06 */
[----:B------:R-:W-:Y:S01]  /*09c0*/  LOP3.LUT R33, R5, 0x44, RZ, 0xfc, !PT ;  /* 0x0000004405217812 */ /* 0x000fe200078efcff */
[--C-:B------:R-:W-:Y:S01]  /*09d0*/  @!P5 IMAD.IADD R7, R7, 0x1, -R2.reuse ;  /* 0x000000010707d824 */ /* 0x100fe200078e0a02 */
[----:B------:R-:W-:Y:S01]  /*09e0*/  ISETP.GE.AND P5, PT, R5, RZ, PT ;  /* 0x000000ff0500720c */ /* 0x000fe20003fa6270 */
[----:B------:R-:W-:Y:S01]  /*09f0*/  @!P1 IMAD.IADD R15, R15, 0x1, -R2 ;  /* 0x000000010f0f9824 */ /* 0x000fe200078e0a02 */
[C---:B------:R-:W-:Y:S01]  /*0a00*/  ISETP.GT.U32.AND P1, PT, R2.reuse, R9, PT ;  /* 0x000000090200720c */ /* 0x040fe20003f24070 */
[----:B------:R-:W-:Y:S01]  /*0a10*/  IMAD.MOV R14, RZ, RZ, -R11 ;  /* 0x000000ffff0e7224 */ /* 0x000fe200078e0a0b */
[C---:B------:R-:W-:Y:S01]  /*0a20*/  LOP3.LUT R34, R5.reuse, 0x48, RZ, 0xfc, !PT ;  /* 0x0000004805227812 */ /* 0x040fe200078efcff */
[----:B------:R-:W-:Y:S01]  /*0a30*/  IMAD.MOV R16, RZ, RZ, -R12 ;  /* 0x000000ffff107224 */ /* 0x000fe200078e0a0c */
[C---:B------:R-:W-:Y:S01]  /*0a40*/  LOP3.LUT R35, R5.reuse, 0x4c, RZ, 0xfc, !PT ;  /* 0x0000004c05237812 */ /* 0x040fe200078efcff */
[C---:B------:R-:W-:Y:S01]  /*0a50*/  IMAD R11, R2.reuse, R6, R13 ;  /* 0x00000006020b7224 */ /* 0x040fe200078e020d */
[C---:B------:R-:W-:Y:S01]  /*0a60*/  LOP3.LUT R36, R5.reuse, 0x54, RZ, 0xfc, !PT ;  /* 0x0000005405247812 */ /* 0x040fe200078efcff */
[C---:B------:R-:W-:Y:S01]  /*0a70*/  IMAD R12, R2.reuse, R14, R17 ;  /* 0x0000000e020c7224 */ /* 0x040fe200078e0211 */
[----:B------:R-:W-:Y:S01]  /*0a80*/  IABS R17, R22 ;  /* 0x0000001600117213 */ /* 0x000fe20000000000 */
[----:B------:R-:W-:Y:S01]  /*0a90*/  IMAD.MOV.U32 R6, RZ, RZ, R15 ;  /* 0x000000ffff067224 */ /* 0x000fe200078e000f */
[----:B------:R-:W-:Y:S01]  /*0aa0*/  IABS R31, R35 ;  /* 0x00000023001f7213 */ /* 0x000fe20000000000 */
[----:B------:R-:W-:Y:S01]  /*0ab0*/  IMAD R13, R2, R16, R19 ;  /* 0x00000010020d7224 */ /* 0x000fe200078e0213 */
[C---:B------:R-:W-:Y:S01]  /*0ac0*/  LOP3.LUT R37, R5.reuse, 0x58, RZ, 0xfc, !PT ;  /* 0x0000005805257812 */ /* 0x040fe200078efcff */
[----:B------:R-:W-:Y:S01]  /*0ad0*/  @!P4 IMAD.IADD R8, R8, 0x1, -R2 ;  /* 0x000000010808c824 */ /* 0x000fe200078e0a02 */
[----:B------:R-:W-:Y:S01]  /*0ae0*/  ISETP.GE.AND P4, PT, R18, RZ, PT ;  /* 0x000000ff1200720c */ /* 0x000fe20003f86270 */
[----:B------:R-:W-:Y:S01]  /*0af0*/  @!P3 IMAD.MOV R6, RZ, RZ, -R6 ;  /* 0x000000ffff06b224 */ /* 0x000fe200078e0a06 */
[C---:B------:R-:W-:Y:S01]  /*0b00*/  ISETP.GT.U32.AND P3, PT, R2.reuse, R12, PT ;  /* 0x0000000c0200720c */ /* 0x040fe20003f64070 */
[----:B------:R-:W-:Y:S01]  /*0b10*/  @!P5 IMAD.MOV R7, RZ, RZ, -R7 ;  /* 0x000000ffff07d224 */ /* 0x000fe200078e0a07 */
[C---:B------:R-:W-:Y:S01]  /*0b20*/  ISETP.GT.U32.AND P5, PT, R2.reuse, R11, PT ;  /* 0x0000000b0200720c */ /* 0x040fe20003fa4070 */
[----:B------:R-:W-:Y:S01]  /*0b30*/  @!P6 IMAD.MOV R8, RZ, RZ, -R8 ;  /* 0x000000ffff08e224 */ /* 0x000fe200078e0a08 */
[----:B------:R-:W-:Y:S01]  /*0b40*/  ISETP.GT.U32.AND P6, PT, R2, R13, PT ;  /* 0x0000000d0200720c */ /* 0x000fe20003fc4070 */
[----:B------:R-:W-:Y:S01]  /*0b50*/  IMAD.HI.U32 R14, R4, R17, RZ ;  /* 0x00000011040e7227 */ /* 0x000fe200078e00ff */
[----:B------:R-:W-:-:S02]  /*0b60*/  LOP3.LUT R18, R5, 0x1c, RZ, 0xfc, !PT ;  /* 0x0000001c05127812 */ /* 0x000fc400078efcff */
[----:B------:R-:W-:Y:S01]  /*0b70*/  LOP3.LUT R38, R5, 0x68, RZ, 0xfc, !PT ;  /* 0x0000006805267812 */ /* 0x000fe200078efcff */
[----:B------:R-:W-:Y:S01]  /*0b80*/  IMAD.MOV R14, RZ, RZ, -R14 ;  /* 0x000000ffff0e7224 */ /* 0x000fe200078e0a0e */
[----:B------:R-:W-:Y:S01]  /*0b90*/  IABS R15, R18 ;  /* 0x00000012000f7213 */ /* 0x000fe20000000000 */
[--C-:B------:R-:W-:Y:S01]  /*0ba0*/  @!P1 IMAD.IADD R9, R9, 0x1, -R2.reuse ;  /* 0x0000000109099824 */ /* 0x100fe200078e0a02 */
[----:B------:R-:W-:Y:S01]  /*0bb0*/  IABS R39, R38 ;  /* 0x0000002600277213 */ /* 0x000fe20000000000 */
[--C-:B------:R-:W-:Y:S01]  /*0bc0*/  @!P3 IMAD.IADD R12, R12, 0x1, -R2.reuse ;  /* 0x000000010c0cb824 */ /* 0x100fe200078e0a02 */
[----:B------:R-:W-:Y:S01]  /*0bd0*/  LOP3.LUT R42, R5, 0x70, RZ, 0xfc, !PT ;  /* 0x00000070052a7812 */ /* 0x000fe200078efcff */
[C---:B------:R-:W-:Y:S01]  /*0be0*/  IMAD R14, R2.reuse, R14, R17 ;  /* 0x0000000e020e7224 */ /* 0x040fe200078e0211 */
[C---:B------:R-:W-:Y:S01]  /*0bf0*/  ISETP.GT.U32.AND P1, PT, R2.reuse, R9, PT ;  /* 0x000000090200720c */ /* 0x040fe20003f24070 */
[----:B------:R-:W-:Y:S01]  /*0c00*/  IMAD.MOV.U32 R17, RZ, RZ, R15 ;  /* 0x000000ffff117224 */ /* 0x000fe200078e000f */
[----:B------:R-:W-:Y:S01]  /*0c10*/  IABS R41, R42 ;  /* 0x0000002a00297213 */ /* 0x000fe20000000000 */
[--C-:B------:R-:W-:Y:S01]  /*0c20*/  @!P5 IMAD.IADD R11, R11, 0x1, -R2.reuse ;  /* 0x000000010b0bd824 */ /* 0x100fe200078e0a02 */
[----:B------:R-:W-:Y:S01]  /*0c30*/  ISETP.GE.AND P5, PT, R21, RZ, PT ;  /* 0x000000ff1500720c */ /* 0x000fe20003fa6270 */
[----:B------:R-:W-:Y:S01]  /*0c40*/  @!P6 IMAD.IADD R13, R13, 0x1, -R2 ;  /* 0x000000010d0de824 */ /* 0x000fe200078e0a02 */
[----:B------:R-:W-:Y:S01]  /*0c50*/  ISETP.GT.U32.AND P6, PT, R2, R12, PT ;  /* 0x0000000c0200720c */ /* 0x000fe20003fc4070 */
[----:B------:R-:W-:Y:S01]  /*0c60*/  IMAD.HI.U32 R15, R4, R17, RZ ;  /* 0x00000011040f7227 */ /* 0x000fe200078e00ff */
[----:B------:R-:W-:-:S02]  /*0c70*/  ISETP.GT.U32.AND P3, PT, R2, R11, PT ;  /* 0x0000000b0200720c */ /* 0x000fc40003f64070 */
[----:B------:R-:W-:Y:S01]  /*0c80*/  IABS R21, R24 ;  /* 0x0000001800157213 */ /* 0x000fe20000000000 */
[----:B------:R-:W-:Y:S01]  /*0c90*/  IMAD.MOV R15, RZ, RZ, -R15 ;  /* 0x000000ffff0f7224 */ /* 0x000fe200078e0a0f */
[----:B------:R-:W-:Y:S01]  /*0ca0*/  LOP3.LUT R40, R5, 0x6c, RZ, 0xfc, !PT ;  /* 0x0000006c05287812 */ /* 0x000fe200078efcff */
[--C-:B------:R-:W-:Y:S01]  /*0cb0*/  @!P1 IMAD.IADD R9, R9, 0x1, -R2.reuse ;  /* 0x0000000109099824 */ /* 0x100fe200078e0a02 */
[----:B------:R-:W-:Y:S01]  /*0cc0*/  ISETP.GE.AND P1, PT, R20, RZ, PT ;  /* 0x000000ff1400720c */ /* 0x000fe20003f26270 */
[C---:B------:R-:W-:Y:S01]  /*0cd0*/  IMAD R15, R2.reuse, R15, R17 ;  /* 0x0000000f020f7224 */ /* 0x040fe200078e0211 */
[----:B------:R-:W-:Y:S01]  /*0ce0*/  LOP3.LUT R20, R5, 0x20, RZ, 0xfc, !PT ;  /* 0x0000002005147812 */ /* 0x000fe200078efcff */
[----:B------:R-:W-:Y:S01]  /*0cf0*/  @!P0 IMAD.MOV R9, RZ, RZ, -R9 ;  /* 0x000000ffff098224 */ /* 0x000fe200078e0a09 */
[----:B------:R-:W-:Y:S01]  /*0d00*/  ISETP.GT.U32.AND P0, PT, R2, R13, PT ;  /* 0x0000000d0200720c */ /* 0x000fe20003f04070 */
[--C-:B------:R-:W-:Y:S01]  /*0d10*/  @!P6 IMAD.IADD R12, R12, 0x1, -R2.reuse ;  /* 0x000000010c0ce824 */ /* 0x100fe200078e0a02 */
[C---:B------:R-:W-:Y:S01]  /*0d20*/  ISETP.GT.U32.AND P6, PT, R2.reuse, R15, PT ;  /* 0x0000000f0200720c */ /* 0x040fe20003fc4070 */
[----:B------:R-:W-:Y:S01]  /*0d30*/  @!P3 IMAD.IADD R11, R11, 0x1, -R2 ;  /* 0x000000010b0bb824 */ /* 0x000fe200078e0a02 */
[----:B------:R-:W-:Y:S01]  /*0d40*/  ISETP.GT.U32.AND P3, PT, R2, R14, PT ;  /* 0x0000000e0200720c */ /* 0x000fe20003f64070 */
[----:B------:R-:W-:Y:S01]  /*0d50*/  IMAD.HI.U32 R17, R4, R21, RZ ;  /* 0x0000001504117227 */ /* 0x000fe200078e00ff */
[----:B------:R-:W-:-:S02]  /*0d60*/  IABS R19, R20 ;  /* 0x0000001400137213 */ /* 0x000fc40000000000 */
[C---:B------:R-:W-:Y:S01]  /*0d70*/  LOP3.LUT R44, R5.reuse, 0x74, RZ, 0xfc, !PT ;  /* 0x00000074052c7812 */ /* 0x040fe200078efcff */
[----:B------:R-:W-:Y:S01]  /*0d80*/  @!P4 IMAD.MOV R11, RZ, RZ, -R11 ;  /* 0x000000ffff0bc224 */ /* 0x000fe200078e0a0b */
[C---:B------:R-:W-:Y:S01]  /*0d90*/  LOP3.LUT R49, R5.reuse, 0x80, RZ, 0xfc, !PT ;  /* 0x0000008005317812 */ /* 0x040fe200078efcff */
[----:B------:R-:W-:Y:S01]  /*0da0*/  IMAD.HI.U32 R16, R4, R19, RZ ;  /* 0x0000001304107227 */ /* 0x000fe200078e00ff */
[----:B------:R-:W-:Y:S02]  /*0db0*/  IABS R43, R44 ;  /* 0x0000002c002b7213 */ /* 0x000fe40000000000 */
[----:B------:R-:W-:Y:S01]  /*0dc0*/  LOP3.LUT R48, R5, 0x7c, RZ, 0xfc, !PT ;  /* 0x0000007c05307812 */ /* 0x000fe200078efcff */
[--C-:B------:R-:W-:Y:S01]  /*0dd0*/  @!P6 IMAD.IADD R15, R15, 0x1, -R2.reuse ;  /* 0x000000010f0fe824 */ /* 0x100fe200078e0a02 */
[----:B------:R-:W-:Y:S01]  /*0de0*/  LOP3.LUT R46, R5, 0x78, RZ, 0xfc, !PT ;  /* 0x00000078052e7812 */ /* 0x000fe200078efcff */
[----:B------:R-:W-:Y:S01]  /*0df0*/  @!P3 IMAD.IADD R14, R14, 0x1, -R2 ;  /* 0x000000010e0eb824 */ /* 0x000fe200078e0a02 */
[----:B------:R-:W-:Y:S01]  /*0e00*/  ISETP.GE.AND P3, PT, R18, RZ, PT ;  /* 0x000000ff1200720c */ /* 0x000fe20003f66270 */
[----:B------:R-:W-:Y:S01]  /*0e10*/  IMAD.HI.U32 R18, R4, R23, RZ ;  /* 0x0000001704127227 */ /* 0x000fe200078e00ff */
[----:B------:R-:W-:-:S02]  /*0e20*/  ISETP.GT.U32.AND P6, PT, R2, R15, PT ;  /* 0x0000000f0200720c */ /* 0x000fc40003fc4070 */
[C---:B------:R-:W-:Y:S01]  /*0e30*/  ISETP.GT.U32.AND P4, PT, R2.reuse, R14, PT ;  /* 0x0000000e0200720c */ /* 0x040fe20003f84070 */
[----:B------:R-:W-:Y:S01]  /*0e40*/  IMAD.MOV R18, RZ, RZ, -R18 ;  /* 0x000000ffff127224 */ /* 0x000fe200078e0a12 */
[----:B------:R-:W-:Y:S01]  /*0e50*/  IABS R45, R46 ;  /* 0x0000002e002d7213 */ /* 0x000fe20000000000 */
[----:B------:R-:W-:Y:S01]  /*0e60*/  IMAD.MOV R16, RZ, RZ, -R16 ;  /* 0x000000ffff107224 */ /* 0x000fe200078e0a10 */
[C---:B------:R-:W-:Y:S01]  /*0e70*/  LOP3.LUT R50, R5.reuse, 0x84, RZ, 0xfc, !PT ;  /* 0x0000008405327812 */ /* 0x040fe200078efcff */
[C---:B------:R-:W-:Y:S01]  /*0e80*/  IMAD R18, R2.reuse, R18, R23 ;  /* 0x0000001202127224 */ /* 0x040fe200078e0217 */
[----:B------:R-:W-:Y:S01]  /*0e90*/  IABS R23, R26 ;  /* 0x0000001a00177213 */ /* 0x000fe20000000000 */
[C---:B------:R-:W-:Y:S01]  /*0ea0*/  IMAD R16, R2.reuse, R16, R19 ;  /* 0x0000001002107224 */ /* 0x040fe200078e0213 */
[C---:B------:R-:W-:Y:S01]  /*0eb0*/  LOP3.LUT R51, R5.reuse, 0x88, RZ, 0xfc, !PT ;  /* 0x0000008805337812 */ /* 0x040fe200078efcff */
[----:B------:R-:W-:Y:S01]  /*0ec0*/  IMAD.MOV R17, RZ, RZ, -R17 ;  /* 0x000000ffff117224 */ /* 0x000fe200078e0a11 */
[----:B------:R-:W-:Y:S01]  /*0ed0*/  LOP3.LUT R53, R5, 0x90, RZ, 0xfc, !PT ;  /* 0x0000009005357812 */ /* 0x000fe200078efcff */
[--C-:B------:R-:W-:Y:S01]  /*0ee0*/  @!P6 IMAD.IADD R15, R15, 0x1, -R2.reuse ;  /* 0x000000010f0fe824 */ /* 0x100fe200078e0a02 */
[----:B------:R-:W-:Y:S01]  /*0ef0*/  ISETP.GT.U32.AND P6, PT, R2, R18, PT ;  /* 0x000000120200720c */ /* 0x000fe20003fc4070 */
[----:B------:R-:W-:Y:S01]  /*0f00*/  @!P0 IMAD.IADD R13, R13, 0x1, -R2 ;  /* 0x000000010d0d8824 */ /* 0x000fe200078e0a02 */
[----:B------:R-:W-:Y:S01]  /*0f10*/  ISETP.GE.AND P0, PT, R22, RZ, PT ;  /* 0x000000ff1600720c */ /* 0x000fe20003f06270 */
[C---:B------:R-:W-:Y:S01]  /*0f20*/  IMAD R17, R2.reuse, R17, R21 ;  /* 0x0000001102117224 */ /* 0x040fe200078e0215 */
[----:B------:R-:W-:Y:S01]  /*0f30*/  LOP3.LUT R22, R5, 0x2c, RZ, 0xfc, !PT ;  /* 0x0000002c05167812 */ /* 0x000fe200078efcff */
[----:B------:R-:W-:Y:S01]  /*0f40*/  @!P1 IMAD.MOV R12, RZ, RZ, -R12 ;  /* 0x000000ffff0c9224 */ /* 0x000fe200078e0a0c */
[C---:B------:R-:W-:Y:S01]  /*0f50*/  ISETP.GT.U32.AND P1, PT, R2.reuse, R16, PT ;  /* 0x000000100200720c */ /* 0x040fe20003f24070 */
[----:B------:R-:W-:Y:S01]  /*0f60*/  @!P5 IMAD.MOV R13, RZ, RZ, -R13 ;  /* 0x000000ffff0dd224 */ /* 0x000fe200078e0a0d */
[----:B------:R-:W-:Y:S01]  /*0f70*/  ISETP.GT.U32.AND P5, PT, R2, R17, PT ;  /* 0x000000110200720c */ /* 0x000fe20003fa4070 */
[----:B------:R-:W-:Y:S01]  /*0f80*/  @!P4 IMAD.IADD R14, R14, 0x1, -R2 ;  /* 0x000000010e0ec824 */ /* 0x000fe200078e0a02 */
[----:B------:R-:W-:Y:S01]  /*0f90*/  ISETP.GE.AND P4, PT, R20, RZ, PT ;  /* 0x000000ff1400720c */ /* 0x000fe20003f86270 */
[----:B------:R-:W-:Y:S01]  /*0fa0*/  IMAD.HI.U32 R20, R4, R23, RZ ;  /* 0x0000001704147227 */ /* 0x000fe200078e00ff */
[----:B------:R-:W-:-:S02]  /*0fb0*/  IABS R21, R22 ;  /* 0x0000001600157213 */ /* 0x000fc40000000000 */
[----:B------:R-:W-:Y:S01]  /*0fc0*/  IABS R47, R51 ;  /* 0x00000033002f7213 */ /* 0x000fe20000000000 */
[----:B------:R-:W-:Y:S01]  /*0fd0*/  @!P6 IMAD.IADD R18, R18, 0x1, -R2 ;  /* 0x000000011212e824 */ /* 0x000fe200078e0a02 */
        /* <DEDUP_REMOVED lines=8> */
[----:B------:R-:W-:Y:S01]  /*1060*/  ISETP.GT.U32.AND P5, PT, R2, R16, PT ;  /* 0x000000100200720c */ /* 0x000fe20003fa4070 */
[----:B------:R-:W-:Y:S01]  /*1070*/  IMAD.HI.U32 R19, R4, R21, RZ ;  /* 0x0000001504137227 */ /* 0x000fe200078e00ff */
[----:B------:R-:W-:-:S02]  /*1080*/  LOP3.LUT R24, R5, 0x34, RZ, 0xfc, !PT ;  /* 0x0000003405187812 */ /* 0x000fc400078efcff */
[C---:B------:R-:W-:Y:S01]  /*1090*/  LOP3.LUT R56, R5.reuse, 0xb0, RZ, 0xfc, !PT ;  /* 0x000000b005387812 */ /* 0x040fe200078efcff */
[----:B------:R-:W-:Y:S01]  /*10a0*/  IMAD.MOV R19, RZ, RZ, -R19 ;  /* 0x000000ffff137224 */ /* 0x000fe200078e0a13 */
[----:B------:R-:W-:Y:S01]  /*10b0*/  IABS R57, R54 ;  /* 0x0000003600397213 */ /* 0x000fe20000000000 */
[----:B------:R-:W-:Y:S01]  /*10c0*/  @!P0 IMAD.MOV R14, RZ, RZ, -R14 ;  /* 0x000000ffff0e8224 */ /* 0x000fe200078e0a0e */
[----:B------:R-:W-:Y:S01]  /*10d0*/  ISETP.GT.U32.AND P0, PT, R2, R17, PT ;  /* 0x000000110200720c */ /* 0x000fe20003f04070 */
[--C-:B------:R-:W-:Y:S01]  /*10e0*/  @!P6 IMAD.IADD R18, R18, 0x1, -R2.reuse ;  /* 0x000000011212e824 */ /* 0x100fe200078e0a02 */
[C---:B------:R-:W-:Y:S01]  /*10f0*/  ISETP.GT.U32.AND P6, PT, R2.reuse, R20, PT ;  /* 0x000000140200720c */ /* 0x040fe20003fc4070 */
[----:B------:R-:W-:Y:S01]  /*1100*/  IMAD R19, R2, R19, R21 ;  /* 0x0000001302137224 */ /* 0x000fe200078e0215 */
[----:B------:R-:W-:Y:S01]  /*1110*/  IABS R59, R56 ;  /* 0x00000038003b7213 */ /* 0x000fe20000000000 */
[----:B------:R-:W-:Y:S01]  /*1120*/  @!P5 IMAD.IADD R16, R16, 0x1, -R2 ;  /* 0x000000011010d824 */ /* 0x000fe200078e0a02 */
[----:B------:R-:W-:Y:S01]  /*1130*/  LOP3.LUT R58, R5, 0xb4, RZ, 0xfc, !PT ;  /* 0x000000b4053a7812 */ /* 0x000fe200078efcff */
[----:B------:R-:W-:Y:S01]  /*1140*/  @!P3 IMAD.MOV R15, RZ, RZ, -R15 ;  /* 0x000000ffff0fb224 */ /* 0x000fe200078e0a0f */
[----:B------:R-:W-:Y:S01]  /*1150*/  ISETP.GT.U32.AND P5, PT, R2, R19, PT ;  /* 0x000000130200720c */ /* 0x000fe20003fa4070 */
[----:B------:R-:W-:Y:S01]  /*1160*/  IMAD.HI.U32 R23, R4, R29, RZ ;  /* 0x0000001d04177227 */ /* 0x000fe200078e00ff */
[----:B------:R-:W-:-:S02]  /*1170*/  ISETP.GE.AND P3, PT, R25, RZ, PT ;  /* 0x000000ff1900720c */ /* 0x000fc40003f66270 */
[----:B------:R-:W-:Y:S01]  /*1180*/  IABS R25, R24 ;  /* 0x0000001800197213 */ /* 0x000fe20000000000 */
[--C-:B------:R-:W-:Y:S01]  /*1190*/  @!P0 IMAD.IADD R17, R17, 0x1, -R2.reuse ;  /* 0x0000000111118824 */ /* 0x100fe200078e0a02 */
[----:B------:R-:W-:Y:S01]  /*11a0*/  ISETP.GE.AND P0, PT, R22, RZ, PT ;  /* 0x000000ff1600720c */ /* 0x000fe20003f06270 */
[--C-:B------:R-:W-:Y:S01]  /*11b0*/  @!P6 IMAD.IADD R20, R20, 0x1, -R2.reuse ;  /* 0x000000011414e824 */ /* 0x100fe200078e0a02 */
[----:B------:R-:W-:Y:S01]  /*11c0*/  IABS R22, R32 ;  /* 0x0000002000167213 */ /* 0x000fe20000000000 */
[----:B------:R-:W-:Y:S01]  /*11d0*/  IMAD.HI.U32 R21, R4, R25, RZ ;  /* 0x0000001904157227 */ /* 0x000fe200078e00ff */
[----:B------:R-:W-:Y:S02]  /*11e0*/  IABS R61, R58 ;  /* 0x0000003a003d7213 */ /* 0x000fe40000000000 */
[----:B------:R-:W-:Y:S01]  /*11f0*/  ISETP.GT.U32.AND P6, PT, R2, R20, PT ;  /* 0x000000140200720c */ /* 0x000fe20003fc4070 */
[----:B------:R-:W-:Y:S01]  /*1200*/  IMAD.MOV R21, RZ, RZ, -R21 ;  /* 0x000000ffff157224 */ /* 0x000fe200078e0a15 */
[----:B------:R-:W-:Y:S01]  /*1210*/  LOP3.LUT R60, R5, 0xb8, RZ, 0xfc, !PT ;  /* 0x000000b8053c7812 */ /* 0x000fe200078efcff */
[----:B------:R-:W-:Y:S01]  /*1220*/  @!P5 IMAD.IADD R19, R19, 0x1, -R2 ;  /* 0x000000011313d824 */ /* 0x000fe200078e0a02 */
[----:B------:R-:W-:Y:S01]  /*1230*/  ISETP.GE.AND P5, PT, R26, RZ, PT ;  /* 0x000000ff1a00720c */ /* 0x000fe20003fa6270 */
[----:B------:R-:W-:Y:S01]  /*1240*/  IMAD.MOV R23, RZ, RZ, -R23 ;  /* 0x000000ffff177224 */ /* 0x000fe200078e0a17 */
[C---:B------:R-:W-:Y:S01]  /*1250*/  LOP3.LUT R62, R5.reuse, 0xbc, RZ, 0xfc, !PT ;  /* 0x000000bc053e7812 */ /* 0x040fe200078efcff */
[C---:B------:R-:W-:Y:S01]  /*1260*/  IMAD R21, R2.reuse, R21, R25 ;  /* 0x0000001502157224 */ /* 0x040fe200078e0219 */
[----:B------:R-:W-:Y:S01]  /*1270*/  LOP3.LUT R64, R5, 0xc0, RZ, 0xfc, !PT ;  /* 0x000000c005407812 */ /* 0x000fe200078efcff */
[----:B------:R-:W-:Y:S01]  /*1280*/  @!P4 IMAD.MOV R16, RZ, RZ, -R16 ;  /* 0x000000ffff10c224 */ /* 0x000fe200078e0a10 */
[C---:B------:R-:W-:Y:S01]  /*1290*/  ISETP.GT.U32.AND P4, PT, R2.reuse, R19, PT ;  /* 0x000000130200720c */ /* 0x040fe20003f84070 */
[----:B------:R-:W-:Y:S01]  /*12a0*/  IMAD.MOV.U32 R25, RZ, RZ, R22 ;  /* 0x000000ffff197224 */ /* 0x000fe200078e0016 */
[----:B------:R-:W-:Y:S01]  /*12b0*/  IABS R63, R62 ;  /* 0x0000003e003f7213 */ /* 0x000fe20000000000 */
[----:B------:R-:W-:Y:S01]  /*12c0*/  IMAD R23, R2, R23, R29 ;  /* 0x0000001702177224 */ /* 0x000fe200078e021d */
[----:B------:R-:W-:Y:S01]  /*12d0*/  IABS R29, R34 ;  /* 0x00000022001d7213 */ /* 0x000fe20000000000 */
[----:B------:R-:W-:Y:S01]  /*12e0*/  IMAD.HI.U32 R22, R4, R27, RZ ;  /* 0x0000001b04167227 */ /* 0x000fe200078e00ff */
[----:B------:R-:W-:-:S02]  /*12f0*/  IABS R65, R64 ;  /* 0x0000004000417213 */ /* 0x000fc40000000000 */
[C---:B------:R-:W-:Y:S01]  /*1300*/  LOP3.LUT R66, R5.reuse, 0xcc, RZ, 0xfc, !PT ;  /* 0x000000cc05427812 */ /* 0x040fe200078efcff */
[----:B------:R-:W-:Y:S01]  /*1310*/  @!P6 IMAD.IADD R20, R20, 0x1, -R2 ;  /* 0x000000011414e824 */ /* 0x000fe200078e0a02 */
[----:B------:R-:W-:Y:S01]  /*1320*/  ISETP.GT.U32.AND P6, PT, R2, R23, PT ;  /* 0x000000170200720c */ /* 0x000fe20003fc4070 */
[----:B------:R-:W-:Y:S01]  /*1330*/  IMAD.MOV R22, RZ, RZ, -R22 ;  /* 0x000000ffff167224 */ /* 0x000fe200078e0a16 */
[----:B------:R-:W-:Y:S01]  /*1340*/  LOP3.LUT R68, R5, 0xd0, RZ, 0xfc, !PT ;  /* 0x000000d005447812 */ /* 0x000fe200078efcff */
[----:B------:R-:W-:Y:S01]  /*1350*/  @!P3 IMAD.MOV R18, RZ, RZ, -R18 ;  /* 0x000000ffff12b224 */ /* 0x000fe200078e0a12 */
[----:B------:R-:W-:Y:S01]  /*1360*/  ISETP.GE.AND P3, PT, R24, RZ, PT ;  /* 0x000000ff1800720c */ /* 0x000fe20003f66270 */
[----:B------:R-:W-:Y:S01]  /*1370*/  IMAD R22, R2, R22, R27 ;  /* 0x0000001602167224 */ /* 0x000fe200078e021b */
[----:B------:R-:W-:Y:S01]  /*1380*/  IABS R27, R33 ;  /* 0x00000021001b7213 */ /* 0x000fe20000000000 */
[----:B------:R-:W-:Y:S01]  /*1390*/  @!P4 IMAD.IADD R19, R19, 0x1, -R2 ;  /* 0x000000011313c824 */ /* 0x000fe200078e0a02 */
[----:B------:R-:W-:Y:S01]  /*13a0*/  IABS R71, R66 ;  /* 0x0000004200477213 */ /* 0x000fe20000000000 */
[----:B------:R-:W-:Y:S01]  /*13b0*/  IMAD.HI.U32 R24, R4, R25, RZ ;  /* 0x0000001904187227 */ /* 0x000fe200078e00ff */
[----:B------:R-:W-:-:S02]  /*13c0*/  ISETP.GT.U32.AND P4, PT, R2, R22, PT ;  /* 0x000000160200720c */ /* 0x000fc40003f84070 */
[----:B------:R-:W-:Y:S01]  /*13d0*/  IABS R73, R68 ;  /* 0x0000004400497213 */ /* 0x000fe20000000000 */
[----:B------:R-:W-:Y:S01]  /*13e0*/  @!P1 IMAD.MOV R17, RZ, RZ, -R17 ;  /* 0x000000ffff119224 */ /* 0x000fe200078e0a11 */
[C---:B------:R-:W-:Y:S01]  /*13f0*/  ISETP.GT.U32.AND P1, PT, R2.reuse, R21, PT ;  /* 0x000000150200720c */ /* 0x040fe20003f24070 */
[----:B------:R-:W-:Y:S01]  /*1400*/  @!P6 IMAD.IADD R23, R23, 0x1, -R2 ;  /* 0x000000011717e824 */ /* 0x000fe200078e0a02 */
[----:B------:R-:W-:Y:S01]  /*1410*/  LOP3.LUT R70, R5, 0xd4, RZ, 0xfc, !PT ;  /* 0x000000d405467812 */ /* 0x000fe200078efcff */
[----:B------:R-:W-:Y:S02]  /*1420*/  IMAD.MOV R24, RZ, RZ, -R24 ;  /* 0x000000ffff187224 */ /* 0x000fe400078e0a18 */
[----:B------:R-:W-:Y:S01]  /*1430*/  @!P0 IMAD.MOV R19, RZ, RZ, -R19 ;  /* 0x000000ffff138224 */ /* 0x000fe200078e0a13 */
[C---:B------:R-:W-:Y:S01]  /*1440*/  ISETP.GT.U32.AND P6, PT, R2.reuse, R23, PT ;  /* 0x000000170200720c */ /* 0x040fe20003fc4070 */
[----:B------:R-:W-:Y:S01]  /*1450*/  IMAD R24, R2, R24, R25 ;  /* 0x0000001802187224 */ /* 0x000fe200078e0219 */
[----:B------:R-:W-:Y:S01]  /*1460*/  IABS R75, R70 ;  /* 0x00000046004b7213 */ /* 0x000fe20000000000 */
[----:B------:R-:W-:-:S04]  /*1470*/  IMAD.HI.U32 R25, R4, R27, RZ ;  /* 0x0000001b04197227 */ /* 0x000fc800078e00ff */
[--C-:B------:R-:W-:Y:S02]  /*1480*/  @!P4 IMAD.IADD R22, R22, 0x1, -R2.reuse ;  /* 0x000000011616c824 */ /* 0x100fe400078e0a02 */
[----:B------:R-:W-:Y:S02]  /*1490*/  IMAD.MOV R25, RZ, RZ, -R25 ;  /* 0x000000ffff197224 */ /* 0x000fe400078e0a19 */
[--C-:B------:R-:W-:Y:S01]  /*14a0*/  @!P1 IMAD.IADD R21, R21, 0x1, -R2.reuse ;  /* 0x0000000115159824 */ /* 0x100fe200078e0a02 */
[C---:B------:R-:W-:Y:S01]  /*14b0*/  ISETP.GT.U32.AND P0, PT, R2.reuse, R22, PT ;  /* 0x000000160200720c */ /* 0x040fe20003f04070 */
[----:B------:R-:W-:Y:S01]  /*14c0*/  IMAD R25, R2, R25, R27 ;  /* 0x0000001902197224 */ /* 0x000fe200078e021b */
[----:B------:R-:W-:Y:S01]  /*14d0*/  ISETP.GE.AND P1, PT, R28, RZ, PT ;  /* 0x000000ff1c00720c */ /* 0x000fe20003f26270 */
[----:B------:R-:W-:Y:S01]  /*14e0*/  @!P6 IMAD.IADD R23, R23, 0x1, -R2 ;  /* 0x000000011717e824 */ /* 0x000fe200078e0a02 */
[----:B------:R-:W-:Y:S01]  /*14f0*/  ISETP.GT.U32.AND P4, PT, R2, R21, PT ;  /* 0x000000150200720c */ /* 0x000fe20003f84070 */
[----:B------:R-:W-:Y:S01]  /*1500*/  IMAD.HI.U32 R26, R4, R29, RZ ;  /* 0x0000001d041a7227 */ /* 0x000fe200078e00ff */
[----:B------:R-:W-:-:S03]  /*1510*/  ISETP.GT.U32.AND P6, PT, R2, R25, PT ;  /* 0x000000190200720c */ /* 0x000fc60003fc4070 */
[----:B------:R-:W-:Y:S01]  /*1520*/  @!P5 IMAD.MOV R20, RZ, RZ, -R20 ;  /* 0x000000ffff14d224 */ /* 0x000fe200078e0a14 */
[----:B------:R-:W-:Y:S01]  /*1530*/  ISETP.GT.U32.AND P5, PT, R2, R24, PT ;  /* 0x000000180200720c */ /* 0x000fe20003fa4070 */
[----:B------:R-:W-:Y:S02]  /*1540*/  IMAD.MOV R26, RZ, RZ, -R26 ;  /* 0x000000ffff1a7224 */ /* 0x000fe400078e0a1a */
[--C-:B------:R-:W-:Y:S01]  /*1550*/  @!P0 IMAD.IADD R22, R22, 0x1, -R2.reuse ;  /* 0x0000000116168824 */ /* 0x100fe200078e0a02 */
[----:B------:R-:W-:Y:S01]  /*1560*/  ISETP.GE.AND P0, PT, R32, RZ, PT ;  /* 0x000000ff2000720c */ /* 0x000fe20003f06270 */
[----:B------:R-:W-:Y:S01]  /*1570*/  IMAD R26, R2, R26, R29 ;  /* 0x0000001a021a7224 */ /* 0x000fe200078e021d */
[----:B------:R-:W-:Y:S01]  /*1580*/  LOP3.LUT R32, R5, 0x50, RZ, 0xfc, !PT ;  /* 0x0000005005207812 */ /* 0x000fe200078efcff */
[--C-:B------:R-:W-:Y:S01]  /*1590*/  @!P4 IMAD.IADD R21, R21, 0x1, -R2.reuse ;  /* 0x000000011515c824 */ /* 0x100fe200078e0a02 */
[----:B------:R-:W-:Y:S01]  /*15a0*/  ISETP.GE.AND P4, PT, R30, RZ, PT ;  /* 0x000000ff1e00720c */ /* 0x000fe20003f86270 */
[----:B------:R-:W-:Y:S01]  /*15b0*/  @!P6 IMAD.IADD R25, R25, 0x1, -R2 ;  /* 0x000000011919e824 */ /* 0x000fe200078e0a02 */
[----:B------:R-:W-:Y:S01]  /*15c0*/  IABS R29, R32 ;  /* 0x00000020001d7213 */ /* 0x000fe20000000000 */
[----:B------:R-:W-:-:S04]  /*15d0*/  IMAD.HI.U32 R27, R4, R31, RZ ;  /* 0x0000001f041b7227 */ /* 0x000fc800078e00ff */
[----:B------:R-:W-:Y:S01]  /*15e0*/  @!P3 IMAD.MOV R21, RZ, RZ, -R21 ;  /* 0x000000ffff15b224 */ /* 0x000fe200078e0a15 */
[C---:B------:R-:W-:Y:S01]  /*15f0*/  ISETP.GT.U32.AND P3, PT, R2.reuse, R26, PT ;  /* 0x0000001a0200720c */ /* 0x040fe20003f64070 */
[----:B------:R-:W-:Y:S01]  /*1600*/  @!P1 IMAD.MOV R22, RZ, RZ, -R22 ;  /* 0x000000ffff169224 */ /* 0x000fe200078e0a16 */
[----:B------:R-:W-:Y:S01]  /*1610*/  ISETP.GT.U32.AND P1, PT, R2, R25, PT ;  /* 0x000000190200720c */ /* 0x000fe20003f24070 */
[----:B------:R-:W-:Y:S02]  /*1620*/  IMAD.MOV R27, RZ, RZ, -R27 ;  /* 0x000000ffff1b7224 */ /* 0x000fe400078e0a1b */
[----:B------:R-:W-:-:S04]  /*1630*/  IMAD.HI.U32 R28, R4, R29, RZ ;  /* 0x0000001d041c7227 */ /* 0x000fc800078e00ff */
[----:B------:R-:W-:Y:S01]  /*1640*/  @!P5 IMAD.IADD R24, R24, 0x1, -R2 ;  /* 0x000000011818d824 */ /* 0x000fe200078e0a02 */
[----:B------:R-:W-:Y:S01]  /*1650*/  ISETP.GE.AND P5, PT, R33, RZ, PT ;  /* 0x000000ff2100720c */ /* 0x000fe20003fa6270 */
[C---:B------:R-:W-:Y:S01]  /*1660*/  IMAD R27, R2.reuse, R27, R31 ;  /* 0x0000001b021b7224 */ /* 0x040fe200078e021f */
[----:B------:R-:W-:Y:S01]  /*1670*/  IABS R31, R36 ;  /* 0x00000024001f7213 */ /* 0x000fe20000000000 */
[----:B------:R-:W-:Y:S01]  /*1680*/  IMAD.MOV R28, RZ, RZ, -R28 ;  /* 0x000000ffff1c7224 */ /* 0x000fe200078e0a1c */
[C---:B------:R-:W-:Y:S01]  /*1690*/  ISETP.GT.U32.AND P6, PT, R2.reuse, R24, PT ;  /* 0x000000180200720c */ /* 0x040fe20003fc4070 */
[----:B------:R-:W-:Y:S01]  /*16a0*/  @!P4 IMAD.MOV R23, RZ, RZ, -R23 ;  /* 0x000000ffff17c224 */ /* 0x000fe200078e0a17 */
[C---:B------:R-:W-:Y:S01]  /*16b0*/  ISETP.GT.U32.AND P4, PT, R2.reuse, R27, PT ;  /* 0x0000001b0200720c */ /* 0x040fe20003f84070 */
[----:B------:R-:W-:Y:S01]  /*16c0*/  IMAD R28, R2, R28, R29 ;  /* 0x0000001c021c7224 */ /* 0x000fe200078e021d */
[----:B------:R-:W-:Y:S01]  /*16d0*/  IABS R33, R37 ;  /* 0x0000002500217213 */ /* 0x000fe20000000000 */
[----:B------:R-:W-:-:S02]  /*16e0*/  @!P1 IMAD.IADD R25, R25, 0x1, -R2 ;  /* 0x0000000119199824 */ /* 0x000fc400078e0a02 */
[----:B------:R-:W-:Y:S01]  /*16f0*/  @!P3 IMAD.IADD R26, R26, 0x1, -R2 ;  /* 0x000000011a1ab824 */ /* 0x000fe200078e0a02 */
[----:B------:R-:W-:Y:S01]  /*1700*/  ISETP.GT.U32.AND P1, PT, R2, R28, PT ;  /* 0x0000001c0200720c */ /* 0x000fe20003f24070 */
[----:B------:R-:W-:-:S03]  /*1710*/  IMAD.HI.U32 R29, R4, R31, RZ ;  /* 0x0000001f041d7227 */ /* 0x000fc600078e00ff */
[----:B------:R-:W-:Y:S01]  /*1720*/  ISETP.GT.U32.AND P3, PT, R2, R26, PT ;  /* 0x0000001a0200720c */ /* 0x000fe20003f64070 */
[--C-:B------:R-:W-:Y:S01]  /*1730*/  @!P6 IMAD.IADD R24, R24, 0x1, -R2.reuse ;  /* 0x000000011818e824 */ /* 0x100fe200078e0a02 */
[----:B------:R-:W-:Y:S01]  /*1740*/  ISETP.GE.AND P6, PT, R34, RZ, PT ;  /* 0x000000ff2200720c */ /* 0x000fe20003fc6270 */
[----:B------:R-:W-:Y:S01]  /*1750*/  IMAD.MOV R29, RZ, RZ, -R29 ;  /* 0x000000ffff1d7224 */ /* 0x000fe200078e0a1d */
[----:B------:R-:W-:Y:S01]  /*1760*/  LOP3.LUT R34, R5, 0x5c, RZ, 0xfc, !PT ;  /* 0x0000005c05227812 */ /* 0x000fe200078efcff */
[--C-:B------:R-:W-:Y:S01]  /*1770*/  @!P4 IMAD.IADD R27, R27, 0x1, -R2.reuse ;  /* 0x000000011b1bc824 */ /* 0x100fe200078e0a02 */
[----:B------:R-:W-:Y:S01]  /*1780*/  ISETP.GE.AND P4, PT, R35, RZ, PT ;  /* 0x000000ff2300720c */ /* 0x000fe20003f86270 */
[----:B------:R-:W-:Y:S01]  /*1790*/  IMAD R29, R2, R29, R31 ;  /* 0x0000001d021d7224 */ /* 0x000fe200078e021f */
[----:B------:R-:W-:Y:S01]  /*17a0*/  IABS R35, R34 ;  /* 0x0000002200237213 */ /* 0x000fe20000000000 */
[----:B------:R-:W-:Y:S01]  /*17b0*/  @!P1 IMAD.IADD R28, R28, 0x1, -R2 ;  /* 0x000000011c1c9824 */ /* 0x000fe200078e0a02 */
[----:B------:R-:W-:Y:S01]  /*17c0*/  ISETP.GT.U32.AND P1, PT, R2, R27, PT ;  /* 0x0000001b0200720c */ /* 0x000fe20003f24070 */
[----:B------:R-:W-:-:S04]  /*17d0*/  IMAD.HI.U32 R30, R4, R33, RZ ;  /* 0x00000021041e7227 */ /* 0x000fc800078e00ff */
[----:B------:R-:W-:Y:S01]  /*17e0*/  @!P3 IMAD.IADD R26, R26, 0x1, -R2 ;  /* 0x000000011a1ab824 */ /* 0x000fe200078e0a02 */
[----:B------:R-:W-:Y:S01]  /*17f0*/  ISETP.GT.U32.AND P3, PT, R2, R29, PT ;  /* 0x0000001d0200720c */ /* 0x000fe20003f64070 */
[----:B------:R-:W-:-:S04]  /*1800*/  IMAD.HI.U32 R31, R4, R35, RZ ;  /* 0x00000023041f7227 */ /* 0x000fc800078e00ff */
[----:B------:R-:W-:Y:S02]  /*1810*/  IMAD.MOV R30, RZ, RZ, -R30 ;  /* 0x000000ffff1e7224 */ /* 0x000fe400078e0a1e */
[----:B------:R-:W-:Y:S02]  /*1820*/  IMAD.MOV R31, RZ, RZ, -R31 ;  /* 0x000000ffff1f7224 */ /* 0x000fe400078e0a1f */
[----:B------:R-:W-:Y:S01]  /*1830*/  IMAD R30, R2, R30, R33 ;  /* 0x0000001e021e7224 */ /* 0x000fe200078e0221 */
[----:B------:R-:W-:Y:S01]  /*1840*/  LOP3.LUT R33, R5, 0x60, RZ, 0xfc, !PT ;  /* 0x0000006005217812 */ /* 0x000fe200078efcff */
[----:B------:R-:W-:Y:S01]  /*1850*/  @!P1 IMAD.IADD R27, R27, 0x1, -R2 ;  /* 0x000000011b1b9824 */ /* 0x000fe200078e0a02 */
[----:B------:R-:W-:Y:S01]  /*1860*/  ISETP.GE.AND P1, PT, R36, RZ, PT ;  /* 0x000000ff2400720c */ /* 0x000fe20003f26270 */
[C---:B------:R-:W-:Y:S01]  /*1870*/  IMAD R31, R2.reuse, R31, R35 ;  /* 0x0000001f021f7224 */ /* 0x040fe200078e0223 */
[----:B------:R-:W-:Y:S01]  /*1880*/  LOP3.LUT R36, R5, 0x64, RZ, 0xfc, !PT ;  /* 0x0000006405247812 */ /* 0x000fe200078efcff */
[----:B------:R-:W-:Y:S01]  /*1890*/  @!P0 IMAD.MOV R24, RZ, RZ, -R24 ;  /* 0x000000ffff188224 */ /* 0x000fe200078e0a18 */
[C---:B------:R-:W-:Y:S01]  /*18a0*/  ISETP.GT.U32.AND P0, PT, R2.reuse, R28, PT ;  /* 0x0000001c0200720c */ /* 0x040fe20003f04070 */
[----:B------:R-:W-:Y:S01]  /*18b0*/  @!P6 IMAD.MOV R26, RZ, RZ, -R26 ;  /* 0x000000ffff1ae224 */ /* 0x000fe200078e0a1a */
[C---:B------:R-:W-:Y:S01]  /*18c0*/  ISETP.GT.U32.AND P6, PT, R2.reuse, R30, PT ;  /* 0x0000001e0200720c */ /* 0x040fe20003fc4070 */
[----:B------:R-:W-:Y:S01]  /*18d0*/  @!P3 IMAD.IADD R29, R29, 0x1, -R2 ;  /* 0x000000011d1db824 */ /* 0x000fe200078e0a02 */
[----:B------:R-:W-:Y:S01]  /*18e0*/  IABS R35, R33 ;  /* 0x0000002100237213 */ /* 0x000fe20000000000 */
[----:B------:R-:W-:Y:S01]  /*18f0*/  @!P4 IMAD.MOV R27, RZ, RZ, -R27 ;  /* 0x000000ffff1bc224 */ /* 0x000fe200078e0a1b */
[C---:B------:R-:W-:Y:S01]  /*1900*/  ISETP.GT.U32.AND P4, PT, R2.reuse, R31, PT ;  /* 0x0000001f0200720c */ /* 0x040fe20003f84070 */
[----:B------:R-:W-:Y:S01]  /*1910*/  @!P5 IMAD.MOV R25, RZ, RZ, -R25 ;  /* 0x000000ffff19d224 */ /* 0x000fe200078e0a19 */
[----:B------:R-:W-:Y:S01]  /*1920*/  ISETP.GT.U32.AND P3, PT, R2, R29, PT ;  /* 0x0000001d0200720c */ /* 0x000fe20003f64070 */
[----:B------:R-:W-:Y:S01]  /*1930*/  IMAD R74, R10, 0x100, R168 ;  /* 0x000001000a4a7824 */ /* 0x000fe200078e02a8 */
[----:B------:R-:W-:Y:S01]  /*1940*/  ISETP.GE.AND P5, PT, R32, RZ, PT ;  /* 0x000000ff2000720c */ /* 0x000fe20003fa6270 */
[----:B------:R-:W-:-:S03]  /*1950*/  IMAD.HI.U32 R32, R4, R35, RZ ;  /* 0x0000002304207227 */ /* 0x000fc600078e00ff */
[----:B------:R-:W-:Y:S01]  /*1960*/  IADD3 R72, R74, 0x80, RZ ;  /* 0x000000804a487810 */ /* 0x000fe20007ffe0ff */
[--C-:B------:R-:W-:Y:S01]  /*1970*/  @!P0 IMAD.IADD R28, R28, 0x1, -R2.reuse ;  /* 0x000000011c1c8824 */ /* 0x100fe200078e0a02 */
[----:B------:R-:W-:Y:S01]  /*1980*/  ISETP.GE.AND P0, PT, R37, RZ, PT ;  /* 0x000000ff2500720c */ /* 0x000fe20003f06270 */
[--C-:B------:R-:W-:Y:S01]  /*1990*/  @!P6 IMAD.IADD R30, R30, 0x1, -R2.reuse ;  /* 0x000000011e1ee824 */ /* 0x100fe200078e0a02 */
[----:B------:R-:W-:Y:S01]  /*19a0*/  IABS R37, R36 ;  /* 0x0000002400257213 */ /* 0x000fe20000000000 */
[--C-:B------:R-:W-:Y:S01]  /*19b0*/  @!P4 IMAD.IADD R31, R31, 0x1, -R2.reuse ;  /* 0x000000011f1fc824 */ /* 0x100fe200078e0a02 */
[----:B------:R-:W-:Y:S01]  /*19c0*/  IABS R10, R74 ;  /* 0x0000004a000a7213 */ /* 0x000fe20000000000 */
[----:B------:R-:W-:Y:S01]  /*19d0*/  @!P3 IMAD.IADD R29, R29, 0x1, -R2 ;  /* 0x000000011d1db824 */ /* 0x000fe200078e0a02 */
[----:B------:R-:W-:Y:S01]  /*19e0*/  ISETP.GT.U32.AND P6, PT, R2, R30, PT ;  /* 0x0000001e0200720c */ /* 0x000fe20003fc4070 */
[----:B------:R-:W-:Y:S01]  /*19f0*/  IMAD.MOV R32, RZ, RZ, -R32 ;  /* 0x000000ffff207224 */ /* 0x000fe200078e0a20 */
[----:B------:R-:W-:Y:S01]  /*1a00*/  ISETP.GE.AND P3, PT, R33, RZ, PT ;  /* 0x000000ff2100720c */ /* 0x000fe20003f66270 */
[----:B------:R-:W-:Y:S01]  /*1a10*/  IMAD.HI.U32 R33, R4, R37, RZ ;  /* 0x0000002504217227 */ /* 0x000fe200078e00ff */
[----:B------:R-:W-:Y:S01]  /*1a20*/  ISETP.GT.U32.AND P4, PT, R2, R31, PT ;  /* 0x0000001f0200720c */ /* 0x000fe20003f84070 */
[----:B------:R-:W-:Y:S02]  /*1a30*/  STL [R1+0x468], R74 ;  /* 0x0004684a01007387 */ /* 0x000fe40000100800 */
[----:B------:R-:W-:-:S02]  /*1a40*/  IMAD.MOV R33, RZ, RZ, -R33 ;  /* 0x000000ffff217224 */ /* 0x000fc400078e0a21 */
[----:B------:R-:W-:Y:S01]  /*1a50*/  @!P5 IMAD.MOV R28, RZ, RZ, -R28 ;  /* 0x000000ffff1cd224 */ /* 0x000fe200078e0a1c */
[----:B------:R-:W-:Y:S01]  /*1a60*/  ISETP.GE.AND P5, PT, R34, RZ, PT ;  /* 0x000000ff2200720c */ /* 0x000fe20003fa6270 */
[----:B------:R-:W-:Y:S01]  /*1a70*/  IMAD R33, R2, R33, R37 ;  /* 0x0000002102217224 */ /* 0x000fe200078e0225 */
[----:B------:R-:W-:Y:S01]  /*1a80*/  STL [R1+0x46c], R72 ;  /* 0x00046c4801007387 */ /* 0x000fe20000100800 */
[--C-:B------:R-:W-:Y:S01]  /*1a90*/  @!P6 IMAD.IADD R30, R30, 0x1, -R2.reuse ;  /* 0x000000011e1ee824 */ /* 0x100fe200078e0a02 */
[----:B------:R-:W-:Y:S01]  /*1aa0*/  ISETP.GE.AND P6, PT, R36, RZ, PT ;  /* 0x000000ff2400720c */ /* 0x000fe20003fc6270 */
[C---:B------:R-:W-:Y:S02]  /*1ab0*/  IMAD R32, R2.reuse, R32, R35 ;  /* 0x0000002002207224 */ /* 0x040fe400078e0223 */
[----:B------:R-:W-:Y:S01]  /*1ac0*/  @!P4 IMAD.IADD R31, R31, 0x1, -R2 ;  /* 0x000000011f1fc824 */ /* 0x000fe200078e0a02 */
[----:B------:R-:W-:Y:S01]  /*1ad0*/  ISETP.GT.U32.AND P4, PT, R2, R33, PT ;  /* 0x000000210200720c */ /* 0x000fe20003f84070 */
[----:B------:R-:W-:-:S04]  /*1ae0*/  IMAD.HI.U32 R34, R4, R39, RZ ;  /* 0x0000002704227227 */ /* 0x000fc800078e00ff */
[----:B------:R-:W-:Y:S01]  /*1af0*/  @!P0 IMAD.MOV R30, RZ, RZ, -R30 ;  /* 0x000000ffff1e8224 */ /* 0x000fe200078e0a1e */
[C---:B------:R-:W-:Y:S01]  /*1b00*/  ISETP.GT.U32.AND P0, PT, R2.reuse, R32, PT ;  /* 0x000000200200720c */ /* 0x040fe20003f04070 */
[----:B------:R-:W-:Y:S02]  /*1b10*/  IMAD.MOV R34, RZ, RZ, -R34 ;  /* 0x000000ffff227224 */ /* 0x000fe400078e0a22 */
[----:B------:R-:W-:Y:S02]  /*1b20*/  @!P5 IMAD.MOV R31, RZ, RZ, -R31 ;  /* 0x000000ffff1fd224 */ /* 0x000fe400078e0a1f */
[----:B------:R-:W-:Y:S01]  /*1b30*/  IMAD R34, R2, R34, R39 ;  /* 0x0000002202227224 */ /* 0x000fe200078e0227 */
[----:B------:R-:W-:Y:S01]  /*1b40*/  IABS R39, R40 ;  /* 0x0000002800277213 */ /* 0x000fe20000000000 */
[----:B------:R-:W-:Y:S02]  /*1b50*/  @!P4 IMAD.IADD R33, R33, 0x1, -R2 ;  /* 0x000000012121c824 */ /* 0x000fe400078e0a02 */
[----:B------:R-:W-:Y:S01]  /*1b60*/  IMAD.HI.U32 R36, R4, R41, RZ ;  /* 0x0000002904247227 */ /* 0x000fe200078e00ff */
[----:B------:R-:W-:-:S02]  /*1b70*/  ISETP.GT.U32.AND P5, PT, R2, R34, PT ;  /* 0x000000220200720c */ /* 0x000fc40003fa4070 */
[----:B------:R-:W-:Y:S01]  /*1b80*/  ISETP.GT.U32.AND P4, PT, R2, R33, PT ;  /* 0x000000210200720c */ /* 0x000fe20003f84070 */
[----:B------:R-:W-:Y:S02]  /*1b90*/  @!P0 IMAD.IADD R32, R32, 0x1, -R2 ;  /* 0x0000000120208824 */ /* 0x000fe400078e0a02 */
[----:B------:R-:W-:Y:S02]  /*1ba0*/  IMAD.MOV R36, RZ, RZ, -R36 ;  /* 0x000000ffff247224 */ /* 0x000fe400078e0a24 */
[----:B------:R-:W-:Y:S01]  /*1bb0*/  IMAD.HI.U32 R35, R4, R39, RZ ;  /* 0x0000002704237227 */ /* 0x000fe200078e00ff */
[----:B------:R-:W-:-:S03]  /*1bc0*/  ISETP.GT.U32.AND P0, PT, R2, R32, PT ;  /* 0x000000200200720c */ /* 0x000fc60003f04070 */
[----:B------:R-:W-:Y:S01]  /*1bd0*/  IMAD R36, R2, R36, R41 ;  /* 0x0000002402247224 */ /* 0x000fe200078e0229 */
[----:B------:R-:W-:Y:S01]  /*1be0*/  IABS R41, R48 ;  /* 0x0000003000297213 */ /* 0x000fe20000000000 */
[----:B------:R-:W-:-:S04]  /*1bf0*/  IMAD.HI.U32 R37, R4, R43, RZ ;  /* 0x0000002b04257227 */ /* 0x000fc800078e00ff */
[----:B------:R-:W-:Y:S02]  /*1c00*/  IMAD.MOV R35, RZ, RZ, -R35 ;  /* 0x000000ffff237224 */ /* 0x000fe400078e0a23 */
[--C-:B------:R-:W-:Y:S01]  /*1c10*/  @!P5 IMAD.IADD R34, R34, 0x1, -R2.reuse ;  /* 0x000000012222d824 */ /* 0x100fe200078e0a02 */
[C---:B------:R-:W-:Y:S01]  /*1c20*/  ISETP.GT.U32.AND P5, PT, R2.reuse, R36, PT ;  /* 0x000000240200720c */ /* 0x040fe20003fa4070 */
[----:B------:R-:W-:Y:S02]  /*1c30*/  IMAD.MOV R37, RZ, RZ, -R37 ;  /* 0x000000ffff257224 */ /* 0x000fe400078e0a25 */
[C---:B------:R-:W-:Y:S02]  /*1c40*/  IMAD R35, R2.reuse, R35, R39 ;  /* 0x0000002302237224 */ /* 0x040fe400078e0227 */
[C---:B------:R-:W-:Y:S01]  /*1c50*/  IMAD R37, R2.reuse, R37, R43 ;  /* 0x0000002502257224 */ /* 0x040fe200078e022b */
[----:B------:R-:W-:Y:S01]  /*1c60*/  IABS R43, R49 ;  /* 0x00000031002b7213 */ /* 0x000fe20000000000 */
[--C-:B------:R-:W-:Y:S01]  /*1c70*/  @!P4 IMAD.IADD R33, R33, 0x1, -R2.reuse ;  /* 0x000000012121c824 */ /* 0x100fe200078e0a02 */
[----:B------:R-:W-:Y:S01]  /*1c80*/  ISETP.GT.U32.AND P4, PT, R2, R35, PT ;  /* 0x000000230200720c */ /* 0x000fe20003f84070 */
[----:B------:R-:W-:Y:S01]  /*1c90*/  @!P0 IMAD.IADD R32, R32, 0x1, -R2 ;  /* 0x0000000120208824 */ /* 0x000fe200078e0a02 */
[----:B------:R-:W-:Y:S01]  /*1ca0*/  ISETP.GE.AND P0, PT, R40, RZ, PT ;  /* 0x000000ff2800720c */ /* 0x000fe20003f06270 */
[----:B------:R-:W-:Y:S01]  /*1cb0*/  @!P6 IMAD.MOV R33, RZ, RZ, -R33 ;  /* 0x000000ffff21e224 */ /* 0x000fe200078e0a21 */
[----:B------:R-:W-:Y:S01]  /*1cc0*/  ISETP.GT.U32.AND P6, PT, R2, R37, PT ;  /* 0x000000250200720c */ /* 0x000fe20003fc4070 */
[----:B------:R-:W-:-:S04]  /*1cd0*/  IMAD.HI.U32 R40, R4, R43, RZ ;  /* 0x0000002b04287227 */ /* 0x000fc800078e00ff */
[----:B------:R-:W-:Y:S02]  /*1ce0*/  @!P5 IMAD.IADD R36, R36, 0x1, -R2 ;  /* 0x000000012424d824 */ /* 0x000fe400078e0a02 */
[----:B------:R-:W-:Y:S02]  /*1cf0*/  IMAD.MOV R40, RZ, RZ, -R40 ;  /* 0x000000ffff287224 */ /* 0x000fe400078e0a28 */
[----:B------:R-:W-:Y:S01]  /*1d00*/  @!P4 IMAD.IADD R35, R35, 0x1, -R2 ;  /* 0x000000012323c824 */ /* 0x000fe200078e0a02 */
[C---:B------:R-:W-:Y:S01]  /*1d10*/  ISETP.GT.U32.AND P5, PT, R2.reuse, R36, PT ;  /* 0x000000240200720c */ /* 0x040fe20003fa4070 */
[----:B------:R-:W-:Y:S02]  /*1d20*/  IMAD R40, R2, R40, R43 ;  /* 0x0000002802287224 */ /* 0x000fe400078e022b */
[----:B------:R-:W-:Y:S01]  /*1d30*/  IMAD.HI.U32 R39, R4, R41, RZ ;  /* 0x0000002904277227 */ /* 0x000fe200078e00ff */
[----:B------:R-:W-:-:S03]  /*1d40*/  ISETP.GT.U32.AND P4, PT, R2, R35, PT ;  /* 0x000000230200720c */ /* 0x000fc60003f84070 */
[----:B------:R-:W-:Y:S01]  /*1d50*/  @!P1 IMAD.MOV R29, RZ, RZ, -R29 ;  /* 0x000000ffff1d9224 */ /* 0x000fe200078e0a1d */
[----:B------:R-:W-:Y:S01]  /*1d60*/  ISETP.GE.AND P1, PT, R38, RZ, PT ;  /* 0x000000ff2600720c */ /* 0x000fe20003f26270 */
[----:B------:R-:W-:Y:S01]  /*1d70*/  @!P3 IMAD.MOV R32, RZ, RZ, -R32 ;  /* 0x000000ffff20b224 */ /* 0x000fe200078e0a20 */
[C---:B------:R-:W-:Y:S01]  /*1d80*/  ISETP.GT.U32.AND P3, PT, R2.reuse, R34, PT ;  /* 0x000000220200720c */ /* 0x040fe20003f64070 */
[----:B------:R-:W-:Y:S01]  /*1d90*/  @!P6 IMAD.IADD R37, R37, 0x1, -R2 ;  /* 0x000000012525e824 */ /* 0x000fe200078e0a02 */
[----:B------:R-:W-:Y:S01]  /*1da0*/  ISETP.GT.U32.AND P6, PT, R2, R40, PT ;  /* 0x000000280200720c */ /* 0x000fe20003fc4070 */
[----:B------:R-:W-:-:S04]  /*1db0*/  IMAD.HI.U32 R38, R4, R45, RZ ;  /* 0x0000002d04267227 */ /* 0x000fc800078e00ff */
[----:B------:R-:W-:Y:S02]  /*1dc0*/  IMAD.MOV R39, RZ, RZ, -R39 ;  /* 0x000000ffff277224 */ /* 0x000fe400078e0a27 */
[----:B------:R-:W-:Y:S02]  /*1dd0*/  IMAD.MOV R38, RZ, RZ, -R38 ;  /* 0x000000ffff267224 */ /* 0x000fe400078e0a26 */
[C---:B------:R-:W-:Y:S02]  /*1de0*/  IMAD R39, R2.reuse, R39, R41 ;  /* 0x0000002702277224 */ /* 0x040fe400078e0229 */
[----:B------:R-:W-:Y:S01]  /*1df0*/  IMAD R38, R2, R38, R45 ;  /* 0x0000002602267224 */ /* 0x000fe200078e022d */
[----:B------:R-:W-:Y:S01]  /*1e00*/  IABS R45, R50 ;  /* 0x00000032002d7213 */ /* 0x000fe20000000000 */
[--C-:B------:R-:W-:Y:S01]  /*1e10*/  @!P5 IMAD.IADD R36, R36, 0x1, -R2.reuse ;  /* 0x000000012424d824 */ /* 0x100fe200078e0a02 */
[----:B------:R-:W-:Y:S01]  /*1e20*/  ISETP.GT.U32.AND P5, PT, R2, R39, PT ;  /* 0x000000270200720c */ /* 0x000fe20003fa4070 */
[--C-:B------:R-:W-:Y:S01]  /*1e30*/  @!P3 IMAD.IADD R34, R34, 0x1, -R2.reuse ;  /* 0x000000012222b824 */ /* 0x100fe200078e0a02 */
[----:B------:R-:W-:Y:S01]  /*1e40*/  ISETP.GT.U32.AND P3, PT, R2, R38, PT ;  /* 0x000000260200720c */ /* 0x000fe20003f64070 */
[--C-:B------:R-:W-:Y:S01]  /*1e50*/  @!P4 IMAD.IADD R35, R35, 0x1, -R2.reuse ;  /* 0x000000012323c824 */ /* 0x100fe200078e0a02 */
[----:B------:R-:W-:Y:S01]  /*1e60*/  ISETP.GE.AND P4, PT, R42, RZ, PT ;  /* 0x000000ff2a00720c */ /* 0x000fe20003f86270 */
[----:B------:R-:W-:-:S02]  /*1e70*/  @!P6 IMAD.IADD R40, R40, 0x1, -R2 ;  /* 0x000000012828e824 */ /* 0x000fc400078e0a02 */
[----:B------:R-:W-:-:S04]  /*1e80*/  IMAD.HI.U32 R41, R4, R45, RZ ;  /* 0x0000002d04297227 */ /* 0x000fc800078e00ff */
[----:B------:R-:W-:Y:S01]  /*1e90*/  @!P1 IMAD.MOV R34, RZ, RZ, -R34 ;  /* 0x000000ffff229224 */ /* 0x000fe200078e0a22 */
[----:B------:R-:W-:Y:S01]  /*1ea0*/  ISETP.GT.U32.AND P1, PT, R2, R40, PT ;  /* 0x000000280200720c */ /* 0x000fe20003f24070 */
[----:B------:R-:W-:-:S04]  /*1eb0*/  IMAD.HI.U32 R42, R4, R47, RZ ;  /* 0x0000002f042a7227 */ /* 0x000fc800078e00ff */
[----:B------:R-:W-:Y:S02]  /*1ec0*/  IMAD.MOV R41, RZ, RZ, -R41 ;  /* 0x000000ffff297224 */ /* 0x000fe400078e0a29 */
[----:B------:R-:W-:Y:S01]  /*1ed0*/  @!P5 IMAD.IADD R39, R39, 0x1, -R2 ;  /* 0x000000012727d824 */ /* 0x000fe200078e0a02 */
[C---:B------:R-:W-:Y:S01]  /*1ee0*/  ISETP.GT.U32.AND P5, PT, R2.reuse, R37, PT ;  /* 0x000000250200720c */ /* 0x040fe20003fa4070 */
[----:B------:R-:W-:Y:S02]  /*1ef0*/  IMAD.MOV R42, RZ, RZ, -R42 ;  /* 0x000000ffff2a7224 */ /* 0x000fe400078e0a2a */
[----:B------:R-:W-:Y:S01]  /*1f00*/  IMAD R41, R2, R41, R45 ;  /* 0x0000002902297224 */ /* 0x000fe200078e022d */
[----:B------:R-:W-:Y:S01]  /*1f10*/  IABS R45, R52 ;  /* 0x00000034002d7213 */ /* 0x000fe20000000000 */
[----:B------:R-:W-:Y:S01]  /*1f20*/  @!P3 IMAD.IADD R38, R38, 0x1, -R2 ;  /* 0x000000012626b824 */ /* 0x000fe200078e0a02 */
[----:B------:R-:W-:Y:S01]  /*1f30*/  ISETP.GE.AND P3, PT, R44, RZ, PT ;  /* 0x000000ff2c00720c */ /* 0x000fe20003f66270 */
[----:B------:R-:W-:Y:S01]  /*1f40*/  @!P0 IMAD.MOV R35, RZ, RZ, -R35 ;  /* 0x000000ffff238224 */ /* 0x000fe200078e0a23 */
[C---:B------:R-:W-:Y:S01]  /*1f50*/  ISETP.GT.U32.AND P0, PT, R2.reuse, R39, PT ;  /* 0x000000270200720c */ /* 0x040fe20003f04070 */
[C---:B------:R-:W-:Y:S01]  /*1f60*/  IMAD R42, R2.reuse, R42, R47 ;  /* 0x0000002a022a7224 */ /* 0x040fe200078e022f */
[----:B------:R-:W-:Y:S01]  /*1f70*/  IABS R47, R53 ;  /* 0x00000035002f7213 */ /* 0x000fe20000000000 */
[----:B------:R-:W-:Y:S01]  /*1f80*/  @!P4 IMAD.MOV R36, RZ, RZ, -R36 ;  /* 0x000000ffff24c224 */ /* 0x000fe200078e0a24 */
[----:B------:R-:W-:Y:S01]  /*1f90*/  ISETP.GT.U32.AND P4, PT, R2, R41, PT ;  /* 0x000000290200720c */ /* 0x000fe20003f84070 */
[----:B------:R-:W-:Y:S01]  /*1fa0*/  @!P1 IMAD.IADD R40, R40, 0x1, -R2 ;  /* 0x0000000128289824 */ /* 0x000fe200078e0a02 */
[----:B------:R-:W-:Y:S01]  /*1fb0*/  ISETP.GT.U32.AND P6, PT, R2, R38, PT ;  /* 0x000000260200720c */ /* 0x000fe20003fc4070 */
[----:B------:R-:W-:Y:S01]  /*1fc0*/  IMAD.HI.U32 R44, R4, R47, RZ ;  /* 0x0000002f042c7227 */ /* 0x000fe200078e00ff */
[----:B------:R-:W-:-:S03]  /*1fd0*/  ISETP.GE.AND P1, PT, R49, RZ, PT ;  /* 0x000000ff3100720c */ /* 0x000fc60003f26270 */
[----:B------:R-:W-:Y:S02]  /*1fe0*/  IMAD.MOV R44, RZ, RZ, -R44 ;  /* 0x000000ffff2c7224 */ /* 0x000fe400078e0a2c */
[--C-:B------:R-:W-:Y:S01]  /*1ff0*/  @!P0 IMAD.IADD R39, R39, 0x1, -R2.reuse ;  /* 0x0000000127278824 */ /* 0x100fe200078e0a02 */
[----:B------:R-:W-:Y:S01]  /*2000*/  ISETP.GE.AND P0, PT, R48, RZ, PT ;  /* 0x000000ff3000720c */ /* 0x000fe20003f06270 */
[--C-:B------:R-:W-:Y:S01]  /*2010*/  @!P5 IMAD.IADD R37, R37, 0x1, -R2.reuse ;  /* 0x000000012525d824 */ /* 0x100fe200078e0a02 */
[----:B------:R-:W-:Y:S01]  /*2020*/  LOP3.LUT R48, R5, 0x94, RZ, 0xfc, !PT ;  /* 0x0000009405307812 */ /* 0x000fe200078efcff */
[----:B------:R-:W-:Y:S01]  /*2030*/  @!P4 IMAD.IADD R41, R41, 0x1, -R2 ;  /* 0x000000012929c824 */ /* 0x000fe200078e0a02 */
[----:B------:R-:W-:Y:S01]  /*2040*/  ISETP.GE.AND P4, PT, R50, RZ, PT ;  /* 0x000000ff3200720c */ /* 0x000fe20003f86270 */
[----:B------:R-:W-:Y:S01]  /*2050*/  IMAD R44, R2, R44, R47 ;  /* 0x0000002c022c7224 */ /* 0x000fe200078e022f */
[----:B------:R-:W-:Y:S01]  /*2060*/  IABS R47, R48 ;  /* 0x00000030002f7213 */ /* 0x000fe20000000000 */
[----:B------:R-:W-:Y:S01]  /*2070*/  IMAD.HI.U32 R43, R4, R45, RZ ;  /* 0x0000002d042b7227 */ /* 0x000fe200078e00ff */
[----:B------:R-:W-:-:S02]  /*2080*/  LOP3.LUT R50, R5, 0x98, RZ, 0xfc, !PT ;  /* 0x0000009805327812 */ /* 0x000fc400078efcff */
[----:B------:R-:W-:Y:S01]  /*2090*/  ISETP.GE.AND P5, PT, R46, RZ, PT ;  /* 0x000000ff2e00720c */ /* 0x000fe20003fa6270 */
[----:B------:R-:W-:Y:S01]  /*20a0*/  @!P6 IMAD.IADD R38, R38, 0x1, -R2 ;  /* 0x000000012626e824 */ /* 0x000fe200078e0a02 */
[C---:B------:R-:W-:Y:S01]  /*20b0*/  ISETP.GT.U32.AND P6, PT, R2.reuse, R42, PT ;  /* 0x0000002a0200720c */ /* 0x040fe20003fc4070 */
[----:B------:R-:W-:Y:S01]  /*20c0*/  @!P3 IMAD.MOV R37, RZ, RZ, -R37 ;  /* 0x000000ffff25b224 */ /* 0x000fe200078e0a25 */
[C---:B------:R-:W-:Y:S01]  /*20d0*/  ISETP.GT.U32.AND P3, PT, R2.reuse, R41, PT ;  /* 0x000000290200720c */ /* 0x040fe20003f64070 */
[----:B------:R-:W-:Y:S01]  /*20e0*/  @!P1 IMAD.MOV R40, RZ, RZ, -R40 ;  /* 0x000000ffff289224 */ /* 0x000fe200078e0a28 */
[C---:B------:R-:W-:Y:S01]  /*20f0*/  ISETP.GT.U32.AND P1, PT, R2.reuse, R44, PT ;  /* 0x0000002c0200720c */ /* 0x040fe20003f24070 */
[----:B------:R-:W-:Y:S01]  /*2100*/  IMAD.MOV R43, RZ, RZ, -R43 ;  /* 0x000000ffff2b7224 */ /* 0x000fe200078e0a2b */
[----:B------:R-:W-:Y:S01]  /*2110*/  IABS R46, R50 ;  /* 0x00000032002e7213 */ /* 0x000fe20000000000 */
[----:B------:R-:W-:Y:S01]  /*2120*/  @!P0 IMAD.MOV R39, RZ, RZ, -R39 ;  /* 0x000000ffff278224 */ /* 0x000fe200078e0a27 */
[----:B------:R-:W-:Y:S01]  /*2130*/  ISETP.GE.AND P0, PT, R51, RZ, PT ;  /* 0x000000ff3300720c */ /* 0x000fe20003f06270 */
[----:B------:R-:W-:-:S02]  /*2140*/  IMAD R43, R2, R43, R45 ;  /* 0x0000002b022b7224 */ /* 0x000fc400078e022d */
[----:B------:R-:W-:-:S04]  /*2150*/  IMAD.HI.U32 R45, R4, R47, RZ ;  /* 0x0000002f042d7227 */ /* 0x000fc800078e00ff */
[----:B------:R-:W-:Y:S02]  /*2160*/  IMAD.MOV R45, RZ, RZ, -R45 ;  /* 0x000000ffff2d7224 */ /* 0x000fe400078e0a2d */
[--C-:B------:R-:W-:Y:S01]  /*2170*/  @!P6 IMAD.IADD R42, R42, 0x1, -R2.reuse ;  /* 0x000000012a2ae824 */ /* 0x100fe200078e0a02 */
[----:B------:R-:W-:Y:S01]  /*2180*/  ISETP.GT.U32.AND P6, PT, R2, R43, PT ;  /* 0x0000002b0200720c */ /* 0x000fe20003fc4070 */
[--C-:B------:R-:W-:Y:S01]  /*2190*/  @!P3 IMAD.IADD R41, R41, 0x1, -R2.reuse ;  /* 0x000000012929b824 */ /* 0x100fe200078e0a02 */
[----:B------:R-:W-:Y:S01]  /*21a0*/  ISETP.GE.AND P3, PT, R52, RZ, PT ;  /* 0x000000ff3400720c */ /* 0x000fe20003f66270 */
[----:B------:R-:W-:Y:S01]  /*21b0*/  IMAD R45, R2, R45, R47 ;  /* 0x0000002d022d7224 */ /* 0x000fe200078e022f */
[----:B------:R-:W-:Y:S01]  /*21c0*/  LOP3.LUT R52, R5, 0x9c, RZ, 0xfc, !PT ;  /* 0x0000009c05347812 */ /* 0x000fe200078efcff */
[----:B------:R-:W-:Y:S02]  /*21d0*/  @!P1 IMAD.IADD R44, R44, 0x1, -R2 ;  /* 0x000000012c2c9824 */ /* 0x000fe400078e0a02 */
[----:B------:R-:W-:Y:S01]  /*21e0*/  IMAD.MOV.U32 R47, RZ, RZ, R46 ;  /* 0x000000ffff2f7224 */ /* 0x000fe200078e002e */
[----:B------:R-:W-:Y:S01]  /*21f0*/  IABS R49, R52 ;  /* 0x0000003400317213 */ /* 0x000fe20000000000 */
[----:B------:R-:W-:Y:S01]  /*2200*/  @!P4 IMAD.MOV R41, RZ, RZ, -R41 ;  /* 0x000000ffff29c224 */ /* 0x000fe200078e0a29 */
[----:B------:R-:W-:Y:S01]  /*2210*/  ISETP.GT.U32.AND P1, PT, R2, R44, PT ;  /* 0x0000002c0200720c */ /* 0x000fe20003f24070 */
[----:B------:R-:W-:Y:S01]  /*2220*/  IMAD.HI.U32 R46, R4, R47, RZ ;  /* 0x0000002f042e7227 */ /* 0x000fe200078e00ff */
[----:B------:R-:W-:-:S03]  /*2230*/  ISETP.GT.U32.AND P4, PT, R2, R45, PT ;  /* 0x0000002d0200720c */ /* 0x000fc60003f84070 */
[----:B------:R-:W-:Y:S01]  /*2240*/  @!P5 IMAD.MOV R38, RZ, RZ, -R38 ;  /* 0x000000ffff26d224 */ /* 0x000fe200078e0a26 */
[C---:B------:R-:W-:Y:S01]  /*2250*/  ISETP.GT.U32.AND P5, PT, R2.reuse, R42, PT ;  /* 0x0000002a0200720c */ /* 0x040fe20003fa4070 */
[----:B------:R-:W-:Y:S02]  /*2260*/  IMAD.MOV R46, RZ, RZ, -R46 ;  /* 0x000000ffff2e7224 */ /* 0x000fe400078e0a2e */
[--C-:B------:R-:W-:Y:S02]  /*2270*/  @!P6 IMAD.IADD R43, R43, 0x1, -R2.reuse ;  /* 0x000000012b2be824 */ /* 0x100fe400078e0a02 */
[----:B------:R-:W-:Y:S02]  /*2280*/  IMAD R46, R2, R46, R47 ;  /* 0x0000002e022e7224 */ /* 0x000fe400078e022f */
[--C-:B------:R-:W-:Y:S01]  /*2290*/  @!P1 IMAD.IADD R44, R44, 0x1, -R2.reuse ;  /* 0x000000012c2c9824 */ /* 0x100fe200078e0a02 */
[C---:B------:R-:W-:Y:S01]  /*22a0*/  ISETP.GT.U32.AND P6, PT, R2.reuse, R43, PT ;  /* 0x0000002b0200720c */ /* 0x040fe20003fc4070 */
[----:B------:R-:W-:Y:S01]  /*22b0*/  @!P4 IMAD.IADD R45, R45, 0x1, -R2 ;  /* 0x000000012d2dc824 */ /* 0x000fe200078e0a02 */
[----:B------:R-:W-:Y:S01]  /*22c0*/  ISETP.GT.U32.AND P1, PT, R2, R46, PT ;  /* 0x0000002e0200720c */ /* 0x000fe20003f24070 */
[----:B------:R-:W-:-:S03]  /*22d0*/  IMAD.HI.U32 R47, R4, R49, RZ ;  /* 0x00000031042f7227 */ /* 0x000fc600078e00ff */
[----:B------:R-:W-:Y:S01]  /*22e0*/  ISETP.GT.U32.AND P4, PT, R2, R45, PT ;  /* 0x0000002d0200720c */ /* 0x000fe20003f84070 */
[----:B------:R-:W-:Y:S01]  /*22f0*/  @!P5 IMAD.IADD R42, R42, 0x1, -R2 ;  /* 0x000000012a2ad824 */ /* 0x000fe200078e0a02 */
[----:B------:R-:W-:Y:S01]  /*2300*/  ISETP.GE.AND P5, PT, R53, RZ, PT ;  /* 0x000000ff3500720c */ /* 0x000fe20003fa6270 */
[----:B------:R-:W-:Y:S01]  /*2310*/  IMAD.MOV R47, RZ, RZ, -R47 ;  /* 0x000000ffff2f7224 */ /* 0x000fe200078e0a2f */
[----:B------:R-:W-:Y:S01]  /*2320*/  LOP3.LUT R53, R5, 0xa0, RZ, 0xfc, !PT ;  /* 0x000000a005357812 */ /* 0x000fe200078efcff */
[----:B------:R-:W-:Y:S01]  /*2330*/  @!P0 IMAD.MOV R42, RZ, RZ, -R42 ;  /* 0x000000ffff2a8224 */ /* 0x000fe200078e0a2a */
[----:B------:R-:W-:Y:S01]  /*2340*/  ISETP.GE.AND P0, PT, R48, RZ, PT ;  /* 0x000000ff3000720c */ /* 0x000fe20003f06270 */
[--C-:B------:R-:W-:Y:S01]  /*2350*/  @!P6 IMAD.IADD R43, R43, 0x1, -R2.reuse ;  /* 0x000000012b2be824 */ /* 0x100fe200078e0a02 */
[----:B------:R-:W-:Y:S01]  /*2360*/  IABS R51, R53 ;  /* 0x0000003500337213 */ /* 0x000fe20000000000 */
[----:B------:R-:W-:Y:S01]  /*2370*/  @!P1 IMAD.IADD R46, R46, 0x1, -R2 ;  /* 0x000000012e2e9824 */ /* 0x000fe200078e0a02 */
[----:B------:R-:W-:Y:S01]  /*2380*/  ISETP.GE.AND P6, PT, R50, RZ, PT ;  /* 0x000000ff3200720c */ /* 0x000fe20003fc6270 */
[----:B------:R-:W-:Y:S01]  /*2390*/  IMAD R47, R2, R47, R49 ;  /* 0x0000002f022f7224 */ /* 0x000fe200078e0231 */
[----:B------:R-:W-:Y:S01]  /*23a0*/  LOP3.LUT R50, R5, 0xa4, RZ, 0xfc, !PT ;  /* 0x000000a405327812 */ /* 0x000fe200078efcff */
[----:B------:R-:W-:Y:S01]  /*23b0*/  IMAD.HI.U32 R48, R4, R51, RZ ;  /* 0x0000003304307227 */ /* 0x000fe200078e00ff */
[----:B------:R-:W-:-:S03]  /*23c0*/  ISETP.GT.U32.AND P1, PT, R2, R46, PT ;  /* 0x0000002e0200720c */ /* 0x000fc60003f24070 */
[----:B------:R-:W-:Y:S01]  /*23d0*/  @!P5 IMAD.MOV R44, RZ, RZ, -R44 ;  /* 0x000000ffff2cd224 */ /* 0x000fe200078e0a2c */
[----:B------:R-:W-:Y:S01]  /*23e0*/  ISETP.GE.AND P5, PT, R53, RZ, PT ;  /* 0x000000ff3500720c */ /* 0x000fe20003fa6270 */
[----:B------:R-:W-:Y:S01]  /*23f0*/  @!P4 IMAD.IADD R45, R45, 0x1, -R2 ;  /* 0x000000012d2dc824 */ /* 0x000fe200078e0a02 */
[----:B------:R-:W-:Y:S01]  /*2400*/  IABS R53, R50 ;  /* 0x0000003200357213 */ /* 0x000fe20000000000 */
[----:B------:R-:W-:Y:S01]  /*2410*/  IMAD.MOV R48, RZ, RZ, -R48 ;  /* 0x000000ffff307224 */ /* 0x000fe200078e0a30 */
[----:B------:R-:W-:Y:S01]  /*2420*/  ISETP.GT.U32.AND P4, PT, R2, R47, PT ;  /* 0x0000002f0200720c */ /* 0x000fe20003f84070 */
[----:B------:R-:W-:Y:S01]  /*2430*/  @!P3 IMAD.MOV R43, RZ, RZ, -R43 ;  /* 0x000000ffff2bb224 */ /* 0x000fe200078e0a2b */
[----:B------:R-:W-:Y:S01]  /*2440*/  ISETP.GE.AND P3, PT, R52, RZ, PT ;  /* 0x000000ff3400720c */ /* 0x000fe20003f66270 */
[----:B------:R-:W-:Y:S01]  /*2450*/  IMAD R49, R2, R48, R51 ;  /* 0x0000003002317224 */ /* 0x000fe200078e0233 */
[----:B------:R-:W-:Y:S01]  /*2460*/  LOP3.LUT R52, R5, 0xa8, RZ, 0xfc, !PT ;  /* 0x000000a805347812 */ /* 0x000fe200078efcff */
[----:B------:R-:W-:-:S03]  /*2470*/  IMAD.HI.U32 R48, R4, R53, RZ ;  /* 0x0000003504307227 */ /* 0x000fc600078e00ff */
[----:B------:R-:W-:Y:S01]  /*2480*/  IABS R55, R52 ;  /* 0x0000003400377213 */ /* 0x000fe20000000000 */
[----:B------:R-:W-:Y:S02]  /*2490*/  IMAD.MOV R48, RZ, RZ, -R48 ;  /* 0x000000ffff307224 */ /* 0x000fe400078e0a30 */
[----:B------:R-:W-:Y:S01]  /*24a0*/  @!P0 IMAD.MOV R45, RZ, RZ, -R45 ;  /* 0x000000ffff2d8224 */ /* 0x000fe200078e0a2d */
[----:B------:R-:W-:Y:S01]  /*24b0*/  ISETP.GT.U32.AND P0, PT, R2, R49, PT ;  /* 0x000000310200720c */ /* 0x000fe20003f04070 */
[--C-:B------:R-:W-:Y:S01]  /*24c0*/  @!P1 IMAD.IADD R46, R46, 0x1, -R2.reuse ;  /* 0x000000012e2e9824 */ /* 0x100fe200078e0a02 */
[----:B------:R-:W-:Y:S01]  /*24d0*/  ISETP.GE.AND P1, PT, R50, RZ, PT ;  /* 0x000000ff3200720c */ /* 0x000fe20003f26270 */
[C---:B------:R-:W-:Y:S02]  /*24e0*/  IMAD R51, R2.reuse, R48, R53 ;  /* 0x0000003002337224 */ /* 0x040fe400078e0235 */
[----:B------:R-:W-:Y:S02]  /*24f0*/  @!P4 IMAD.IADD R47, R47, 0x1, -R2 ;  /* 0x000000012f2fc824 */ /* 0x000fe400078e0a02 */
[----:B------:R-:W-:Y:S01]  /*2500*/  @!P6 IMAD.MOV R46, RZ, RZ, -R46 ;  /* 0x000000ffff2ee224 */ /* 0x000fe200078e0a2e */
[----:B------:R-:W-:Y:S01]  /*2510*/  ISETP.GT.U32.AND P6, PT, R2, R51, PT ;  /* 0x000000330200720c */ /* 0x000fe20003fc4070 */
[----:B------:R-:W-:Y:S01]  /*2520*/  IMAD.HI.U32 R48, R4, R55, RZ ;  /* 0x0000003704307227 */ /* 0x000fe200078e00ff */
[----:B------:R-:W-:-:S03]  /*2530*/  ISETP.GT.U32.AND P4, PT, R2, R47, PT ;  /* 0x0000002f0200720c */ /* 0x000fc60003f84070 */
[----:B------:R-:W-:Y:S02]  /*2540*/  IMAD.MOV R48, RZ, RZ, -R48 ;  /* 0x000000ffff307224 */ /* 0x000fe400078e0a30 */
[----:B------:R-:W-:Y:S02]  /*2550*/  @!P0 IMAD.IADD R49, R49, 0x1, -R2 ;  /* 0x0000000131318824 */ /* 0x000fe400078e0a02 */
[----:B------:R-:W-:-:S03]  /*2560*/  IMAD.HI.U32 R50, R4, R57, RZ ;  /* 0x0000003904327227 */ /* 0x000fc600078e00ff */
[C---:B------:R-:W-:Y:S01]  /*2570*/  ISETP.GT.U32.AND P0, PT, R2.reuse, R49, PT ;  /* 0x000000310200720c */ /* 0x040fe20003f04070 */
[----:B------:R-:W-:Y:S02]  /*2580*/  IMAD R53, R2, R48, R55 ;  /* 0x0000003002357224 */ /* 0x000fe400078e0237 */
[----:B------:R-:W-:-:S04]  /*2590*/  IMAD.HI.U32 R48, R4, R59, RZ ;  /* 0x0000003b04307227 */ /* 0x000fc800078e00ff */
[----:B------:R-:W-:Y:S02]  /*25a0*/  IMAD.MOV R50, RZ, RZ, -R50 ;  /* 0x000000ffff327224 */ /* 0x000fe400078e0a32 */
[--C-:B------:R-:W-:Y:S01]  /*25b0*/  @!P4 IMAD.IADD R47, R47, 0x1, -R2.reuse ;  /* 0x000000012f2fc824 */ /* 0x100fe200078e0a02 */
[C---:B------:R-:W-:Y:S01]  /*25c0*/  ISETP.GT.U32.AND P4, PT, R2.reuse, R53, PT ;  /* 0x000000350200720c */ /* 0x040fe20003f84070 */
[----:B------:R-:W-:Y:S02]  /*25d0*/  @!P6 IMAD.IADD R51, R51, 0x1, -R2 ;  /* 0x000000013333e824 */ /* 0x000fe400078e0a02 */
[----:B------:R-:W-:Y:S02]  /*25e0*/  IMAD.MOV R48, RZ, RZ, -R48 ;  /* 0x000000ffff307224 */ /* 0x000fe400078e0a30 */
[C---:B------:R-:W-:Y:S02]  /*25f0*/  IMAD R55, R2.reuse, R50, R57 ;  /* 0x0000003202377224 */ /* 0x040fe400078e0239 */
[----:B------:R-:W-:Y:S01]  /*2600*/  @!P3 IMAD.MOV R47, RZ, RZ, -R47 ;  /* 0x000000ffff2fb224 */ /* 0x000fe200078e0a2f */
[C---:B------:R-:W-:Y:S01]  /*2610*/  ISETP.GT.U32.AND P3, PT, R2.reuse, R51, PT ;  /* 0x000000330200720c */ /* 0x040fe20003f64070 */
[C---:B------:R-:W-:Y:S01]  /*2620*/  IMAD R57, R2.reuse, R48, R59 ;  /* 0x0000003002397224 */ /* 0x040fe200078e023b */
[----:B------:R-:W-:Y:S01]  /*2630*/  ISETP.GT.U32.AND P6, PT, R2, R55, PT ;  /* 0x000000370200720c */ /* 0x000fe20003fc4070 */
[----:B------:R-:W-:-:S04]  /*2640*/  IMAD.HI.U32 R48, R4, R61, RZ ;  /* 0x0000003d04307227 */ /* 0x000fc800078e00ff */
[----:B------:R-:W-:Y:S02]  /*2650*/  IMAD.MOV R48, RZ, RZ, -R48 ;  /* 0x000000ffff307224 */ /* 0x000fe400078e0a30 */
[--C-:B------:R-:W-:Y:S01]  /*2660*/  @!P0 IMAD.IADD R49, R49, 0x1, -R2.reuse ;  /* 0x0000000131318824 */ /* 0x100fe200078e0a02 */
[----:B------:R-:W-:Y:S01]  /*2670*/  ISETP.GE.AND P0, PT, R52, RZ, PT ;  /* 0x000000ff3400720c */ /* 0x000fe20003f06270 */
[C---:B------:R-:W-:Y:S01]  /*2680*/  IMAD R59, R2.reuse, R48, R61 ;  /* 0x00000030023b7224 */ /* 0x040fe200078e023d */
[----:B------:R-:W-:Y:S01]  /*2690*/  IABS R61, R60 ;  /* 0x0000003c003d7213 */ /* 0x000fe20000000000 */
[----:B------:R-:W-:Y:S01]  /*26a0*/  @!P5 IMAD.MOV R49, RZ, RZ, -R49 ;  /* 0x000000ffff31d224 */ /* 0x000fe200078e0a31 */
[C---:B------:R-:W-:Y:S01]  /*26b0*/  ISETP.GT.U32.AND P5, PT, R2.reuse, R57, PT ;  /* 0x000000390200720c */ /* 0x040fe20003fa4070 */
[--C-:B------:R-:W-:Y:S01]  /*26c0*/  @!P3 IMAD.IADD R51, R51, 0x1, -R2.reuse ;  /* 0x000000013333b824 */ /* 0x100fe200078e0a02 */
[----:B------:R-:W-:Y:S01]  /*26d0*/  ISETP.GT.U32.AND P3, PT, R2, R59, PT ;  /* 0x0000003b0200720c */ /* 0x000fe20003f64070 */
[----:B------:R-:W-:-:S02]  /*26e0*/  @!P4 IMAD.IADD R53, R53, 0x1, -R2 ;  /* 0x000000013535c824 */ /* 0x000fc400078e0a02 */
[----:B------:R-:W-:Y:S02]  /*26f0*/  @!P6 IMAD.IADD R55, R55, 0x1, -R2 ;  /* 0x000000013737e824 */ /* 0x000fe400078e0a02 */
[----:B------:R-:W-:Y:S01]  /*2700*/  IMAD.HI.U32 R48, R4, R61, RZ ;  /* 0x0000003d04307227 */ /* 0x000fe200078e00ff */
[C---:B------:R-:W-:Y:S02]  /*2710*/  ISETP.GT.U32.AND P4, PT, R2.reuse, R53, PT ;  /* 0x000000350200720c */ /* 0x040fe40003f84070 */
[----:B------:R-:W-:Y:S01]  /*2720*/  ISETP.GT.U32.AND P6, PT, R2, R55, PT ;  /* 0x000000370200720c */ /* 0x000fe20003fc4070 */
[----:B------:R-:W-:Y:S02]  /*2730*/  IMAD.MOV R52, RZ, RZ, -R48 ;  /* 0x000000ffff347224 */ /* 0x000fe400078e0a30 */
[--C-:B------:R-:W-:Y:S02]  /*2740*/  @!P5 IMAD.IADD R57, R57, 0x1, -R2.reuse ;  /* 0x000000013939d824 */ /* 0x100fe400078e0a02 */
[----:B------:R-:W-:-:S02]  /*2750*/  @!P3 IMAD.IADD R59, R59, 0x1, -R2 ;  /* 0x000000013b3bb824 */ /* 0x000fc400078e0a02 */
[----:B------:R-:W-:Y:S01]  /*2760*/  IMAD.HI.U32 R48, R4, R63, RZ ;  /* 0x0000003f04307227 */ /* 0x000fe200078e00ff */
[C---:B------:R-:W-:Y:S02]  /*2770*/  ISETP.GT.U32.AND P5, PT, R2.reuse, R57, PT ;  /* 0x000000390200720c */ /* 0x040fe40003fa4070 */
[----:B------:R-:W-:Y:S01]  /*2780*/  ISETP.GT.U32.AND P3, PT, R2, R59, PT ;  /* 0x0000003b0200720c */ /* 0x000fe20003f64070 */
[----:B------:R-:W-:Y:S01]  /*2790*/  @!P4 IMAD.IADD R53, R53, 0x1, -R2 ;  /* 0x000000013535c824 */ /* 0x000fe200078e0a02 */
[----:B------:R-:W-:Y:S01]  /*27a0*/  ISETP.GE.AND P4, PT, R54, RZ, PT ;  /* 0x000000ff3600720c */ /* 0x000fe20003f86270 */
[----:B------:R-:W-:Y:S01]  /*27b0*/  IMAD.MOV R48, RZ, RZ, -R48 ;  /* 0x000000ffff307224 */ /* 0x000fe200078e0a30 */
[----:B------:R-:W-:Y:S01]  /*27c0*/  LOP3.LUT R54, R5, 0xc4, RZ, 0xfc, !PT ;  /* 0x000000c405367812 */ /* 0x000fe200078efcff */
[C---:B------:R-:W-:Y:S02]  /*27d0*/  IMAD R61, R2.reuse, R52, R61 ;  /* 0x00000034023d7224 */ /* 0x040fe400078e023d */
[----:B------:R-:W-:Y:S01]  /*27e0*/  IMAD R63, R2, R48, R63 ;  /* 0x00000030023f7224 */ /* 0x000fe200078e023f */
[----:B------:R-:W-:Y:S01]  /*27f0*/  IABS R67, R54 ;  /* 0x0000003600437213 */ /* 0x000fe20000000000 */
[--C-:B------:R-:W-:Y:S01]  /*2800*/  @!P6 IMAD.IADD R55, R55, 0x1, -R2.reuse ;  /* 0x000000013737e824 */ /* 0x100fe200078e0a02 */
[----:B------:R-:W-:Y:S01]  /*2810*/  ISETP.GE.AND P6, PT, R56, RZ, PT ;  /* 0x000000ff3800720c */ /* 0x000fe20003fc6270 */
[----:B------:R-:W-:Y:S01]  /*2820*/  @!P5 IMAD.IADD R57, R57, 0x1, -R2 ;  /* 0x000000013939d824 */ /* 0x000fe200078e0a02 */
[----:B------:R-:W-:Y:S01]  /*2830*/  ISETP.GT.U32.AND P5, PT, R2, R61, PT ;  /* 0x0000003d0200720c */ /* 0x000fe20003fa4070 */
[----:B------:R-:W-:Y:S01]  /*2840*/  IMAD.HI.U32 R50, R4, R65, RZ ;  /* 0x0000004104327227 */ /* 0x000fe200078e00ff */
[----:B------:R-:W-:-:S03]  /*2850*/  LOP3.LUT R56, R5, 0xc8, RZ, 0xfc, !PT ;  /* 0x000000c805387812 */ /* 0x000fc600078efcff */
[----:B------:R-:W-:Y:S01]  /*2860*/  @!P3 IMAD.IADD R59, R59, 0x1, -R2 ;  /* 0x000000013b3bb824 */ /* 0x000fe200078e0a02 */
[----:B------:R-:W-:Y:S01]  /*2870*/  ISETP.GT.U32.AND P3, PT, R2, R63, PT ;  /* 0x0000003f0200720c */ /* 0x000fe20003f64070 */
[----:B------:R-:W-:Y:S01]  /*2880*/  IMAD.HI.U32 R48, R4, R67, RZ ;  /* 0x0000004304307227 */ /* 0x000fe200078e00ff */
[----:B------:R-:W-:-:S03]  /*2890*/  IABS R69, R56 ;  /* 0x0000003800457213 */ /* 0x000fc60000000000 */
[----:B------:R-:W-:Y:S02]  /*28a0*/  IMAD.MOV R50, RZ, RZ, -R50 ;  /* 0x000000ffff327224 */ /* 0x000fe400078e0a32 */
[----:B------:R-:W-:Y:S02]  /*28b0*/  IMAD.MOV R48, RZ, RZ, -R48 ;  /* 0x000000ffff307224 */ /* 0x000fe400078e0a30 */
[C---:B------:R-:W-:Y:S02]  /*28c0*/  IMAD R65, R2.reuse, R50, R65 ;  /* 0x0000003202417224 */ /* 0x040fe400078e0241 */
[----:B------:R-:W-:Y:S02]  /*28d0*/  IMAD R67, R2, R48, R67 ;  /* 0x0000003002437224 */ /* 0x000fe400078e0243 */
[----:B------:R-:W-:-:S04]  /*28e0*/  IMAD.HI.U32 R48, R4, R69, RZ ;  /* 0x0000004504307227 */ /* 0x000fc800078e00ff */
[--C-:B------:R-:W-:Y:S01]  /*28f0*/  @!P5 IMAD.IADD R61, R61, 0x1, -R2.reuse ;  /* 0x000000013d3dd824 */ /* 0x100fe200078e0a02 */
[C---:B------:R-:W-:Y:S01]  /*2900*/  ISETP.GT.U32.AND P5, PT, R2.reuse, R65, PT ;  /* 0x000000410200720c */ /* 0x040fe20003fa4070 */
[----:B------:R-:W-:Y:S01]  /*2910*/  @!P3 IMAD.IADD R63, R63, 0x1, -R2 ;  /* 0x000000013f3fb824 */ /* 0x000fe200078e0a02 */
[C---:B------:R-:W-:Y:S01]  /*2920*/  ISETP.GT.U32.AND P3, PT, R2.reuse, R67, PT ;  /* 0x000000430200720c */ /* 0x040fe20003f64070 */
[----:B------:R-:W-:Y:S02]  /*2930*/  IMAD.MOV R52, RZ, RZ, -R48 ;  /* 0x000000ffff347224 */ /* 0x000fe400078e0a30 */
[----:B------:R-:W-:Y:S01]  /*2940*/  @!P1 IMAD.MOV R51, RZ, RZ, -R51 ;  /* 0x000000ffff339224 */ /* 0x000fe200078e0a33 */
[C---:B------:R-:W-:Y:S01]  /*2950*/  ISETP.GT.U32.AND P1, PT, R2.reuse, R61, PT ;  /* 0x0000003d0200720c */ /* 0x040fe20003f24070 */
[----:B------:R-:W-:Y:S01]  /*2960*/  IMAD R69, R2, R52, R69 ;  /* 0x0000003402457224 */ /* 0x000fe200078e0245 */
[----:B------:R-:W-:Y:S01]  /*2970*/  LOP3.LUT R52, R5, 0xd8, RZ, 0xfc, !PT ;  /* 0x000000d805347812 */ /* 0x000fe200078efcff */
[----:B------:R-:W-:-:S02]  /*2980*/  @!P6 IMAD.MOV R57, RZ, RZ, -R57 ;  /* 0x000000ffff39e224 */ /* 0x000fc400078e0a39 */
[----:B------:R-:W-:Y:S01]  /*2990*/  IMAD.HI.U32 R50, R4, R71, RZ ;  /* 0x0000004704327227 */ /* 0x000fe200078e00ff */
[----:B------:R-:W-:Y:S02]  /*29a0*/  ISETP.GT.U32.AND P6, PT, R2, R69, PT ;  /* 0x000000450200720c */ /* 0x000fe40003fc4070 */
[----:B------:R-:W-:Y:S01]  /*29b0*/  IABS R77, R52 ;  /* 0x00000034004d7213 */ /* 0x000fe20000000000 */
[--C-:B------:R-:W-:Y:S01]  /*29c0*/  @!P5 IMAD.IADD R65, R65, 0x1, -R2.reuse ;  /* 0x000000014141d824 */ /* 0x100fe200078e0a02 */
[----:B------:R-:W-:Y:S01]  /*29d0*/  ISETP.GE.AND P5, PT, R58, RZ, PT ;  /* 0x000000ff3a00720c */ /* 0x000fe20003fa6270 */
[----:B------:R-:W-:Y:S01]  /*29e0*/  @!P3 IMAD.IADD R67, R67, 0x1, -R2 ;  /* 0x000000014343b824 */ /* 0x000fe200078e0a02 */
[----:B------:R-:W-:Y:S01]  /*29f0*/  LOP3.LUT R58, R5, 0xec, RZ, 0xfc, !PT ;  /* 0x000000ec053a7812 */ /* 0x000fe200078efcff */
[----:B------:R-:W-:Y:S01]  /*2a00*/  IMAD.HI.U32 R48, R4, R73, RZ ;  /* 0x0000004904307227 */ /* 0x000fe200078e00ff */
[----:B------:R-:W-:Y:S02]  /*2a10*/  ISETP.GT.U32.AND P3, PT, R2, R65, PT ;  /* 0x000000410200720c */ /* 0x000fe40003f64070 */
[----:B------:R-:W-:Y:S01]  /*2a20*/  IABS R87, R58 ;  /* 0x0000003a00577213 */ /* 0x000fe20000000000 */
[----:B------:R-:W-:-:S02]  /*2a30*/  IMAD.MOV R50, RZ, RZ, -R50 ;  /* 0x000000ffff327224 */ /* 0x000fc400078e0a32 */
[----:B------:R-:W-:Y:S01]  /*2a40*/  @!P4 IMAD.MOV R55, RZ, RZ, -R55 ;  /* 0x000000ffff37c224 */ /* 0x000fe200078e0a37 */
[C---:B------:R-:W-:Y:S01]  /*2a50*/  ISETP.GT.U32.AND P4, PT, R2.reuse, R67, PT ;  /* 0x000000430200720c */ /* 0x040fe20003f84070 */
[----:B------:R-:W-:Y:S02]  /*2a60*/  IMAD.MOV R48, RZ, RZ, -R48 ;  /* 0x000000ffff307224 */ /* 0x000fe400078e0a30 */
[----:B------:R-:W-:Y:S01]  /*2a70*/  @!P0 IMAD.MOV R53, RZ, RZ, -R53 ;  /* 0x000000ffff358224 */ /* 0x000fe200078e0a35 */
[C---:B------:R-:W-:Y:S01]  /*2a80*/  ISETP.GT.U32.AND P0, PT, R2.reuse, R63, PT ;  /* 0x0000003f0200720c */ /* 0x040fe20003f04070 */
[----:B------:R-:W-:Y:S02]  /*2a90*/  IMAD R71, R2, R50, R71 ;  /* 0x0000003202477224 */ /* 0x000fe400078e0247 */
[--C-:B------:R-:W-:Y:S01]  /*2aa0*/  @!P1 IMAD.IADD R61, R61, 0x1, -R2.reuse ;  /* 0x000000013d3d9824 */ /* 0x100fe200078e0a02 */
[----:B------:R-:W-:Y:S01]  /*2ab0*/  ISETP.GE.AND P1, PT, R60, RZ, PT ;  /* 0x000000ff3c00720c */ /* 0x000fe20003f26270 */
[----:B------:R-:W-:Y:S01]  /*2ac0*/  @!P6 IMAD.IADD R69, R69, 0x1, -R2 ;  /* 0x000000014545e824 */ /* 0x000fe200078e0a02 */
[----:B------:R-:W-:Y:S01]  /*2ad0*/  ISETP.GE.AND P6, PT, R54, RZ, PT ;  /* 0x000000ff3600720c */ /* 0x000fe20003fc6270 */
[----:B------:R-:W-:Y:S01]  /*2ae0*/  IMAD R73, R2, R48, R73 ;  /* 0x0000003002497224 */ /* 0x000fe200078e0249 */
[C---:B------:R-:W-:Y:S01]  /*2af0*/  LOP3.LUT R54, R5.reuse, 0xdc, RZ, 0xfc, !PT ;  /* 0x000000dc05367812 */ /* 0x040fe200078efcff */
[----:B------:R-:W-:Y:S01]  /*2b00*/  IMAD.HI.U32 R48, R4, R75, RZ ;  /* 0x0000004b04307227 */ /* 0x000fe200078e00ff */
[----:B------:R-:W-:-:S02]  /*2b10*/  LOP3.LUT R60, R5, 0xf0, RZ, 0xfc, !PT ;  /* 0x000000f0053c7812 */ /* 0x000fc400078efcff */
[----:B------:R-:W-:Y:S01]  /*2b20*/  IABS R79, R54 ;  /* 0x00000036004f7213 */ /* 0x000fe20000000000 */
[----:B------:R-:W-:Y:S01]  /*2b30*/  @!P5 IMAD.MOV R59, RZ, RZ, -R59 ;  /* 0x000000ffff3bd224 */ /* 0x000fe200078e0a3b */
[----:B------:R-:W-:Y:S01]  /*2b40*/  ISETP.GT.U32.AND P5, PT, R2, R71, PT ;  /* 0x000000470200720c */ /* 0x000fe20003fa4070 */
[----:B------:R-:W-:Y:S01]  /*2b50*/  IMAD.MOV R48, RZ, RZ, -R48 ;  /* 0x000000ffff307224 */ /* 0x000fe200078e0a30 */
[----:B------:R-:W-:Y:S01]  /*2b60*/  IABS R89, R60 ;  /* 0x0000003c00597213 */ /* 0x000fe20000000000 */
[--C-:B------:R-:W-:Y:S01]  /*2b70*/  @!P4 IMAD.IADD R67, R67, 0x1, -R2.reuse ;  /* 0x000000014343c824 */ /* 0x100fe200078e0a02 */
[----:B------:R-:W-:Y:S01]  /*2b80*/  ISETP.GE.AND P4, PT, R64, RZ, PT ;  /* 0x000000ff4000720c */ /* 0x000fe20003f86270 */
[----:B------:R-:W-:Y:S02]  /*2b90*/  IMAD R75, R2, R48, R75 ;  /* 0x00000030024b7224 */ /* 0x000fe400078e024b */
[--C-:B------:R-:W-:Y:S01]  /*2ba0*/  @!P0 IMAD.IADD R63, R63, 0x1, -R2.reuse ;  /* 0x000000013f3f8824 */ /* 0x100fe200078e0a02 */
[----:B------:R-:W-:Y:S01]  /*2bb0*/  ISETP.GE.AND P0, PT, R62, RZ, PT ;  /* 0x000000ff3e00720c */ /* 0x000fe20003f06270 */
[----:B------:R-:W-:Y:S01]  /*2bc0*/  @!P1 IMAD.MOV R61, RZ, RZ, -R61 ;  /* 0x000000ffff3d9224 */ /* 0x000fe200078e0a3d */
[C---:B------:R-:W-:Y:S01]  /*2bd0*/  ISETP.GT.U32.AND P1, PT, R2.reuse, R69, PT ;  /* 0x000000450200720c */ /* 0x040fe20003f24070 */
[----:B------:R-:W-:Y:S01]  /*2be0*/  @!P6 IMAD.MOV R67, RZ, RZ, -R67 ;  /* 0x000000ffff43e224 */ /* 0x000fe200078e0a43 */
[----:B------:R-:W-:Y:S01]  /*2bf0*/  ISETP.GT.U32.AND P6, PT, R2, R75, PT ;  /* 0x0000004b0200720c */ /* 0x000fe20003fc4070 */
[--C-:B------:R-:W-:Y:S01]  /*2c00*/  @!P5 IMAD.IADD R71, R71, 0x1, -R2.reuse ;  /* 0x000000014747d824 */ /* 0x100fe200078e0a02 */
[----:B------:R-:W-:Y:S01]  /*2c10*/  ISETP.GE.AND P5, PT, R56, RZ, PT ;  /* 0x000000ff3800720c */ /* 0x000fe20003fa6270 */
[----:B------:R-:W-:Y:S01]  /*2c20*/  @!P3 IMAD.IADD R65, R65, 0x1, -R2 ;  /* 0x000000014141b824 */ /* 0x000fe200078e0a02 */
[----:B------:R-:W-:Y:S01]  /*2c30*/  ISETP.GT.U32.AND P3, PT, R2, R73, PT ;  /* 0x000000490200720c */ /* 0x000fe20003f64070 */
[----:B------:R-:W-:Y:S01]  /*2c40*/  IMAD.HI.U32 R48, R4, R77, RZ ;  /* 0x0000004d04307227 */ /* 0x000fe200078e00ff */
[----:B------:R-:W-:-:S03]  /*2c50*/  LOP3.LUT R56, R5, 0xe8, RZ, 0xfc, !PT ;  /* 0x000000e805387812 */ /* 0x000fc600078efcff */
[----:B------:R-:W-:Y:S01]  /*2c60*/  @!P0 IMAD.MOV R63, RZ, RZ, -R63 ;  /* 0x000000ffff3f8224 */ /* 0x000fe200078e0a3f */
[----:B------:R-:W-:Y:S01]  /*2c70*/  ISETP.GT.U32.AND P0, PT, R2, R71, PT ;  /* 0x000000470200720c */ /* 0x000fe20003f04070 */
[--C-:B------:R-:W-:Y:S01]  /*2c80*/  @!P1 IMAD.IADD R69, R69, 0x1, -R2.reuse ;  /* 0x0000000145459824 */ /* 0x100fe200078e0a02 */
[----:B------:R-:W-:Y:S01]  /*2c90*/  ISETP.GE.AND P1, PT, R68, RZ, PT ;  /* 0x000000ff4400720c */ /* 0x000fe20003f26270 */
[----:B------:R-:W-:Y:S01]  /*2ca0*/  @!P6 IMAD.IADD R75, R75, 0x1, -R2 ;  /* 0x000000014b4be824 */ /* 0x000fe200078e0a02 */
[----:B------:R-:W-:Y:S01]  /*2cb0*/  IABS R85, R56 ;  /* 0x0000003800557213 */ /* 0x000fe20000000000 */
[----:B------:R-:W-:Y:S01]  /*2cc0*/  @!P5 IMAD.MOV R69, RZ, RZ, -R69 ;  /* 0x000000ffff45d224 */ /* 0x000fe200078e0a45 */
[----:B------:R-:W-:Y:S01]  /*2cd0*/  ISETP.GE.AND P6, PT, R54, RZ, PT ;  /* 0x000000ff3600720c */ /* 0x000fe20003fc6270 */
[----:B------:R-:W-:Y:S01]  /*2ce0*/  IMAD.MOV R48, RZ, RZ, -R48 ;  /* 0x000000ffff307224 */ /* 0x000fe200078e0a30 */
[----:B------:R-:W-:Y:S01]  /*2cf0*/  ISETP.GT.U32.AND P5, PT, R2, R75, PT ;  /* 0x0000004b0200720c */ /* 0x000fe20003fa4070 */
[----:B------:R-:W-:-:S04]  /*2d00*/  IMAD.HI.U32 R50, R4, R79, RZ ;  /* 0x0000004f04327227 */ /* 0x000fc800078e00ff */
[--C-:B------:R-:W-:Y:S01]  /*2d10*/  @!P0 IMAD.IADD R71, R71, 0x1, -R2.reuse ;  /* 0x0000000147478824 */ /* 0x100fe200078e0a02 */
[----:B------:R-:W-:Y:S01]  /*2d20*/  ISETP.GE.AND P0, PT, R70, RZ, PT ;  /* 0x000000ff4600720c */ /* 0x000fe20003f06270 */
[C---:B------:R-:W-:Y:S01]  /*2d30*/  IMAD R77, R2.reuse, R48, R77 ;  /* 0x00000030024d7224 */ /* 0x040fe200078e024d */
[----:B------:R-:W-:Y:S01]  /*2d40*/  LOP3.LUT R48, R5, 0xe0, RZ, 0xfc, !PT ;  /* 0x000000e005307812 */ /* 0x000fe200078efcff */
[----:B------:R-:W-:Y:S02]  /*2d50*/  @!P3 IMAD.IADD R73, R73, 0x1, -R2 ;  /* 0x000000014949b824 */ /* 0x000fe400078e0a02 */
[----:B------:R-:W-:Y:S01]  /*2d60*/  IMAD.MOV R50, RZ, RZ, -R50 ;  /* 0x000000ffff327224 */ /* 0x000fe200078e0a32 */
[----:B------:R-:W-:Y:S01]  /*2d70*/  IABS R81, R48 ;  /* 0x0000003000517213 */ /* 0x000fe20000000000 */
[----:B------:R-:W-:Y:S01]  /*2d80*/  @!P5 IMAD.IADD R75, R75, 0x1, -R2 ;  /* 0x000000014b4bd824 */ /* 0x000fe200078e0a02 */
[----:B------:R-:W-:Y:S01]  /*2d90*/  ISETP.GT.U32.AND P5, PT, R2, R77, PT ;  /* 0x0000004d0200720c */ /* 0x000fe20003fa4070 */
[----:B------:R-:W-:Y:S01]  /*2da0*/  @!P4 IMAD.MOV R65, RZ, RZ, -R65 ;  /* 0x000000ffff41c224 */ /* 0x000fe200078e0a41 */
[----:B------:R-:W-:Y:S01]  /*2db0*/  ISETP.GE.AND P4, PT, R66, RZ, PT ;  /* 0x000000ff4200720c */ /* 0x000fe20003f86270 */
[C---:B------:R-:W-:Y:S01]  /*2dc0*/  IMAD R79, R2.reuse, R50, R79 ;  /* 0x00000032024f7224 */ /* 0x040fe200078e024f */
[----:B------:R-:W-:Y:S01]  /*2dd0*/  ISETP.GT.U32.AND P3, PT, R2, R73, PT ;  /* 0x000000490200720c */ /* 0x000fe20003f64070 */
[----:B------:R-:W-:Y:S01]  /*2de0*/  @!P0 IMAD.MOV R75, RZ, RZ, -R75 ;  /* 0x000000ffff4b8224 */ /* 0x000fe200078e0a4b */
[----:B------:R-:W-:-:S02]  /*2df0*/  LOP3.LUT R50, R5, 0xe4, RZ, 0xfc, !PT ;  /* 0x000000e405327812 */ /* 0x000fc400078efcff */
[----:B------:R-:W-:Y:S02]  /*2e00*/  ISETP.GT.U32.AND P0, PT, R2, R79, PT ;  /* 0x0000004f0200720c */ /* 0x000fe40003f04070 */
[----:B------:R-:W-:-:S03]  /*2e10*/  IABS R83, R50 ;  /* 0x0000003200537213 */ /* 0x000fc60000000000 */
[--C-:B------:R-:W-:Y:S02]  /*2e20*/  @!P5 IMAD.IADD R77, R77, 0x1, -R2.reuse ;  /* 0x000000014d4dd824 */ /* 0x100fe400078e0a02 */
[----:B------:R-:W-:Y:S01]  /*2e30*/  @!P4 IMAD.MOV R71, RZ, RZ, -R71 ;  /* 0x000000ffff47c224 */ /* 0x000fe200078e0a47 */
[----:B------:R-:W-:Y:S01]  /*2e40*/  ISETP.GE.AND P4, PT, R48, RZ, PT ;  /* 0x000000ff3000720c */ /* 0x000fe20003f86270 */
[----:B------:R-:W-:Y:S01]  /*2e50*/  @!P3 IMAD.IADD R73, R73, 0x1, -R2 ;  /* 0x000000014949b824 */ /* 0x000fe200078e0a02 */
[----:B------:R-:W-:Y:S01]  /*2e60*/  ISETP.GT.U32.AND P5, PT, R2, R77, PT ;  /* 0x0000004d0200720c */ /* 0x000fe20003fa4070 */
[----:B------:R-:W-:Y:S01]  /*2e70*/  IMAD.HI.U32 R48, R4, R81, RZ ;  /* 0x0000005104307227 */ /* 0x000fe200078e00ff */
[----:B------:R-:W-:-:S03]  /*2e80*/  ISETP.GE.AND P3, PT, R52, RZ, PT ;  /* 0x000000ff3400720c */ /* 0x000fc60003f66270 */
[----:B------:R-:W-:Y:S01]  /*2e90*/  @!P1 IMAD.MOV R73, RZ, RZ, -R73 ;  /* 0x000000ffff499224 */ /* 0x000fe200078e0a49 */
[----:B------:R-:W-:Y:S01]  /*2ea0*/  ISETP.GE.AND P1, PT, R50, RZ, PT ;  /* 0x000000ff3200720c */ /* 0x000fe20003f26270 */
[----:B------:R-:W-:Y:S02]  /*2eb0*/  @!P0 IMAD.IADD R79, R79, 0x1, -R2 ;  /* 0x000000014f4f8824 */ /* 0x000fe400078e0a02 */
[----:B------:R-:W-:Y:S02]  /*2ec0*/  IMAD.MOV R52, RZ, RZ, -R48 ;  /* 0x000000ffff347224 */ /* 0x000fe400078e0a30 */
[----:B------:R-:W-:Y:S01]  /*2ed0*/  IMAD.HI.U32 R50, R4, R83, RZ ;  /* 0x0000005304327227 */ /* 0x000fe200078e00ff */
[----:B------:R-:W-:-:S03]  /*2ee0*/  ISETP.GT.U32.AND P0, PT, R2, R79, PT ;  /* 0x0000004f0200720c */ /* 0x000fc60003f04070 */
[----:B------:R-:W-:Y:S02]  /*2ef0*/  IMAD R81, R2, R52, R81 ;  /* 0x0000003402517224 */ /* 0x000fe400078e0251 */
[----:B------:R-:W-:-:S04]  /*2f00*/  IMAD.HI.U32 R48, R4, R85, RZ ;  /* 0x0000005504307227 */ /* 0x000fc800078e00ff */
[----:B------:R-:W-:Y:S02]  /*2f10*/  IMAD.MOV R54, RZ, RZ, -R50 ;  /* 0x000000ffff367224 */ /* 0x000fe400078e0a32 */
[----:B------:R-:W-:Y:S01]  /*2f20*/  @!P5 IMAD.IADD R77, R77, 0x1, -R2 ;  /* 0x000000014d4dd824 */ /* 0x000fe200078e0a02 */
[C---:B------:R-:W-:Y:S01]  /*2f30*/  ISETP.GT.U32.AND P5, PT, R2.reuse, R81, PT ;  /* 0x000000510200720c */ /* 0x040fe20003fa4070 */
[----:B------:R-:W-:Y:S02]  /*2f40*/  IMAD.MOV R48, RZ, RZ, -R48 ;  /* 0x000000ffff307224 */ /* 0x000fe400078e0a30 */
[C---:B------:R-:W-:Y:S02]  /*2f50*/  IMAD R83, R2.reuse, R54, R83 ;  /* 0x0000003602537224 */ /* 0x040fe400078e0253 */
[C---:B------:R-:W-:Y:S01]  /*2f60*/  IMAD R85, R2.reuse, R48, R85 ;  /* 0x0000003002557224 */ /* 0x040fe200078e0255 */
[----:B------:R-:W-:Y:S01]  /*2f70*/  IABS R48, R72 ;  /* 0x0000004800307213 */ /* 0x000fe20000000000 */
[----:B------:R-:W-:Y:S01]  /*2f80*/  @!P3 IMAD.MOV R77, RZ, RZ, -R77 ;  /* 0x000000ffff4db224 */ /* 0x000fe200078e0a4d */
[----:B------:R-:W-:Y:S01]  /*2f90*/  ISETP.GT.U32.AND P3, PT, R2, R83, PT ;  /* 0x000000530200720c */ /* 0x000fe20003f64070 */
[----:B------:R-:W-:-:S04]  /*2fa0*/  IMAD.HI.U32 R52, R4, R89, RZ ;  /* 0x0000005904347227 */ /* 0x000fc800078e00ff */
[----:B------:R-:W-:Y:S01]  /*2fb0*/  @!P0 IMAD.IADD R79, R79, 0x1, -R2 ;  /* 0x000000014f4f8824 */ /* 0x000fe200078e0a02 */
[----:B------:R-:W-:Y:S01]  /*2fc0*/  ISETP.GT.U32.AND P0, PT, R2, R85, PT ;  /* 0x000000550200720c */ /* 0x000fe20003f04070 */
[----:B------:R-:W-:-:S04]  /*2fd0*/  IMAD.HI.U32 R50, R4, R87, RZ ;  /* 0x0000005704327227 */ /* 0x000fc800078e00ff */
[----:B------:R-:W-:Y:S02]  /*2fe0*/  IMAD.MOV R52, RZ, RZ, -R52 ;  /* 0x000000ffff347224 */ /* 0x000fe400078e0a34 */
[----:B------:R-:W-:Y:S02]  /*2ff0*/  @!P5 IMAD.IADD R81, R81, 0x1, -R2 ;  /* 0x000000015151d824 */ /* 0x000fe400078e0a02 */
[----:B------:R-:W-:Y:S02]  /*3000*/  IMAD.MOV R50, RZ, RZ, -R50 ;  /* 0x000000ffff327224 */ /* 0x000fe400078e0a32 */
[C---:B------:R-:W-:Y:S01]  /*3010*/  IMAD R89, R2.reuse, R52, R89 ;  /* 0x0000003402597224 */ /* 0x040fe200078e0259 */
[----:B------:R-:W-:Y:S01]  /*3020*/  LOP3.LUT R52, R5, 0xf4, RZ, 0xfc, !PT ;  /* 0x000000f405347812 */ /* 0x000fe200078efcff */
[C---:B------:R-:W-:Y:S01]  /*3030*/  IMAD R87, R2.reuse, R50, R87 ;  /* 0x0000003202577224 */ /* 0x040fe200078e0257 */
[C---:B------:R-:W-:Y:S01]  /*3040*/  ISETP.GT.U32.AND P5, PT, R2.reuse, R81, PT ;  /* 0x000000510200720c */ /* 0x040fe20003fa4070 */
[--C-:B------:R-:W-:Y:S01]  /*3050*/  @!P3 IMAD.IADD R83, R83, 0x1, -R2.reuse ;  /* 0x000000015353b824 */ /* 0x100fe200078e0a02 */
[----:B------:R-:W-:Y:S01]  /*3060*/  IABS R91, R52 ;  /* 0x00000034005b7213 */ /* 0x000fe20000000000 */
[----:B------:R-:W-:Y:S01]  /*3070*/  @!P0 IMAD.IADD R85, R85, 0x1, -R2 ;  /* 0x0000000155558824 */ /* 0x000fe200078e0a02 */
[----:B------:R-:W-:Y:S01]  /*3080*/  LOP3.LUT R50, R5, 0xf8, RZ, 0xfc, !PT ;  /* 0x000000f805327812 */ /* 0x000fe200078efcff */
[----:B------:R-:W-:Y:S01]  /*3090*/  @!P6 IMAD.MOV R79, RZ, RZ, -R79 ;  /* 0x000000ffff4fe224 */ /* 0x000fe200078e0a4f */
[----:B------:R-:W-:Y:S01]  /*30a0*/  ISETP.GT.U32.AND P3, PT, R2, R87, PT ;  /* 0x000000570200720c */ /* 0x000fe20003f64070 */
[----:B------:R-:W-:Y:S01]  /*30b0*/  IMAD.HI.U32 R5, R4, R91, RZ ;  /* 0x0000005b04057227 */ /* 0x000fe200078e00ff */
[----:B------:R-:W-:-:S02]  /*30c0*/  ISETP.GT.U32.AND P0, PT, R2, R83, PT ;  /* 0x000000530200720c */ /* 0x000fc40003f04070 */
[----:B------:R-:W-:Y:S01]  /*30d0*/  IABS R93, R50 ;  /* 0x00000032005d7213 */ /* 0x000fe20000000000 */
[----:B------:R-:W-:Y:S01]  /*30e0*/  IMAD.MOV R5, RZ, RZ, -R5 ;  /* 0x000000ffff057224 */ /* 0x000fe200078e0a05 */
[C---:B------:R-:W-:Y:S01]  /*30f0*/  ISETP.GT.U32.AND P6, PT, R2.reuse, R85, PT ;  /* 0x000000550200720c */ /* 0x040fe20003fc4070 */
[----:B------:R-:W-:Y:S01]  /*3100*/  @!P5 IMAD.IADD R81, R81, 0x1, -R2 ;  /* 0x000000015151d824 */ /* 0x000fe200078e0a02 */
[C---:B------:R-:W-:Y:S01]  /*3110*/  ISETP.GT.U32.AND P5, PT, R2.reuse, R89, PT ;  /* 0x000000590200720c */ /* 0x040fe20003fa4070 */
[----:B------:R-:W-:Y:S02]  /*3120*/  IMAD R91, R2, R5, R91 ;  /* 0x00000005025b7224 */ /* 0x000fe400078e025b */
[----:B------:R-:W-:-:S04]  /*3130*/  IMAD.HI.U32 R4, R4, R93, RZ ;  /* 0x0000005d04047227 */ /* 0x000fc800078e00ff */
[--C-:B------:R-:W-:Y:S02]  /*3140*/  @!P3 IMAD.IADD R87, R87, 0x1, -R2.reuse ;  /* 0x000000015757b824 */ /* 0x100fe400078e0a02 */
[----:B------:R-:W-:Y:S01]  /*3150*/  @!P0 IMAD.IADD R83, R83, 0x1, -R2 ;  /* 0x0000000153538824 */ /* 0x000fe200078e0a02 */
[C---:B------:R-:W-:Y:S01]  /*3160*/  ISETP.GT.U32.AND P0, PT, R2.reuse, R91, PT ;  /* 0x0000005b0200720c */ /* 0x040fe20003f04070 */
[----:B------:R-:W-:Y:S01]  /*3170*/  IMAD.MOV R4, RZ, RZ, -R4 ;  /* 0x000000ffff047224 */ /* 0x000fe200078e0a04 */
[C---:B------:R-:W-:Y:S01]  /*3180*/  ISETP.GT.U32.AND P3, PT, R2.reuse, R87, PT ;  /* 0x000000570200720c */ /* 0x040fe20003f64070 */
[--C-:B------:R-:W-:Y:S02]  /*3190*/  @!P5 IMAD.IADD R89, R89, 0x1, -R2.reuse ;  /* 0x000000015959d824 */ /* 0x100fe400078e0a02 */
[C---:B------:R-:W-:Y:S02]  /*31a0*/  IMAD R93, R2.reuse, R4, R93 ;  /* 0x00000004025d7224 */ /* 0x040fe400078e025d */
[----:B------:R-:W-:Y:S01]  /*31b0*/  @!P6 IMAD.IADD R85, R85, 0x1, -R2 ;  /* 0x000000015555e824 */ /* 0x000fe200078e0a02 */
[C---:B------:R-:W-:Y:S01]  /*31c0*/  ISETP.GT.U32.AND P5, PT, R2.reuse, R89, PT ;  /* 0x000000590200720c */ /* 0x040fe20003fa4070 */
[----:B------:R-:W-:Y:S01]  /*31d0*/  IMAD.HI.U32 R4, R3, R10, RZ ;  /* 0x0000000a03047227 */ /* 0x000fe200078e00ff */
[----:B------:R-:W-:-:S03]  /*31e0*/  ISETP.GT.U32.AND P6, PT, R2, R93, PT ;  /* 0x0000005d0200720c */ /* 0x000fc60003fc4070 */
[----:B------:R-:W-:Y:S01]  /*31f0*/  @!P0 IMAD.IADD R91, R91, 0x1, -R2 ;  /* 0x000000015b5b8824 */ /* 0x000fe200078e0a02 */
[----:B------:R-:W-:Y:S01]  /*3200*/  ISETP.GE.AND P0, PT, R60, RZ, PT ;  /* 0x000000ff3c00720c */ /* 0x000fe20003f06270 */
[----:B------:R-:W-:Y:S01]  /*3210*/  @!P4 IMAD.MOV R81, RZ, RZ, -R81 ;  /* 0x000000ffff51c224 */ /* 0x000fe200078e0a51 */
[----:B------:R-:W-:Y:S01]  /*3220*/  ISETP.GE.AND P4, PT, R56, RZ, PT ;  /* 0x000000ff3800720c */ /* 0x000fe20003f86270 */
[----:B------:R-:W-:-:S04]  /*3230*/  IMAD.HI.U32 R3, R3, R48, RZ ;  /* 0x0000003003037227 */ /* 0x000fc800078e00ff */
[----:B------:R-:W-:Y:S01]  /*3240*/  @!P3 IMAD.IADD R87, R87, 0x1, -R2 ;  /* 0x000000015757b824 */ /* 0x000fe200078e0a02 */
[----:B------:R-:W-:Y:S01]  /*3250*/  ISETP.GE.AND P3, PT, R58, RZ, PT ;  /* 0x000000ff3a00720c */ /* 0x000fe20003f66270 */
[----:B------:R-:W-:Y:S01]  /*3260*/  @!P1 IMAD.MOV R83, RZ, RZ, -R83 ;  /* 0x000000ffff539224 */ /* 0x000fe200078e0a53 */
[----:B------:R-:W-:Y:S01]  /*3270*/  ISETP.GT.U32.AND P1, PT, R2, R91, PT ;  /* 0x0000005b0200720c */ /* 0x000fe20003f24070 */
[----:B------:R-:W-:Y:S01]  /*3280*/  IMAD.MOV R5, RZ, RZ, -R4 ;  /* 0x000000ffff057224 */ /* 0x000fe200078e0a04 */
[----:B------:R-:W-:Y:S01]  /*3290*/  IADD3 R4, R252, -0x5, RZ ;  /* 0xfffffffbfc047810 */ /* 0x000fe20007ffe0ff */
[----:B------:R-:W-:Y:S02]  /*32a0*/  IMAD.MOV R95, RZ, RZ, -R3 ;  /* 0x000000ffff5f7224 */ /* 0x000fe400078e0a03 */
[----:B------:R-:W-:Y:S02]  /*32b0*/  IMAD R3, R0, R5, R10 ;  /* 0x0000000500037224 */ /* 0x000fe400078e020a */
[----:B------:R-:W-:-:S02]  /*32c0*/  @!P6 IMAD.IADD R93, R93, 0x1, -R2 ;  /* 0x000000015d5de824 */ /* 0x000fc400078e0a02 */
[C---:B------:R-:W-:Y:S02]  /*32d0*/  IMAD R5, R0.reuse, R95, R48 ;  /* 0x0000005f00057224 */ /* 0x040fe400078e0230 */
[--C-:B------:R-:W-:Y:S01]  /*32e0*/  @!P5 IMAD.IADD R89, R89, 0x1, -R2.reuse ;  /* 0x000000015959d824 */ /* 0x100fe200078e0a02 */
[----:B------:R-:W-:Y:S01]  /*32f0*/  ISETP.GT.U32.AND P5, PT, R0, R3, PT ;  /* 0x000000030000720c */ /* 0x000fe20003fa4070 */
[----:B------:R-:W-:Y:S01]  /*3300*/  @!P4 IMAD.MOV R85, RZ, RZ, -R85 ;  /* 0x000000ffff55c224 */ /* 0x000fe200078e0a55 */
[----:B------:R-:W-:Y:S01]  /*3310*/  ISETP.GT.U32.AND P6, PT, R2, R93, PT ;  /* 0x0000005d0200720c */ /* 0x000fe20003fc4070 */
[----:B------:R-:W-:Y:S01]  /*3320*/  @!P3 IMAD.MOV R87, RZ, RZ, -R87 ;  /* 0x000000ffff57b224 */ /* 0x000fe200078e0a57 */
[----:B------:R-:W-:Y:S01]  /*3330*/  ISETP.GT.U32.AND P4, PT, R0, R5, PT ;  /* 0x000000050000720c */ /* 0x000fe20003f84070 */
[----:B------:R-:W-:Y:S01]  /*3340*/  @!P1 IMAD.IADD R91, R91, 0x1, -R2 ;  /* 0x000000015b5b9824 */ /* 0x000fe200078e0a02 */
[----:B------:R-:W-:Y:S01]  /*3350*/  ISETP.GE.AND P3, PT, R52, RZ, PT ;  /* 0x000000ff3400720c */ /* 0x000fe20003f66270 */
[----:B------:R-:W-:Y:S01]  /*3360*/  @!P0 IMAD.MOV R89, RZ, RZ, -R89 ;  /* 0x000000ffff598224 */ /* 0x000fe200078e0a59 */
[----:B------:R-:W-:-:S02]  /*3370*/  ISETP.GE.AND P1, PT, R50, RZ, PT ;  /* 0x000000ff3200720c */ /* 0x000fc40003f26270 */
[----:B------:R-:W-:Y:S02]  /*3380*/  ISETP.GE.U32.AND P0, PT, R4, 0x7fffffdc, PT ;  /* 0x7fffffdc0400780c */ /* 0x000fe40003f06070 */
[C---:B------:R-:W-:Y:S01]  /*3390*/  IADD3 R4, R252.reuse, -0x9, RZ ;  /* 0xfffffff7fc047810 */ /* 0x040fe20007ffe0ff */
[----:B------:R-:W-:Y:S01]  /*33a0*/  @!P5 IMAD.IADD R3, R3, 0x1, -R0 ;  /* 0x000000010303d824 */ /* 0x000fe200078e0a00 */
[----:B------:R-:W-:Y:S01]  /*33b0*/  ISETP.NE.AND P5, PT, RZ, c[0x0][0x17c], PT ;  /* 0x00005f00ff007a0c */ /* 0x000fe20003fa5270 */
[----:B------:R-:W-:Y:S01]  /*33c0*/  @!P6 IMAD.IADD R93, R93, 0x1, -R2 ;  /* 0x000000015d5de824 */ /* 0x000fe200078e0a02 */
[----:B------:R-:W-:Y:S01]  /*33d0*/  IADD3 R2, R252, -0xd, RZ ;  /* 0xfffffff3fc027810 */ /* 0x000fe20007ffe0ff */
[----:B------:R-:W-:Y:S01]  /*33e0*/  @!P4 IMAD.IADD R5, R5, 0x1, -R0 ;  /* 0x000000010505c824 */ /* 0x000fe200078e0a00 */
[C---:B------:R-:W-:Y:S01]  /*33f0*/  SEL R10, R244.reuse, R15, !P5 ;  /* 0x0000000ff40a7207 */ /* 0x040fe20006800000 */
[----:B------:R-:W-:Y:S01]  /*3400*/  @!P3 IMAD.MOV R91, RZ, RZ, -R91 ;  /* 0x000000ffff5bb224 */ /* 0x000fe200078e0a5b */
[----:B------:R-:W-:Y:S01]  /*3410*/  SEL R15, R244, R20, !P5 ;  /* 0x00000014f40f7207 */ /* 0x000fe20006800000 */
[----:B------:R-:W-:Y:S01]  /*3420*/  @!P1 IMAD.MOV R93, RZ, RZ, -R93 ;  /* 0x000000ffff5d9224 */ /* 0x000fe200078e0a5d */
[----:B------:R-:W-:Y:S01]  /*3430*/  ISETP.GT.U32.AND P4, PT, R0, R3, PT ;  /* 0x000000030000720c */ /* 0x000fe20003f84070 */
[----:B------:R-:W-:Y:S01]  /*3440*/  IMAD R10, R10, c[0x0][0x190], RZ ;  /* 0x000064000a0a7a24 */ /* 0x000fe200078e02ff */
[----:B------:R-:W-:Y:S01]  /*3450*/  SEL R20, R244, R25, !P5 ;  /* 0x00000019f4147207 */ /* 0x000fe20006800000 */
[----:B------:R-:W-:Y:S01]  /*3460*/  IMAD R15, R15, c[0x0][0x190], RZ ;  /* 0x000064000f0f7a24 */ /* 0x000fe200078e02ff */
[----:B------:R-:W-:-:S02]  /*3470*/  ISETP.GT.U32.AND P3, PT, R0, R5, PT ;  /* 0x000000050000720c */ /* 0x000fc40003f64070 */
[----:B------:R-:W-:Y:S01]  /*3480*/  SEL R25, R244, R30, !P5 ;  /* 0x0000001ef4197207 */ /* 0x000fe20006800000 */
[----:B------:R-:W-:Y:S01]  /*3490*/  IMAD R20, R20, c[0x0][0x190], RZ ;  /* 0x0000640014147a24 */ /* 0x000fe200078e02ff */
[C---:B------:R-:W-:Y:S02]  /*34a0*/  SEL R30, R244.reuse, R35, !P5 ;  /* 0x00000023f41e7207 */ /* 0x040fe40006800000 */
[C---:B------:R-:W-:Y:S01]  /*34b0*/  SEL R7, R244.reuse, R7, !P5 ;  /* 0x00000007f4077207 */ /* 0x040fe20006800000 */
[----:B------:R-:W-:Y:S01]  /*34c0*/  IMAD R25, R25, c[0x0][0x190], RZ ;  /* 0x0000640019197a24 */ /* 0x000fe200078e02ff */
[C---:B------:R-:W-:Y:S01]  /*34d0*/  SEL R8, R244.reuse, R8, !P5 ;  /* 0x00000008f4087207 */ /* 0x040fe20006800000 */
[--C-:B------:R-:W-:Y:S01]  /*34e0*/  @!P4 IMAD.IADD R3, R3, 0x1, -R0.reuse ;  /* 0x000000010303c824 */ /* 0x100fe200078e0a00 */
[----:B------:R-:W-:Y:S01]  /*34f0*/  SEL R9, R244, R9, !P5 ;  /* 0x00000009f4097207 */ /* 0x000fe20006800000 */
[----:B------:R-:W-:Y:S01]  /*3500*/  IMAD R30, R30, c[0x0][0x190], RZ ;  /* 0x000064001e1e7a24 */ /* 0x000fe200078e02ff */
[C---:B------:R-:W-:Y:S01]  /*3510*/  SEL R11, R244.reuse, R11, !P5 ;  /* 0x0000000bf40b7207 */ /* 0x040fe20006800000 */
[----:B------:R-:W-:Y:S01]  /*3520*/  @!P3 IMAD.IADD R5, R5, 0x1, -R0 ;  /* 0x000000010505b824 */ /* 0x000fe200078e0a00 */
[----:B------:R-:W-:-:S02]  /*3530*/  SEL R12, R244, R12, !P5 ;  /* 0x0000000cf40c7207 */ /* 0x000fc40006800000 */
[C---:B------:R-:W-:Y:S02]  /*3540*/  SEL R13, R244.reuse, R13, !P5 ;  /* 0x0000000df40d7207 */ /* 0x040fe40006800000 */
[C---:B------:R-:W-:Y:S02]  /*3550*/  SEL R14, R244.reuse, R14, !P5 ;  /* 0x0000000ef40e7207 */ /* 0x040fe40006800000 */
[C---:B------:R-:W-:Y:S02]  /*3560*/  SEL R16, R244.reuse, R16, !P5 ;  /* 0x00000010f4107207 */ /* 0x040fe40006800000 */
[C---:B------:R-:W-:Y:S02]  /*3570*/  SEL R17, R244.reuse, R17, !P5 ;  /* 0x00000011f4117207 */ /* 0x040fe40006800000 */
[C---:B------:R-:W-:Y:S02]  /*3580*/  SEL R18, R244.reuse, R18, !P5 ;  /* 0x00000012f4127207 */ /* 0x040fe40006800000 */
        /* <DEDUP_REMOVED lines=18> */
[----:B------:R-:W-:Y:S01]  /*36b0*/  SEL R214, R244, R41, !P5 ;  /* 0x00000029f4d67207 */ /* 0x000fe20006800000 */
[----:B------:R-:W-:Y:S01]  /*36c0*/  IMAD R212, R212, c[0x0][0x190], RZ ;  /* 0x00006400d4d47a24 */ /* 0x000fe200078e02ff */
[C---:B------:R-:W-:Y:S01]  /*36d0*/  SEL R215, R244.reuse, R42, !P5 ;  /* 0x0000002af4d77207 */ /* 0x040fe20006800000 */
[----:B------:R-:W-:Y:S01]  /*36e0*/  IMAD R213, R213, c[0x0][0x190], RZ ;  /* 0x00006400d5d57a24 */ /* 0x000fe200078e02ff */
        /* <DEDUP_REMOVED lines=58> */
[----:B------:R-:W-:Y:S01]  /*3a90*/  ISETP.GE.AND P1, PT, R74, RZ, PT ;  /* 0x000000ff4a00720c */ /* 0x000fe20003f26270 */
[----:B------:R-:W-:Y:S01]  /*3aa0*/  IMAD R242, R242, c[0x0][0x190], RZ ;  /* 0x00006400f2f27a24 */ /* 0x000fe200078e02ff */
[----:B------:R-:W-:Y:S01]  /*3ab0*/  ISETP.GE.AND P5, PT, R72, RZ, PT ;  /* 0x000000ff4800720c */ /* 0x000fe20003fa6270 */
[----:B------:R-:W-:Y:S01]  /*3ac0*/  IMAD.SHL.U32 R0, R6, 0x4, RZ ;  /* 0x0000000406007824 */ /* 0x000fe200078e00ff */
[----:B------:R-:W-:Y:S01]  /*3ad0*/  ISETP.GE.U32.AND P4, PT, R2, 0x7fffffd4, PT ;  /* 0x7fffffd40200780c */ /* 0x000fe20003f86070 */
[----:B------:R-:W-:Y:S01]  /*3ae0*/  IMAD R243, R243, c[0x0][0x190], RZ ;  /* 0x00006400f3f37a24 */ /* 0x000fe200078e02ff */
[----:B------:R-:W-:Y:S01]  /*3af0*/  ISETP.GE.U32.AND P6, PT, R4, 0x7fffffd8, PT ;  /* 0x7fffffd80400780c */ /* 0x000fe20003fc6070 */
[----:B------:R-:W-:Y:S01]  /*3b00*/  IMAD R244, R244, c[0x0][0x190], RZ ;  /* 0x00006400f4f47a24 */ /* 0x000fe200078e02ff */
[----:B------:R-:W-:Y:S01]  /*3b10*/  IADD3 R2, R252, -0x11, RZ ;  /* 0xffffffeffc027810 */ /* 0x000fe20007ffe0ff */
[----:B------:R1:W-:Y:S01]  /*3b20*/  STL [R1+0xec0], R0 ;  /* 0x000ec00001007387 */ /* 0x0003e20000100800 */
[----:B------:R-:W-:-:S02]  /*3b30*/  ISETP.NE.AND P3, PT, RZ, c[0x0][0x178], PT ;  /* 0x00005e00ff007a0c */ /* 0x000fc40003f65270 */
[----:B------:R-:W-:Y:S01]  /*3b40*/  LOP3.LUT R4, RZ, c[0x0][0x178], RZ, 0x33, !PT ;  /* 0x00005e00ff047a12 */ /* 0x000fe200078e33ff */
[----:B------:R-:W-:Y:S01]  /*3b50*/  @!P1 IMAD.MOV R3, RZ, RZ, -R3 ;  /* 0x000000ffff039224 */ /* 0x000fe200078e0a03 */
[----:B------:R-:W-:Y:S01]  /*3b60*/  ISETP.GE.U32.AND P1, PT, R2, 0x7fffffd0, PT ;  /* 0x7fffffd00200780c */ /* 0x000fe20003f26070 */
[----:B------:R-:W-:Y:S01]  /*3b70*/  @!P5 IMAD.MOV R5, RZ, RZ, -R5 ;  /* 0x000000ffff05d224 */ /* 0x000fe200078e0a05 */
[----:B------:R-:W-:Y:S02]  /*3b80*/  IADD3 R36, P5, R0, c[0x0][0x168], RZ ;  /* 0x00005a0000247a10 */ /* 0x000fe40007fbe0ff */
[C---:B------:R-:W-:Y:S01]  /*3b90*/  SEL R2, R4.reuse, R3, !P3 ;  /* 0x0000000304027207 */ /* 0x040fe20005800000 */
[----:B------:R-:W-:Y:S01]  /*3ba0*/  IMAD R3, R7, c[0x0][0x190], RZ ;  /* 0x0000640007037a24 */ /* 0x000fe200078e02ff */
[----:B------:R-:W-:Y:S01]  /*3bb0*/  SEL R245, R4, R5, !P3 ;  /* 0x0000000504f57207 */ /* 0x000fe20005800000 */
[----:B------:R-:W-:Y:S01]  /*3bc0*/  IMAD R4, R8, c[0x0][0x190], RZ ;  /* 0x0000640008047a24 */ /* 0x000fe200078e02ff */
[----:B------:R-:W-:Y:S01]  /*3bd0*/  LEA.HI.X.SX32 R37, R6, c[0x0][0x16c], 0x2, P5 ;  /* 0x00005b0006257a11 */ /* 0x000fe200028f16ff */
[----:B------:R-:W-:Y:S01]  /*3be0*/  IMAD R5, R9, c[0x0][0x190], RZ ;  /* 0x0000640009057a24 */ /* 0x000fe200078e02ff */
[-C--:B------:R-:W-:Y:S01]  /*3bf0*/  LEA R160, P5, R3, R36.reuse, 0x2 ;  /* 0x0000002403a07211 */ /* 0x080fe200078a10ff */
[----:B------:R-:W-:Y:S01]  /*3c00*/  IMAD R6, R11, c[0x0][0x190], RZ ;  /* 0x000064000b067a24 */ /* 0x000fe200078e02ff */
[-C--:B------:R-:W-:Y:S01]  /*3c10*/  LEA R98, P3, R4, R36.reuse, 0x2 ;  /* 0x0000002404627211 */ /* 0x080fe200078610ff */
[----:B------:R-:W-:Y:S01]  /*3c20*/  IMAD R7, R12, c[0x0][0x190], RZ ;  /* 0x000064000c077a24 */ /* 0x000fe200078e02ff */
[-C--:B------:R-:W-:Y:S01]  /*3c30*/  LEA.HI.X.SX32 R161, R3, R37.reuse, 0x2, P5 ;  /* 0x0000002503a17211 */ /* 0x080fe200028f16ff */
        /* <DEDUP_REMOVED lines=9> */
[-C--:B------:R-:W-:Y:S01]  /*3cd0*/  LEA.HI.X.SX32 R97, R6, R37.reuse, 0x2, P3 ;  /* 0x0000002506617211 */ /* 0x080fe200018f16ff */
        /* <DEDUP_REMOVED lines=9> */
[----:B------:R-:W-:Y:S01]  /*3d70*/  STL [R1+0xf04], R98 ;  /* 0x000f046201007387 */ /* 0x000fe20000100800 */
[----:B------:R-:W-:Y:S01]  /*3d80*/  IMAD R31, R35, c[0x0][0x190], RZ ;  /* 0x00006400231f7a24 */ /* 0x000fe200078e02ff */
[-C--:B------:R-:W-:Y:S01]  /*3d90*/  LEA.HI.X.SX32 R35, R7, R37.reuse, 0x2, P5 ;  /* 0x0000002507237211 */ /* 0x080fe200028f16ff */
[----:B------:R-:W-:Y:S01]  /*3da0*/  IMAD R12, R17, c[0x0][0x190], RZ ;  /* 0x00006400110c7a24 */ /* 0x000fe200078e02ff */
[CC--:B------:R-:W-:Y:S01]  /*3db0*/  LEA R156, P5, R9.reuse, R36.reuse, 0x2 ;  /* 0x00000024099c7211 */ /* 0x0c0fe200078a10ff */
        /* <DEDUP_REMOVED lines=18> */
[----:B------:R-:W-:Y:S01]  /*3ee0*/  STL [R1+0xf00], R99 ;  /* 0x000f006301007387 */ /* 0x000fe20000100800 */
[-C--:B------:R-:W-:Y:S01]  /*3ef0*/  LEA R150, P5, R15, R36.reuse, 0x2 ;  /* 0x000000240f967211 */ /* 0x080fe200078a10ff */
[----:B------:R-:W-:Y:S01]  /*3f00*/  IMAD R2, R2, c[0x0][0x184], RZ ;  /* 0x0000610002027a24 */ /* 0x000fe200078e02ff */
[-C--:B------:R-:W-:Y:S01]  /*3f10*/  LEA.HI.X.SX32 R89, R14, R37.reuse, 0x2, P3 ;  /* 0x000000250e597211 */ /* 0x080fe200018f16ff */
[----:B------:R2:W-:Y:S01]  /*3f20*/  STL.64 [R1+0xde0], R4 ;  /* 0x000de00401007387 */ /* 0x0005e20000100a00 */
[-C--:B------:R-:W-:Y:S01]  /*3f30*/  LEA R86, P3, R16, R36.reuse, 0x2 ;  /* 0x0000002410567211 */ /* 0x080fe200078610ff */
[----:B------:R-:W-:Y:S01]  /*3f40*/  IMAD R245, R245, c[0x0][0x184], RZ ;  /* 0x00006100f5f57a24 */ /* 0x000fe200078e02ff */
[-C--:B------:R-:W-:Y:S01]  /*3f50*/  LEA.HI.X.SX32 R151, R15, R37.reuse, 0x2, P5 ;  /* 0x000000250f977211 */ /* 0x080fe200028f16ff */
[----:B------:R-:W-:Y:S01]  /*3f60*/  STL.64 [R1+0xde8], R6 ;  /* 0x000de80601007387 */ /* 0x000fe20000100a00 */
[-C--:B------:R-:W-:Y:S01]  /*3f70*/  LEA R148, P5, R17, R36.reuse, 0x2 ;  /* 0x0000002411947211 */ /* 0x080fe200078a10ff */
[----:B------:R-:W-:Y:S01]  /*3f80*/  IMAD.SHL.U32 R162, R2, 0x4, RZ ;  /* 0x0000000402a27824 */ /* 0x000fe200078e00ff */
[-C--:B------:R-:W-:Y:S01]  /*3f90*/  LEA.HI.X.SX32 R87, R16, R37.reuse, 0x2, P3 ;  /* 0x0000002510577211 */ /* 0x080fe200018f16ff */
[----:B------:R-:W-:Y:S01]  /*3fa0*/  STL.64 [R1+0xdf0], R8 ;  /* 0x000df00801007387 */ /* 0x000fe20000100a00 */
[-C--:B------:R-:W-:Y:S01]  /*3fb0*/  LEA R84, P3, R18, R36.reuse, 0x2 ;  /* 0x0000002412547211 */ /* 0x080fe200078610ff */
[----:B-1----:R-:W-:Y:S01]  /*3fc0*/  IMAD.SHL.U32 R0, R245, 0x4, RZ ;  /* 0x00000004f5007824 */ /* 0x002fe200078e00ff */
[-C--:B------:R-:W-:Y:S01]  /*3fd0*/  LEA.HI.X.SX32 R149, R17, R37.reuse, 0x2, P5 ;  /* 0x0000002511957211 */ /* 0x080fe200028f16ff */
[----:B------:R-:W-:Y:S01]  /*3fe0*/  STL.64 [R1+0xdf8], R10 ;  /* 0x000df80a01007387 */ /* 0x000fe20000100a00 */
[-C--:B------:R-:W-:Y:S01]  /*3ff0*/  LEA R146, P5, R19, R36.reuse, 0x2 ;  /* 0x0000002413927211 */ /* 0x080fe200078a10ff */
[----:B--2---:R-:W-:Y:S01]  /*4000*/  IMAD.SHL.U32 R4, R168, 0x4, RZ ;  /* 0x00000004a8047824 */ /* 0x004fe200078e00ff */
[----:B------:R-:W-:Y:S01]  /*4010*/  LEA.HI.X.SX32 R85, R18, R37, 0x2, P3 ;  /* 0x0000002512557211 */ /* 0x000fe200018f16ff */
[----:B------:R-:W-:Y:S01]  /*4020*/  STL.64 [R1+0xe00], R12 ;  /* 0x000e000c01007387 */ /* 0x000fe20000100a00 */
[----:B------:R-:W-:-:S02]  /*4030*/  LEA R82, P3, R20, R36, 0x2 ;  /* 0x0000002414527211 */ /* 0x000fc400078610ff */
[-C--:B------:R-:W-:Y:S01]  /*4040*/  LEA.HI.X.SX32 R147, R19, R37.reuse, 0x2, P5 ;  /* 0x0000002513937211 */ /* 0x080fe200028f16ff */
[----:B------:R-:W-:Y:S01]  /*4050*/  STL.64 [R1+0xe08], R14 ;  /* 0x000e080e01007387 */ /* 0x000fe20000100a00 */
[CC--:B------:R-:W-:Y:S02]  /*4060*/  LEA R144, P5, R21.reuse, R36.reuse, 0x2 ;  /* 0x0000002415907211 */ /* 0x0c0fe400078a10ff */
[-C--:B------:R-:W-:Y:S01]  /*4070*/  LEA.HI.X.SX32 R83, R20, R37.reuse, 0x2, P3 ;  /* 0x0000002514537211 */ /* 0x080fe200018f16ff */
[----:B------:R-:W-:Y:S01]  /*4080*/  STL.64 [R1+0xe10], R16 ;  /* 0x000e101001007387 */ /* 0x000fe20000100a00 */
[-C--:B------:R-:W-:Y:S02]  /*4090*/  LEA R80, P3, R22, R36.reuse, 0x2 ;  /* 0x0000002416507211 */ /* 0x080fe400078610ff */
        /* <DEDUP_REMOVED lines=73> */
[----:B------:R1:W-:Y:S01]  /*4530*/  STL [R1+0xbb0], R162 ;  /* 0x000bb0a201007387 */ /* 0x0003e20000100800 */
[----:B------:R-:W-:-:S02]  /*4540*/  LEA R118, P5, R225, R36, 0x2 ;  /* 0x00000024e1767211 */ /* 0x000fc400078a10ff */
[-C--:B------:R-:W-:Y:S01]  /*4550*/  LEA.HI.X.SX32 R57, R224, R37.reuse, 0x2, P3 ;  /* 0x00000025e0397211 */ /* 0x080fe200018f16ff */
[----:B------:R2:W-:Y:S01]  /*4560*/  STL [R1+0xbac], R0 ;  /* 0x000bac0001007387 */ /* 0x0005e20000100800 */
[CC--:B------:R-:W-:Y:S02]  /*4570*/  LEA R54, P3, R226.reuse, R36.reuse, 0x2 ;  /* 0x00000024e2367211 */ /* 0x0c0fe400078610ff */
[-C--:B------:R-:W-:Y:S01]  /*4580*/  LEA.HI.X.SX32 R119, R225, R37.reuse, 0x2, P5 ;  /* 0x00000025e1777211 */ /* 0x080fe200028f16ff */
[----:B------:R3:W-:Y:S01]  /*4590*/  STL.64 [R1+0xee0], R2 ;  /* 0x000ee00201007387 */ /* 0x0007e20000100a00 */
[-C--:B------:R-:W-:Y:S02]  /*45a0*/  LEA R116, P5, R227, R36.reuse, 0x2 ;  /* 0x00000024e3747211 */ /* 0x080fe400078a10ff */
[----:B------:R-:W-:Y:S01]  /*45b0*/  LEA.HI.X.SX32 R55, R226, R37, 0x2, P3 ;  /* 0x00000025e2377211 */ /* 0x000fe200018f16ff */
[----:B------:R4:W-:Y:S01]  /*45c0*/  STL.64 [R1+0xee8], R244 ;  /* 0x000ee8f401007387 */ /* 0x0009e20000100a00 */
[----:B------:R-:W-:-:S02]  /*45d0*/  LEA R52, P3, R228, R36, 0x2 ;  /* 0x00000024e4347211 */ /* 0x000fc400078610ff */
[-C--:B------:R-:W-:Y:S02]  /*45e0*/  LEA.HI.X.SX32 R117, R227, R37.reuse, 0x2, P5 ;  /* 0x00000025e3757211 */ /* 0x080fe400028f16ff */
[CC--:B------:R-:W-:Y:S02]  /*45f0*/  LEA R114, P5, R229.reuse, R36.reuse, 0x2 ;  /* 0x00000024e5727211 */ /* 0x0c0fe400078a10ff */
[-C--:B------:R-:W-:Y:S02]  /*4600*/  LEA.HI.X.SX32 R53, R228, R37.reuse, 0x2, P3 ;  /* 0x00000025e4357211 */ /* 0x080fe400018f16ff */
[-C--:B------:R-:W-:Y:S02]  /*4610*/  LEA R50, P3, R230, R36.reuse, 0x2 ;  /* 0x00000024e6327211 */ /* 0x080fe400078610ff */
[----:B------:R-:W-:Y:S02]  /*4620*/  LEA.HI.X.SX32 R115, R229, R37, 0x2, P5 ;  /* 0x00000025e5737211 */ /* 0x000fe400028f16ff */
        /* <DEDUP_REMOVED lines=26> */
[C---:B------:R-:W-:Y:S02]  /*47d0*/  LEA R36, P3, R244.reuse, R36, 0x2 ;  /* 0x00000024f4247211 */ /* 0x040fe400078610ff */
[-C--:B------:R-:W-:Y:S02]  /*47e0*/  LEA.HI.X.SX32 R101, R243, R37.reuse, 0x2, P5 ;  /* 0x00000025f3657211 */ /* 0x080fe400028f16ff */
[----:B------:R-:W-:Y:S02]  /*47f0*/  LEA.HI.X.SX32 R37, R244, R37, 0x2, P3 ;  /* 0x00000025f4257211 */ /* 0x000fe400018f16ff */
[----:B-1----:R-:W-:Y:S02]  /*4800*/  IADD3 R162, P5, R162, c[0x0][0x160], RZ ;  /* 0x00005800a2a27a10 */ /* 0x002fe40007fbe0ff */
[----:B------:R-:W-:Y:S01]  /*4810*/  IADD3 R170, P3, R0, c[0x0][0x160], RZ ;  /* 0x0000580000aa7a10 */ /* 0x000fe20007f7e0ff */
[----:B--2---:R-:W-:Y:S01]  /*4820*/  IMAD.MOV.U32 R0, RZ, RZ, c[0x0][0x188] ;  /* 0x00006200ff007624 */ /* 0x004fe200078e00ff */
[----:B------:R-:W-:-:S02]  /*4830*/  LEA.HI.X.SX32 R163, R2, c[0x0][0x164], 0x2, P5 ;  /* 0x0000590002a37a11 */ /* 0x000fc400028f16ff */
[----:B------:R-:W-:Y:S01]  /*4840*/  LEA.HI.X.SX32 R171, R245, c[0x0][0x164], 0x2, P3 ;  /* 0x00005900f5ab7a11 */ /* 0x000fe200018f16ff */
[----:B------:R-:W-:Y:S01]  /*4850*/  IMAD.SHL.U32 R5, R0, 0x4, RZ ;  /* 0x0000000400057824 */ /* 0x000fe200078e00ff */
[----:B------:R-:W-:Y:S01]  /*4860*/  ISETP.GE.U32.AND P5, PT, R164, 0x7fffffcc, PT ;  /* 0x7fffffcca400780c */ /* 0x000fe20003fa6070 */
[----:B---3--:R-:W-:Y:S01]  /*4870*/  IMAD.SHL.U32 R2, R0, 0x8, RZ ;  /* 0x0000000800027824 */ /* 0x008fe200078e00ff */
[----:B------:R-:W-:Y:S01]  /*4880*/  IADD3 R164, R252, -0x1d, RZ ;  /* 0xffffffe3fca47810 */ /* 0x000fe20007ffe0ff */
[----:B------:R-:W-:Y:S01]  /*4890*/  IMAD.WIDE R8, R5, 0x4, R162 ;  /* 0x0000000405087825 */ /* 0x000fe200078e02a2 */
[----:B------:R1:W-:Y:S01]  /*48a0*/  LDGSTS.E [R4], [R162.64], !P2 ;  /* 0x00000000a2047fae */ /* 0x0003e2000d121844 */
[----:B------:R-:W-:Y:S02]  /*48b0*/  ISETP.GE.U32.AND P3, PT, R165, 0x7fffffc8, PT ;  /* 0x7fffffc8a500780c */ /* 0x000fe40003f66070 */
[----:B------:R-:W-:Y:S01]  /*48c0*/  IMAD.WIDE R6, R5, 0x4, R170 ;  /* 0x0000000405067825 */ /* 0x000fe200078e02aa */
[----:B------:R1:W-:Y:S01]  /*48d0*/  LDGSTS.E [R4+0x200], [R170.64], !P2 ;  /* 0x00200000aa047fae */ /* 0x0003e2000d121844 */
[----:B------:R-:W-:-:S02]  /*48e0*/  ISETP.GE.U32.AND P2, PT, R164, 0x7fffffc4, PT ;  /* 0x7fffffc4a400780c */ /* 0x000fc40003f46070 */
[----:B----4-:R-:W-:Y:S01]  /*48f0*/  IMAD.WIDE R244, R2, 0x4, R162 ;  /* 0x0000000402f47825 */ /* 0x010fe200078e02a2 */
[----:B------:R-:W-:Y:S01]  /*4900*/  STL.64 [R1+0xc0], R8 ;  /* 0x0000c00801007387 */ /* 0x000fe20000100a00 */
[----:B------:R-:W-:Y:S02]  /*4910*/  IADD3 R164, R252, -0x2, RZ ;  /* 0xfffffffefca47810 */ /* 0x000fe40007ffe0ff */
[----:B------:R-:W-:Y:S01]  /*4920*/  IMAD R5, R0, 0xc, RZ ;  /* 0x0000000c00057824 */ /* 0x000fe200078e02ff */
[----:B------:R1:W-:Y:S01]  /*4930*/  LDGSTS.E [R4+0x1000], [R8.64], !P0 ;  /* 0x0100000008047fae */ /* 0x0003e2000c121844 */
[----:B------:R-:W-:Y:S01]  /*4940*/  IMAD.WIDE R2, R2, 0x4, R170 ;  /* 0x0000000402027825 */ /* 0x000fe200078e02aa */
[----:B------:R-:W-:Y:S02]  /*4950*/  IADD3 R165, R252, -0x1a, RZ ;  /* 0xffffffe6fca57810 */ /* 0x000fe40007ffe0ff */
[----:B------:R-:W-:Y:S01]  /*4960*/  STL.64 [R1+0xb8], R6 ;  /* 0x0000b80601007387 */ /* 0x000fe20000100a00 */
[----:B------:R-:W-:-:S03]  /*4970*/  IMAD.WIDE R242, R5, 0x4, R162 ;  /* 0x0000000405f27825 */ /* 0x000fc600078e02a2 */
[----:B------:R1:W-:Y:S01]  /*4980*/  LDGSTS.E [R4+0x1200], [R6.64], !P0 ;  /* 0x0120000006047fae */ /* 0x0003e2000c121844 */
[----:B------:R-:W-:Y:S01]  /*4990*/  ISETP.GE.U32.AND P0, PT, R164, 0x7fffffdf, PT ;  /* 0x7fffffdfa400780c */ /* 0x000fe20003f06070 */
[----:B------:R-:W-:Y:S01]  /*49a0*/  IMAD.WIDE R240, R5, 0x4, R170 ;  /* 0x0000000405f07825 */ /* 0x000fe200078e02aa */
[----:B------:R-:W-:Y:S01]  /*49b0*/  IADD3 R164, R252, -0x6, RZ ;  /* 0xfffffffafca47810 */ /* 0x000fe20007ffe0ff */
[----:B------:R1:W-:Y:S02]  /*49c0*/  LDGSTS.E [R4+0x2000], [R244.64], !P6 ;  /* 0x02000000f4047fae */ /* 0x0003e4000f121844 */
[C---:B------:R-:W-:Y:S02]  /*49d0*/  IMAD.SHL.U32 R5, R0.reuse, 0x10, RZ ;  /* 0x0000001000057824 */ /* 0x040fe400078e00ff */
[----:B------:R2:W-:Y:S01]  /*49e0*/  STL [R1+0xef0], R245 ;  /* 0x000ef0f501007387 */ /* 0x0005e20000100800 */
[----:B------:R-:W-:-:S03]  /*49f0*/  IMAD.WIDE R236, R0, 0x4, R162 ;  /* 0x0000000400ec7825 */ /* 0x000fc600078e02a2 */
[----:B------:R3:W-:Y:S01]  /*4a00*/  STL.64 [R1+0xef8], R2 ;  /* 0x000ef80201007387 */ /* 0x0007e20000100a00 */
[----:B------:R-:W-:-:S04]  /*4a10*/  IMAD.WIDE R238, R5, 0x4, R162 ;  /* 0x0000000405ee7825 */ /* 0x000fc800078e02a2 */
[----:B-1----:R-:W-:Y:S02]  /*4a20*/  IMAD R4, R0, 0x14, RZ ;  /* 0x0000001400047824 */ /* 0x002fe400078e02ff */
[----:B--2---:R-:W-:Y:S02]  /*4a30*/  IMAD.SHL.U32 R245, R168, 0x4, RZ ;  /* 0x00000004a8f57824 */ /* 0x004fe400078e00ff */
[----:B------:R-:W-:-:S03]  /*4a40*/  IMAD.WIDE R250, R5, 0x4, R170 ;  /* 0x0000000405fa7825 */ /* 0x000fc600078e02aa */
[----:B------:R3:W-:Y:S01]  /*4a50*/  LDGSTS.E [R245+0x2200], [R2.64], !P6 ;  /* 0x0220000002f57fae */ /* 0x0007e2000f121844 */
[----:B------:R-:W-:Y:S01]  /*4a60*/  ISETP.GE.U32.AND P6, PT, R164, 0x7fffffdb, PT ;  /* 0x7fffffdba400780c */ /* 0x000fe20003fc6070 */
[----:B------:R-:W-:Y:S01]  /*4a70*/  IMAD.WIDE R172, R4, 0x4, R162 ;  /* 0x0000000404ac7825 */ /* 0x000fe200078e02a2 */
[----:B------:R-:W-:Y:S01]  /*4a80*/  IADD3 R164, R252, -0xa, RZ ;  /* 0xfffffff6fca47810 */ /* 0x000fe20007ffe0ff */
[----:B------:R1:W-:Y:S01]  /*4a90*/  LDGSTS.E [R245+0x3000], [R242.64], !P4 ;  /* 0x03000000f2f57fae */ /* 0x0003e2000e121844 */
[----:B------:R-:W-:Y:S01]  /*4aa0*/  LOP3.LUT R98, R245, 0x60, RZ, 0x3c, !PT ;  /* 0x00000060f5627812 */ /* 0x000fe200078e3cff */
[--C-:B------:R-:W-:Y:S02]  /*4ab0*/  IMAD.WIDE R174, R4, 0x4, R170.reuse ;  /* 0x0000000404ae7825 */ /* 0x100fe400078e02aa */
[----:B------:R1:W-:Y:S01]  /*4ac0*/  LDGSTS.E [R245+0x3200], [R240.64], !P4 ;  /* 0x03200000f0f57fae */ /* 0x0003e2000e121844 */
[----:B------:R-:W-:Y:S01]  /*4ad0*/  ISETP.GE.U32.AND P4, PT, R164, 0x7fffffd7, PT ;  /* 0x7fffffd7a400780c */ /* 0x000fe20003f86070 */
[----:B------:R-:W-:Y:S01]  /*4ae0*/  IMAD.WIDE R234, R0, 0x4, R170 ;  /* 0x0000000400ea7825 */ /* 0x000fe200078e02aa */
[----:B------:R-:W-:Y:S01]  /*4af0*/  IADD3 R164, R252, -0xe, RZ ;  /* 0xfffffff2fca47810 */ /* 0x000fe20007ffe0ff */
[----:B------:R1:W-:Y:S02]  /*4b00*/  LDGSTS.E [R245+0x4000], [R238.64], !P1 ;  /* 0x04000000eef57fae */ /* 0x0003e4000c921844 */
[----:B---3--:R-:W-:-:S02]  /*4b10*/  IMAD R3, R0, 0x18, RZ ;  /* 0x0000001800037824 */ /* 0x008fc400078e02ff */
[----:B------:R1:W-:Y:S01]  /*4b20*/  LDGSTS.E [R245+0x4200], [R250.64], !P1 ;  /* 0x04200000faf57fae */ /* 0x0003e2000c921844 */
[----:B------:R-:W-:Y:S01]  /*4b30*/  ISETP.GE.U32.AND P1, PT, R164, 0x7fffffd3, PT ;  /* 0x7fffffd3a400780c */ /* 0x000fe20003f26070 */
[----:B------:R-:W-:Y:S01]  /*4b40*/  IMAD R2, R0, 0x1c, RZ ;  /* 0x0000001c00027824 */ /* 0x000fe200078e02ff */
[----:B------:R-:W-:Y:S01]  /*4b50*/  IADD3 R164, R252, -0x12, RZ ;  /* 0xffffffeefca47810 */ /* 0x000fe20007ffe0ff */
[----:B------:R1:W-:Y:S01]  /*4b60*/  LDGSTS.E [R245+0x5000], [R172.64], !P5 ;  /* 0x05000000acf57fae */ /* 0x0003e2000e921844 */
[----:B------:R-:W-:-:S03]  /*4b70*/  IMAD.WIDE R176, R3, 0x4, R162 ;  /* 0x0000000403b07825 */ /* 0x000fc600078e02a2 */
[----:B------:R1:W-:Y:S01]  /*4b80*/  LDGSTS.E [R245+0x5200], [R174.64], !P5 ;  /* 0x05200000aef57fae */ /* 0x0003e2000e921844 */
[----:B------:R-:W-:Y:S01]  /*4b90*/  IMAD.WIDE R178, R3, 0x4, R170 ;  /* 0x0000000403b27825 */ /* 0x000fe200078e02aa */
[----:B------:R-:W-:Y:S02]  /*4ba0*/  ISETP.GE.U32.AND P5, PT, R164, 0x7fffffcf, PT ;  /* 0x7fffffcfa400780c */ /* 0x000fe40003fa6070 */
[----:B------:R-:W-:Y:S01]  /*4bb0*/  IADD3 R164, R252, -0x16, RZ ;  /* 0xffffffeafca47810 */ /* 0x000fe20007ffe0ff */
[C---:B------:R-:W-:Y:S01]  /*4bc0*/  IMAD.WIDE R180, R2.reuse, 0x4, R162 ;  /* 0x0000000402b47825 */ /* 0x040fe200078e02a2 */
[----:B------:R1:W-:Y:S03]  /*4bd0*/  LDGSTS.E [R245+0x6000], [R176.64], !P3 ;  /* 0x06000000b0f57fae */ /* 0x0003e6000d921844 */
[----:B------:R-:W-:Y:S01]  /*4be0*/  IMAD.WIDE R182, R2, 0x4, R170 ;  /* 0x0000000402b67825 */ /* 0x000fe200078e02aa */
[----:B------:R-:W-:Y:S01]  /*4bf0*/  LOP3.LUT R2, R245, 0x20, RZ, 0x3c, !PT ;  /* 0x00000020f5027812 */ /* 0x000fe200078e3cff */
[----:B------:R1:W-:Y:S01]  /*4c00*/  LDGSTS.E [R245+0x6200], [R178.64], !P3 ;  /* 0x06200000b2f57fae */ /* 0x0003e2000d921844 */
[----:B------:R-:W-:Y:S01]  /*4c10*/  ISETP.GE.U32.AND P3, PT, R164, 0x7fffffcb, PT ;  /* 0x7fffffcba400780c */ /* 0x000fe20003f66070 */
[----:B------:R-:W-:Y:S01]  /*4c20*/  IMAD R3, R0, 0x5, RZ ;  /* 0x0000000500037824 */ /* 0x000fe200078e02ff */
[----:B------:R-:W-:Y:S01]  /*4c30*/  IADD3 R164, R252, -0x1e, RZ ;  /* 0xffffffe2fca47810 */ /* 0x000fe20007ffe0ff */
[----:B------:R1:W-:Y:S01]  /*4c40*/  LDGSTS.E [R245+0x7000], [R180.64], !P2 ;  /* 0x07000000b4f57fae */ /* 0x0003e2000d121844 */
[----:B------:R-:W-:-:S02]  /*4c50*/  IMAD R4, R0, 0x9, RZ ;  /* 0x0000000900047824 */ /* 0x000fc400078e02ff */
[----:B------:R-:W-:Y:S01]  /*4c60*/  IMAD.WIDE R232, R3, 0x4, R162 ;  /* 0x0000000403e87825 */ /* 0x000fe200078e02a2 */
[----:B------:R1:W-:Y:S01]  /*4c70*/  LDGSTS.E [R245+0x7200], [R182.64], !P2 ;  /* 0x07200000b6f57fae */ /* 0x0003e2000d121844 */
[----:B------:R-:W-:Y:S02]  /*4c80*/  ISETP.GE.U32.AND P2, PT, R165, 0x7fffffc7, PT ;  /* 0x7fffffc7a500780c */ /* 0x000fe40003f46070 */
[----:B------:R-:W-:Y:S01]  /*4c90*/  IMAD.WIDE R230, R3, 0x4, R170 ;  /* 0x0000000403e67825 */ /* 0x000fe200078e02aa */
[----:B------:R2:W-:Y:S03]  /*4ca0*/  LDGSTS.E [R2+0x400], [R236.64], !P0 ;  /* 0x00400000ec027fae */ /* 0x0005e6000c121844 */
[----:B------:R-:W-:Y:S01]  /*4cb0*/  IMAD.WIDE R228, R4, 0x4, R162 ;  /* 0x0000000404e47825 */ /* 0x000fe200078e02a2 */
[----:B------:R2:W-:Y:S01]  /*4cc0*/  LDGSTS.E [R2+0x600], [R234.64], !P0 ;  /* 0x00600000ea027fae */ /* 0x0005e2000c121844 */
[----:B------:R-:W-:-:S02]  /*4cd0*/  ISETP.GE.U32.AND P0, PT, R164, 0x7fffffc3, PT ;  /* 0x7fffffc3a400780c */ /* 0x000fc40003f06070 */
[----:B------:R-:W-:Y:S01]  /*4ce0*/  IADD3 R164, R252, -0x3, RZ ;  /* 0xfffffffdfca47810 */ /* 0x000fe20007ffe0ff */
[----:B------:R2:W-:Y:S01]  /*4cf0*/  LDGSTS.E [R2+0x1400], [R232.64], !P6 ;  /* 0x01400000e8027fae */ /* 0x0005e2000f121844 */
[----:B------:R-:W-:Y:S02]  /*4d00*/  IMAD R3, R0, 0xd, RZ ;  /* 0x0000000d00037824 */ /* 0x000fe400078e02ff */
[----:B------:R-:W-:Y:S01]  /*4d10*/  IMAD.WIDE R226, R4, 0x4, R170 ;  /* 0x0000000404e27825 */ /* 0x000fe200078e02aa */
[----:B------:R2:W-:Y:S01]  /*4d20*/  LDGSTS.E [R2+0x1600], [R230.64], !P6 ;  /* 0x01600000e6027fae */ /* 0x0005e2000f121844 */
[----:B------:R-:W-:Y:S02]  /*4d30*/  ISETP.GE.U32.AND P6, PT, R164, 0x7fffffde, PT ;  /* 0x7fffffdea400780c */ /* 0x000fe40003fc6070 */
[----:B------:R-:W-:Y:S01]  /*4d40*/  IADD3 R164, R252, -0x7, RZ ;  /* 0xfffffff9fca47810 */ /* 0x000fe20007ffe0ff */
[C---:B------:R-:W-:Y:S01]  /*4d50*/  IMAD.WIDE R224, R3.reuse, 0x4, R162 ;  /* 0x0000000403e07825 */ /* 0x040fe200078e02a2 */
[----:B------:R2:W-:Y:S03]  /*4d60*/  LDGSTS.E [R2+0x2400], [R228.64], !P4 ;  /* 0x02400000e4027fae */ /* 0x0005e6000e121844 */
[----:B------:R-:W-:Y:S01]  /*4d70*/  IMAD.WIDE R222, R3, 0x4, R170 ;  /* 0x0000000403de7825 */ /* 0x000fe200078e02aa */
[----:B------:R2:W-:Y:S01]  /*4d80*/  LDGSTS.E [R2+0x2600], [R226.64], !P4 ;  /* 0x02600000e2027fae */ /* 0x0005e2000e121844 */
[----:B------:R-:W-:-:S02]  /*4d90*/  ISETP.GE.U32.AND P4, PT, R164, 0x7fffffda, PT ;  /* 0x7fffffdaa400780c */ /* 0x000fc40003f86070 */
[----:B------:R-:W-:Y:S01]  /*4da0*/  IMAD R4, R0, 0x11, RZ ;  /* 0x0000001100047824 */ /* 0x000fe200078e02ff */
[----:B------:R-:W-:Y:S01]  /*4db0*/  IADD3 R164, R252, -0xb, RZ ;  /* 0xfffffff5fca47810 */ /* 0x000fe20007ffe0ff */
[----:B------:R2:W-:Y:S01]  /*4dc0*/  LDGSTS.E [R2+0x3400], [R224.64], !P1 ;  /* 0x03400000e0027fae */ /* 0x0005e2000c921844 */
[----:B------:R-:W-:Y:S02]  /*4dd0*/  IMAD R3, R0, 0x15, RZ ;  /* 0x0000001500037824 */ /* 0x000fe400078e02ff */
[----:B------:R-:W-:Y:S01]  /*4de0*/  IMAD.WIDE R248, R4, 0x4, R162 ;  /* 0x0000000404f87825 */ /* 0x000fe200078e02a2 */
[----:B------:R2:W-:Y:S01]  /*4df0*/  LDGSTS.E [R2+0x3600], [R222.64], !P1 ;  /* 0x03600000de027fae */ /* 0x0005e2000c921844 */
[----:B------:R-:W-:Y:S02]  /*4e00*/  ISETP.GE.U32.AND P1, PT, R164, 0x7fffffd6, PT ;  /* 0x7fffffd6a400780c */ /* 0x000fe40003f26070 */
[----:B------:R-:W-:Y:S01]  /*4e10*/  IMAD.WIDE R246, R4, 0x4, R170 ;  /* 0x0000000404f67825 */ /* 0x000fe200078e02aa */
[----:B------:R-:W-:Y:S01]  /*4e20*/  IADD3 R164, R252, -0xf, RZ ;  /* 0xfffffff1fca47810 */ /* 0x000fe20007ffe0ff */
[----:B------:R2:W-:Y:S02]  /*4e30*/  LDGSTS.E [R2+0x4400], [R248.64], !P5 ;  /* 0x04400000f8027fae */ /* 0x0005e4000e921844 */
[----:B------:R-:W-:-:S02]  /*4e40*/  IMAD.WIDE R184, R3, 0x4, R162 ;  /* 0x0000000403b87825 */ /* 0x000fc400078e02a2 */
[----:B------:R2:W-:Y:S01]  /*4e50*/  LDGSTS.E [R2+0x4600], [R246.64], !P5 ;  /* 0x04600000f6027fae */ /* 0x0005e2000e921844 */
[----:B------:R-:W-:Y:S01]  /*4e60*/  ISETP.GE.U32.AND P5, PT, R164, 0x7fffffd2, PT ;  /* 0x7fffffd2a400780c */ /* 0x000fe20003fa6070 */
[----:B------:R-:W-:Y:S01]  /*4e70*/  IMAD.WIDE R186, R3, 0x4, R170 ;  /* 0x0000000403ba7825 */ /* 0x000fe200078e02aa */
[----:B------:R-:W-:Y:S01]  /*4e80*/  IADD3 R164, R252, -0x13, RZ ;  /* 0xffffffedfca47810 */ /* 0x000fe20007ffe0ff */
[----:B------:R2:W-:Y:S02]  /*4e90*/  LDGSTS.E [R2+0x5400], [R184.64], !P3 ;  /* 0x05400000b8027fae */ /* 0x0005e4000d921844 */
[C---:B------:R-:W-:Y:S02]  /*4ea0*/  IMAD R4, R0.reuse, 0x19, RZ ;  /* 0x0000001900047824 */ /* 0x040fe400078e02ff */
[----:B------:R-:W-:Y:S01]  /*4eb0*/  IMAD R3, R0, 0x1d, RZ ;  /* 0x0000001d00037824 */ /* 0x000fe200078e02ff */
[----:B------:R2:W-:Y:S01]  /*4ec0*/  LDGSTS.E [R2+0x5600], [R186.64], !P3 ;  /* 0x05600000ba027fae */ /* 0x0005e2000d921844 */
[----:B------:R-:W-:Y:S01]  /*4ed0*/  IMAD.WIDE R188, R4, 0x4, R162 ;  /* 0x0000000404bc7825 */ /* 0x000fe200078e02a2 */
[----:B------:R-:W-:-:S02]  /*4ee0*/  ISETP.GE.U32.AND P3, PT, R164, 0x7fffffce, PT ;  /* 0x7fffffcea400780c */ /* 0x000fc40003f66070 */
[----:B------:R-:W-:Y:S01]  /*4ef0*/  IADD3 R164, R252, -0x17, RZ ;  /* 0xffffffe9fca47810 */ /* 0x000fe20007ffe0ff */
[----:B------:R-:W-:Y:S01]  /*4f00*/  IMAD.WIDE R190, R4, 0x4, R170 ;  /* 0x0000000404be7825 */ /* 0x000fe200078e02aa */
[----:B------:R2:W-:Y:S03]  /*4f10*/  LDGSTS.E [R2+0x6400], [R188.64], !P2 ;  /* 0x06400000bc027fae */ /* 0x0005e6000d121844 */
[C---:B------:R-:W-:Y:S01]  /*4f20*/  IMAD.WIDE R192, R3.reuse, 0x4, R162 ;  /* 0x0000000403c07825 */ /* 0x040fe200078e02a2 */
[----:B------:R2:W-:Y:S01]  /*4f30*/  LDGSTS.E [R2+0x6600], [R190.64], !P2 ;  /* 0x06600000be027fae */ /* 0x0005e2000d121844 */
[----:B------:R-:W-:Y:S02]  /*4f40*/  ISETP.GE.U32.AND P2, PT, R164, 0x7fffffca, PT ;  /* 0x7fffffcaa400780c */ /* 0x000fe40003f46070 */
[----:B------:R-:W-:Y:S01]  /*4f50*/  IMAD.WIDE R194, R3, 0x4, R170 ;  /* 0x0000000403c27825 */ /* 0x000fe200078e02aa */
[----:B------:R-:W-:Y:S01]  /*4f60*/  IADD3 R164, R252, -0x1b, RZ ;  /* 0xffffffe5fca47810 */ /* 0x000fe20007ffe0ff */
[----:B------:R2:W-:Y:S02]  /*4f70*/  LDGSTS.E [R2+0x7400], [R192.64], !P0 ;  /* 0x07400000c0027fae */ /* 0x0005e4000c121844 */
[----:B------:R-:W-:-:S02]  /*4f80*/  IMAD.SHL.U32 R4, R0, 0x2, RZ ;  /* 0x0000000200047824 */ /* 0x000fc400078e00ff */
[----:B------:R2:W-:Y:S01]  /*4f90*/  LDGSTS.E [R2+0x7600], [R194.64], !P0 ;  /* 0x07600000c2027fae */ /* 0x0005e2000c121844 */
[----:B------:R-:W-:Y:S01]  /*4fa0*/  IMAD R3, R0, 0x6, RZ ;  /* 0x0000000600037824 */ /* 0x000fe200078e02ff */
[----:B------:R-:W-:Y:S01]  /*4fb0*/  ISETP.GE.U32.AND P0, PT, R164, 0x7fffffc6, PT ;  /* 0x7fffffc6a400780c */ /* 0x000fe20003f06070 */
[----:B------:R-:W-:Y:S01]  /*4fc0*/  IMAD.WIDE R220, R4, 0x4, R162 ;  /* 0x0000000404dc7825 */ /* 0x000fe200078e02a2 */
[----:B------:R-:W-:-:S03]  /*4fd0*/  IADD3 R164, R252, -0x1f, RZ ;  /* 0xffffffe1fca47810 */ /* 0x000fc60007ffe0ff */
[----:B------:R-:W-:-:S04]  /*4fe0*/  IMAD.WIDE R218, R4, 0x4, R170 ;  /* 0x0000000404da7825 */ /* 0x000fc800078e02aa */
[----:B------:R-:W-:Y:S01]  /*4ff0*/  IMAD.WIDE R216, R3, 0x4, R162 ;  /* 0x0000000403d87825 */ /* 0x000fe200078e02a2 */
[----:B--2---:R-:W-:-:S03]  /*5000*/  LOP3.LUT R2, R245, 0x40, RZ, 0x3c, !PT ;  /* 0x00000040f5027812 */ /* 0x004fc600078e3cff */
[----:B------:R-:W-:Y:S02]  /*5010*/  IMAD R4, R0, 0xa, RZ ;  /* 0x0000000a00047824 */ /* 0x000fe400078e02ff */
[----:B------:R2:W-:Y:S01]  /*5020*/  LDGSTS.E [R2+0x800], [R220.64], !P6 ;  /* 0x00800000dc027fae */ /* 0x0005e2000f121844 */
[----:B------:R-:W-:-:S03]  /*5030*/  IMAD.WIDE R214, R3, 0x4, R170 ;  /* 0x0000000403d67825 */ /* 0x000fc600078e02aa */
[----:B------:R2:W-:Y:S01]  /*5040*/  LDGSTS.E [R2+0xa00], [R218.64], !P6 ;  /* 0x00a00000da027fae */ /* 0x0005e2000f121844 */
[----:B------:R-:W-:Y:S01]  /*5050*/  ISETP.GE.U32.AND P6, PT, R164, 0x7fffffc2, PT ;  /* 0x7fffffc2a400780c */ /* 0x000fe20003fc6070 */
[----:B------:R-:W-:Y:S01]  /*5060*/  IMAD R3, R0, 0xe, RZ ;  /* 0x0000000e00037824 */ /* 0x000fe200078e02ff */
        /* <DEDUP_REMOVED lines=8> */
[C---:B------:R-:W-:Y:S01]  /*50f0*/  IMAD.WIDE R30, R3.reuse, 0x4, R162 ;  /* 0x00000004031e7825 */ /* 0x040fe200078e02a2 */
[----:B------:R2:W-:Y:S03]  /*5100*/  LDGSTS.E [R2+0x2800], [R212.64], !P1 ;  /* 0x02800000d4027fae */ /* 0x0005e6000c921844 */
[----:B------:R-:W-:Y:S01]  /*5110*/  IMAD.WIDE R28, R3, 0x4, R170 ;  /* 0x00000004031c7825 */ /* 0x000fe200078e02aa */
[----:B------:R2:W-:Y:S01]  /*5120*/  LDGSTS.E [R2+0x2a00], [R32.64], !P1 ;  /* 0x02a0000020027fae */ /* 0x0005e2000c921844 */
[----:B------:R-:W-:Y:S02]  /*5130*/  ISETP.GE.U32.AND P1, PT, R164, 0x7fffffd9, PT ;  /* 0x7fffffd9a400780c */ /* 0x000fe40003f26070 */
        /* <DEDUP_REMOVED lines=8> */
[----:B------:R2:W-:Y:S01]  /*51c0*/  LDGSTS.E [R2+0x4800], [R196.64], !P3 ;  /* 0x04800000c4027fae */ /* 0x0005e2000d921844 */
[C---:B------:R-:W-:Y:S01]  /*51d0*/  IMAD.WIDE R200, R3.reuse, 0x4, R162 ;  /* 0x0000000403c87825 */ /* 0x040fe200078e02a2 */
[----:B------:R-:W-:Y:S02]  /*51e0*/  IADD3 R164, R252, -0x10, RZ ;  /* 0xfffffff0fca47810 */ /* 0x000fe40007ffe0ff */
[----:B------:R2:W-:Y:S01]  /*51f0*/  LDGSTS.E [R2+0x4a00], [R198.64], !P3 ;  /* 0x04a00000c6027fae */ /* 0x0005e2000d921844 */
[----:B------:R-:W-:Y:S01]  /*5200*/  IMAD.WIDE R202, R3, 0x4, R170 ;  /* 0x0000000403ca7825 */ /* 0x000fe200078e02aa */
[----:B------:R-:W-:Y:S02]  /*5210*/  ISETP.GE.U32.AND P3, PT, R164, 0x7fffffd1, PT ;  /* 0x7fffffd1a400780c */ /* 0x000fe40003f66070 */
[----:B------:R2:W-:Y:S01]  /*5220*/  LDGSTS.E [R2+0x5800], [R200.64], !P2 ;  /* 0x05800000c8027fae */ /* 0x0005e2000d121844 */
[----:B------:R-:W-:Y:S01]  /*5230*/  IMAD R3, R0, 0x1e, RZ ;  /* 0x0000001e00037824 */ /* 0x000fe200078e02ff */
[----:B------:R-:W-:Y:S01]  /*5240*/  IADD3 R164, R252, -0x14, RZ ;  /* 0xffffffecfca47810 */ /* 0x000fe20007ffe0ff */
[----:B------:R-:W-:Y:S01]  /*5250*/  IMAD.WIDE R204, R4, 0x4, R162 ;  /* 0x0000000404cc7825 */ /* 0x000fe200078e02a2 */
[----:B------:R2:W-:Y:S02]  /*5260*/  LDGSTS.E [R2+0x5a00], [R202.64], !P2 ;  /* 0x05a00000ca027fae */ /* 0x0005e4000d121844 */
[----:B------:R-:W-:Y:S01]  /*5270*/  ISETP.GE.U32.AND P2, PT, R164, 0x7fffffcd, PT ;  /* 0x7fffffcda400780c */ /* 0x000fe20003f46070 */
[----:B------:R-:W-:Y:S01]  /*5280*/  IMAD.WIDE R206, R4, 0x4, R170 ;  /* 0x0000000404ce7825 */ /* 0x000fe200078e02aa */
[----:B------:R2:W-:Y:S01]  /*5290*/  LDGSTS.E [R2+0x6800], [R204.64], !P0 ;  /* 0x06800000cc027fae */ /* 0x0005e2000c121844 */
[----:B------:R-:W-:-:S02]  /*52a0*/  IADD3 R164, R252, -0x18, RZ ;  /* 0xffffffe8fca47810 */ /* 0x000fc40007ffe0ff */
[C---:B------:R-:W-:Y:S01]  /*52b0*/  IMAD.WIDE R208, R3.reuse, 0x4, R162 ;  /* 0x0000000403d07825 */ /* 0x040fe200078e02a2 */
[----:B------:R2:W-:Y:S01]  /*52c0*/  LDGSTS.E [R2+0x6a00], [R206.64], !P0 ;  /* 0x06a00000ce027fae */ /* 0x0005e2000c121844 */
[----:B------:R-:W-:Y:S02]  /*52d0*/  ISETP.GE.U32.AND P0, PT, R164, 0x7fffffc9, PT ;  /* 0x7fffffc9a400780c */ /* 0x000fe40003f06070 */
[----:B------:R-:W-:Y:S01]  /*52e0*/  IMAD.WIDE R210, R3, 0x4, R170 ;  /* 0x0000000403d27825 */ /* 0x000fe200078e02aa */
[----:B------:R2:W-:Y:S01]  /*52f0*/  LDGSTS.E [R2+0x7800], [R208.64], !P6 ;  /* 0x07800000d0027fae */ /* 0x0005e2000f121844 */
[----:B------:R-:W-:Y:S02]  /*5300*/  IADD3 R164, R252, -0x1c, RZ ;  /* 0xffffffe4fca47810 */ /* 0x000fe40007ffe0ff */
[----:B------:R-:W-:Y:S01]  /*5310*/  IMAD.MOV.U32 R165, RZ, RZ, 0x1f ;  /* 0x0000001fffa57424 */ /* 0x000fe200078e00ff */
[----:B------:R2:W-:Y:S01]  /*5320*/  LDGSTS.E [R2+0x7a00], [R210.64], !P6 ;  /* 0x07a00000d2027fae */ /* 0x0005e2000f121844 */
[----:B------:R-:W-:Y:S01]  /*5330*/  IMAD R5, R0, 0x7, RZ ;  /* 0x0000000700057824 */ /* 0x000fe200078e02ff */
[----:B------:R-:W-:Y:S01]  /*5340*/  ISETP.GE.U32.AND P6, PT, R164, 0x7fffffc5, PT ;  /* 0x7fffffc5a400780c */ /* 0x000fe20003fc6070 */
[----:B------:R-:W-:Y:S01]  /*5350*/  IMAD R3, R0, 0xb, RZ ;  /* 0x0000000b00037824 */ /* 0x000fe200078e02ff */
[----:B------:R-:W-:Y:S01]  /*5360*/  IADD3 R4, R165, c[0x0][0x180], RZ ;  /* 0x00006000a5047a10 */ /* 0x000fe20007ffe0ff */
[----:B------:R-:W-:Y:S01]  /*5370*/  IMAD.WIDE R22, R5, 0x4, R162 ;  /* 0x0000000405167825 */ /* 0x000fe200078e02a2 */
[----:B------:R-:W-:-:S03]  /*5380*/  IADD3 R165, R252, -0x21, RZ ;  /* 0xffffffdffca57810 */ /* 0x000fc60007ffe0ff */
[----:B------:R-:W-:-:S04]  /*5390*/  IMAD.WIDE R20, R5, 0x4, R170 ;  /* 0x0000000405147825 */ /* 0x000fc800078e02aa */
[----:B--2---:R-:W-:Y:S02]  /*53a0*/  IMAD R2, R0, 0x3, RZ ;  /* 0x0000000300027824 */ /* 0x004fe400078e02ff */
[----:B------:R-:W-:-:S04]  /*53b0*/  IMAD.WIDE R18, R3, 0x4, R162 ;  /* 0x0000000403127825 */ /* 0x000fc800078e02a2 */
[----:B------:R-:W-:-:S04]  /*53c0*/  IMAD.WIDE R26, R2, 0x4, R162 ;  /* 0x00000004021a7825 */ /* 0x000fc800078e02a2 */
[--C-:B------:R-:W-:Y:S01]  /*53d0*/  IMAD.WIDE R24, R2, 0x4, R170.reuse ;  /* 0x0000000402187825 */ /* 0x100fe200078e02aa */
[----:B------:R2:W-:Y:S03]  /*53e0*/  LDGSTS.E [R98+0xc00], [R26.64], !P4 ;  /* 0x00c000001a627fae */ /* 0x0005e6000e121844 */
[----:B------:R-:W-:Y:S01]  /*53f0*/  IMAD R2, R0, 0xf, RZ ;  /* 0x0000000f00027824 */ /* 0x000fe200078e02ff */
[----:B------:R2:W-:Y:S01]  /*5400*/  LDGSTS.E [R98+0xe00], [R24.64], !P4 ;  /* 0x00e0000018627fae */ /* 0x0005e2000e121844 */
[----:B------:R-:W-:Y:S01]  /*5410*/  ISETP.GT.AND P4, PT, R4, 0x1f, PT ;  /* 0x0000001f0400780c */ /* 0x000fe20003f84270 */
[----:B------:R-:W-:Y:S02]  /*5420*/  IMAD.WIDE R16, R3, 0x4, R170 ;  /* 0x0000000403107825 */ /* 0x000fe400078e02aa */
[----:B------:R2:W-:Y:S01]  /*5430*/  LDGSTS.E [R98+0x1c00], [R22.64], !P1 ;  /* 0x01c0000016627fae */ /* 0x0005e2000c921844 */
[----:B------:R-:W-:Y:S01]  /*5440*/  SEL R164, RZ, 0x4, !P4 ;  /* 0x00000004ffa47807 */ /* 0x000fe20006000000 */
[----:B------:R-:W-:-:S02]  /*5450*/  IMAD.WIDE R14, R2, 0x4, R162 ;  /* 0x00000004020e7825 */ /* 0x000fc400078e02a2 */
[----:B------:R2:W-:Y:S01]  /*5460*/  LDGSTS.E [R98+0x1e00], [R20.64], !P1 ;  /* 0x01e0000014627fae */ /* 0x0005e2000c921844 */
[----:B------:R-:W-:Y:S01]  /*5470*/  ISETP.GE.AND P1, PT, R167, c[0x0][0x180], PT ;  /* 0x00006000a7007a0c */ /* 0x000fe20003f26270 */
[----:B------:R-:W-:Y:S01]  /*5480*/  IMAD.WIDE R12, R2, 0x4, R170 ;  /* 0x00000004020c7825 */ /* 0x000fe200078e02aa */
[----:B------:R-:W-:Y:S01]  /*5490*/  IADD3 R2, R252, -0x20, RZ ;  /* 0xffffffe0fc027810 */ /* 0x000fe20007ffe0ff */
[----:B------:R2:W-:Y:S01]  /*54a0*/  LDGSTS.E [R98+0x2c00], [R18.64], !P5 ;  /* 0x02c0000012627fae */ /* 0x0005e2000e921844 */
[----:B------:R-:W-:Y:S01]  /*54b0*/  SEL R164, R164, RZ, !P1 ;  /* 0x000000ffa4a47207 */ /* 0x000fe20004800000 */
[----:B------:R-:W-:Y:S01]  /*54c0*/  IMAD R167, R0, 0x13, RZ ;  /* 0x0000001300a77824 */ /* 0x000fe200078e02ff */
[----:B------:R-:W-:Y:S01]  /*54d0*/  ISETP.GE.U32.AND P1, PT, R165, 0x7fffffc0, PT ;  /* 0x7fffffc0a500780c */ /* 0x000fe20003f26070 */
[----:B------:R2:W-:Y:S01]  /*54e0*/  LDGSTS.E [R98+0x2e00], [R16.64], !P5 ;  /* 0x02e0000010627fae */ /* 0x0005e2000e921844 */
[----:B------:R-:W-:Y:S01]  /*54f0*/  ISETP.NE.U32.AND P5, PT, R164, RZ, PT ;  /* 0x000000ffa400720c */ /* 0x000fe20003fa5070 */
[C---:B------:R-:W-:Y:S01]  /*5500*/  IMAD R165, R0.reuse, 0x17, RZ ;  /* 0x0000001700a57824 */ /* 0x040fe200078e02ff */
[----:B------:R-:W-:Y:S01]  /*5510*/  SHF.R.U32.HI R164, RZ, 0x1, R166 ;  /* 0x00000001ffa47819 */ /* 0x000fe200000116a6 */
[C---:B------:R-:W-:Y:S01]  /*5520*/  IMAD R166, R0.reuse, 0x1b, RZ ;  /* 0x0000001b00a67824 */ /* 0x040fe200078e02ff */
[----:B------:R2:W-:Y:S01]  /*5530*/  LDGSTS.E [R98+0x3c00], [R14.64], !P3 ;  /* 0x03c000000e627fae */ /* 0x0005e2000d921844 */
[C---:B------:R-:W-:Y:S01]  /*5540*/  IMAD R168, R0.reuse, 0x1f, RZ ;  /* 0x0000001f00a87824 */ /* 0x040fe200078e02ff */
[----:B------:R-:W-:Y:S01]  /*5550*/  LOP3.LUT R99, R245, R164, RZ, 0x3c, !PT ;  /* 0x000000a4f5637212 */ /* 0x000fe200078e3cff */
[----:B------:R-:W-:Y:S01]  /*5560*/  IMAD.SHL.U32 R0, R0, 0x20, RZ ;  /* 0x0000002000007824 */ /* 0x000fe200078e00ff */
[----:B------:R2:W-:Y:S01]  /*5570*/  LDGSTS.E [R98+0x3e00], [R12.64], !P3 ;  /* 0x03e000000c627fae */ /* 0x0005e2000d921844 */
[----:B------:R-:W-:Y:S01]  /*5580*/  ISETP.GE.U32.AND P3, PT, R2, 0x7fffffc1, PT ;  /* 0x7fffffc10200780c */ /* 0x000fe20003f66070 */
[----:B------:R-:W-:-:S04]  /*5590*/  IMAD.WIDE R10, R167, 0x4, R162 ;  /* 0x00000004a70a7825 */ /* 0x000fc800078e02a2 */
[--C-:B------:R-:W-:Y:S01]  /*55a0*/  IMAD.WIDE R8, R165, 0x4, R162.reuse ;  /* 0x00000004a5087825 */ /* 0x100fe200078e02a2 */
[----:B------:R2:W-:Y:S03]  /*55b0*/  LDGSTS.E [R98+0x4c00], [R10.64], !P2 ;  /* 0x04c000000a627fae */ /* 0x0005e6000d121844 */
[----:B------:R-:W-:-:S04]  /*55c0*/  IMAD.WIDE R6, R166, 0x4, R162 ;  /* 0x00000004a6067825 */ /* 0x000fc800078e02a2 */
[----:B------:R-:W-:-:S04]  /*55d0*/  IMAD.WIDE R4, R168, 0x4, R162 ;  /* 0x00000004a8047825 */ /* 0x000fc800078e02a2 */
[----:B------:R-:W-:-:S04]  /*55e0*/  IMAD.WIDE R2, R0, 0x4, R162 ;  /* 0x0000000400027825 */ /* 0x000fc800078e02a2 */
[----:B------:R-:W-:-:S04]  /*55f0*/  IMAD.WIDE R162, R167, 0x4, R170 ;  /* 0x00000004a7a27825 */ /* 0x000fc800078e02aa */
[--C-:B------:R-:W-:Y:S01]  /*5600*/  IMAD.WIDE R164, R165, 0x4, R170.reuse ;  /* 0x00000004a5a47825 */ /* 0x100fe200078e02aa */
[----:B------:R2:W-:Y:S03]  /*5610*/  LDGSTS.E [R98+0x4e00], [R162.64], !P2 ;  /* 0x04e00000a2627fae */ /* 0x0005e6000d121844 */
[--C-:B------:R-:W-:Y:S01]  /*5620*/  IMAD.WIDE R166, R166, 0x4, R170.reuse ;  /* 0x00000004a6a67825 */ /* 0x100fe200078e02aa */
[----:B------:R2:W-:Y:S03]  /*5630*/  LDGSTS.E [R98+0x5c00], [R8.64], !P0 ;  /* 0x05c0000008627fae */ /* 0x0005e6000c121844 */
[----:B------:R-:W-:Y:S01]  /*5640*/  IMAD.WIDE R168, R168, 0x4, R170 ;  /* 0x00000004a8a87825 */ /* 0x000fe200078e02aa */
[----:B------:R2:W-:Y:S04]  /*5650*/  LDGSTS.E [R98+0x5e00], [R164.64], !P0 ;  /* 0x05e00000a4627fae */ /* 0x0005e8000c121844 */
[----:B------:R2:W-:Y:S04]  /*5660*/  LDGSTS.E [R98+0x6c00], [R6.64], !P6 ;  /* 0x06c0000006627fae */ /* 0x0005e8000f121844 */
[----:B------:R2:W-:Y:S04]  /*5670*/  LDGSTS.E [R98+0x6e00], [R166.64], !P6 ;  /* 0x06e00000a6627fae */ /* 0x0005e8000f121844 */
[----:B------:R2:W-:Y:S04]  /*5680*/  LDGSTS.E [R98+0x7c00], [R4.64], !P3 ;  /* 0x07c0000004627fae */ /* 0x0005e8000d921844 */
[----:B------:R2:W-:Y:S04]  /*5690*/  LDGSTS.E [R98+0x7e00], [R168.64], !P3 ;  /* 0x07e00000a8627fae */ /* 0x0005e8000d921844 */
[----:B------:R-:W0:Y:S04]  /*56a0*/  LDGDEPBAR ;  /* 0x00000000000079af */ /* 0x000e280000000000 */
[----:B------:R3:W-:Y:S04]  /*56b0*/  LDGSTS.E [R99+0x10000], [R160.64], P5 ;  /* 0x10000000a0637fae */ /* 0x0007e8000a921844 */
        /* <DEDUP_REMOVED lines=26> */
[----:B------:R3:W-:Y:S01]  /*5860*/  LDGSTS.E [R99+0x16c00], [R108.64], P5 ;  /* 0x16c000006c637fae */ /* 0x0007e2000a921844 */
[----:B------:R-:W-:-:S03]  /*5870*/  LOP3.LUT R252, R99, 0x40, RZ, 0x3c, !PT ;  /* 0x0000004063fc7812 */ /* 0x000fc600078e3cff */
[----:B------:R3:W-:Y:S04]  /*5880*/  LDGSTS.E [R99+0x17000], [R106.64], P5 ;  /* 0x170000006a637fae */ /* 0x0007e8000a921844 */
[----:B------:R3:W-:Y:S04]  /*5890*/  LDGSTS.E [R99+0x17400], [R104.64], P5 ;  /* 0x1740000068637fae */ /* 0x0007e8000a921844 */
[----:B------:R3:W-:Y:S04]  /*58a0*/  LDGSTS.E [R99+0x17800], [R102.64], P5 ;  /* 0x1780000066637fae */ /* 0x0007e8000a921844 */
[----:B--2---:R-:W2:Y:S04]  /*58b0*/  LDL.LU R98, [R1+0xf04] ;  /* 0x000f040001627983 */ /* 0x004ea80000300800 */
[----:B------:R3:W-:Y:S04]  /*58c0*/  LDGSTS.E [R99+0x17c00], [R100.64], P5 ;  /* 0x17c0000064637fae */ /* 0x0007e8000a921844 */
[----:B---3--:R-:W2:Y:S01]  /*58d0*/  LDL.LU R99, [R1+0xf00] ;  /* 0x000f000001637983 */ /* 0x008ea20000300800 */
[----:B------:R-:W-:-:S03]  /*58e0*/  IMAD.WIDE R170, R0, 0x4, R170 ;  /* 0x0000000400aa7825 */ /* 0x000fc600078e02aa */
[----:B--2---:R2:W-:Y:S04]  /*58f0*/  LDGSTS.E [R252+0x10200], [R98.64], P5 ;  /* 0x1020000062fc7fae */ /* 0x0045e8000a921844 */
        /* <DEDUP_REMOVED lines=31> */
[----:B------:R-:W0:Y:S04]  /*5af0*/  LDGDEPBAR ;  /* 0x00000000000079af */ /* 0x000e280000000000 */
[----:B------:R-:W-:Y:S01]  /*5b00*/  BAR.SYNC.DEFER_BLOCKING 0x0 ;  /* 0x0000000000007b1d */ /* 0x000fe20000010000 */
[----:B--2---:R-:W-:-:S05]  /*5b10*/  IMAD.MOV.U32 R252, RZ, RZ, c[0x0][0x180] ;  /* 0x00006000fffc7624 */ /* 0x004fca00078e00ff */
[----:B------:R-:W-:Y:S01]  /*5b20*/  @!PT LDS RZ, [RZ] ;  /* 0x00000000fffff984 */ /* 0x000fe20000000800 */
[----:B------:R-:W-:Y:S01]  /*5b30*/  @!PT LDS RZ, [RZ] ;  /* 0x00000000fffff984 */ /* 0x000fe20000000800 */
[----:B------:R-:W-:Y:S01]  /*5b40*/  @!PT LDS RZ, [RZ] ;  /* 0x00000000fffff984 */ /* 0x000fe20000000800 */
[----:B------:R1:W-:Y:S02]  /*5b50*/  LDGSTS.E [R245+0x8000], [R2.64], !P1 ;  /* 0x0800000002f57fae */ /* 0x0003e4000c921844 */
[----:B-1----:R-:W-:Y:S02]  /*5b60*/  IADD3 R245, R252, -0x25, RZ ;  /* 0xffffffdbfcf57810 */ /* 0x002fe40007ffe0ff */
[----:B------:R-:W2:Y:S02]  /*5b70*/  LDL.LU.64 R2, [R1+0xef8] ;  /* 0x000ef80001027983 */ /* 0x000ea40000300a00 */
[----:B------:R-:W-:Y:S02]  /*5b80*/  ISETP.GE.U32.AND P0, PT, R245, 0x7fffffbc, PT ;  /* 0x7fffffbcf500780c */ /* 0x000fe40003f06070 */
[----:B------:R-:W1:Y:S04]  /*5b90*/  S2R R252, SR_TID.X ;  /* 0x0000000000fc7919 */ /* 0x000e680000002100 */
[----:B------:R-:W3:Y:S01]  /*5ba0*/  LDL.LU R245, [R1+0xef0] ;  /* 0x000ef00001f57983 */ /* 0x000ee20000300800 */
[----:B-1----:R-:W-:-:S05]  /*5bb0*/  LOP3.LUT R252, R252, 0x7f, RZ, 0xc0, !PT ;  /* 0x0000007ffcfc7812 */ /* 0x002fca00078ec0ff */
[----:B------:R-:W-:-:S05]  /*5bc0*/  IMAD.SHL.U32 R252, R252, 0x4, RZ ;  /* 0x00000004fcfc7824 */ /* 0x000fca00078e00ff */
[----:B------:R1:W-:Y:S04]  /*5bd0*/  LDGSTS.E [R252+0x8200], [R170.64], !P1 ;  /* 0x08200000aafc7fae */ /* 0x0003e8000c921844 */
[----:B-1----:R-:W4:Y:S02]  /*5be0*/  LDL.LU.64 R170, [R1+0xc0] ;  /* 0x0000c00001aa7983 */ /* 0x002f240000300a00 */
[----:B----4-:R-:W-:-:S05]  /*5bf0*/  IMAD.WIDE R170, R0, 0x4, R170 ;  /* 0x0000000400aa7825 */ /* 0x010fca00078e02aa */
[----:B------:R1:W-:Y:S04]  /*5c00*/  LDGSTS.E [R252+0x9000], [R170.64], !P0 ;  /* 0x09000000aafc7fae */ /* 0x0003e8000c121844 */
[----:B-1----:R-:W1:Y:S01]  /*5c10*/  S2R R171, SR_TID.X ;  /* 0x0000000000ab7919 */ /* 0x002e620000002100 */
[----:B------:R-:W-:-:S05]  /*5c20*/  IMAD.MOV.U32 R252, RZ, RZ, c[0x0][0x180] ;  /* 0x00006000fffc7624 */ /* 0x000fca00078e00ff */
[----:B------:R-:W-:-:S04]  /*5c30*/  IADD3 R170, R252, -0x29, RZ ;  /* 0xffffffd7fcaa7810 */ /* 0x000fc80007ffe0ff */
[----:B------:R-:W-:Y:S02]  /*5c40*/  ISETP.GE.U32.AND P1, PT, R170, 0x7fffffb8, PT ;  /* 0x7fffffb8aa00780c */ /* 0x000fe40003f26070 */
[----:B-1----:R-:W-:-:S05]  /*5c50*/  LOP3.LUT R171, R171, 0x7f, RZ, 0xc0, !PT ;  /* 0x0000007fabab7812 */ /* 0x002fca00078ec0ff */
[----:B------:R-:W-:Y:S02]  /*5c60*/  IMAD.SHL.U32 R252, R171, 0x4, RZ ;  /* 0x00000004abfc7824 */ /* 0x000fe400078e00ff */
[----:B------:R-:W4:Y:S01]  /*5c70*/  LDL.LU.64 R170, [R1+0xb8] ;  /* 0x0000b80001aa7983 */ /* 0x000f220000300a00 */
[----:B------:R-:W-:-:S04]  /*5c80*/  IMAD.WIDE R250, R0, 0x4, R250 ;  /* 0x0000000400fa7825 */ /* 0x000fc800078e02fa */
[----:B----4-:R-:W-:-:S05]  /*5c90*/  IMAD.WIDE R170, R0, 0x4, R170 ;  /* 0x0000000400aa7825 */ /* 0x010fca00078e02aa */
[----:B------:R3:W-:Y:S02]  /*5ca0*/  LDGSTS.E [R252+0x9200], [R170.64], !P0 ;  /* 0x09200000aafc7fae */ /* 0x0007e4000c121844 */
[----:B---3--:R-:W-:Y:S02]  /*5cb0*/  IMAD.WIDE R170, R0, 0x4, R244 ;  /* 0x0000000400aa7825 */ /* 0x008fe400078e02f4 */
[----:B------:R1:W5:Y:S04]  /*5cc0*/  LDL.LU.64 R244, [R1+0xee8] ;  /* 0x000ee80001f47983 */ /* 0x0003680000300a00 */
[----:B------:R3:W-:Y:S04]  /*5cd0*/  LDGSTS.E [R252+0xa000], [R170.64], !P1 ;  /* 0x0a000000aafc7fae */ /* 0x0007e8000c921844 */
[----:B---3--:R-:W3:Y:S01]  /*5ce0*/  S2R R171, SR_TID.X ;  /* 0x0000000000ab7919 */ /* 0x008ee20000002100 */
[----:B------:R-:W-:-:S05]  /*5cf0*/  IMAD.MOV.U32 R252, RZ, RZ, c[0x0][0x180] ;  /* 0x00006000fffc7624 */ /* 0x000fca00078e00ff */
[----:B------:R-:W-:-:S04]  /*5d00*/  IADD3 R170, R252, -0x2d, RZ ;  /* 0xffffffd3fcaa7810 */ /* 0x000fc80007ffe0ff */
[----:B------:R-:W-:Y:S02]  /*5d10*/  ISETP.GE.U32.AND P0, PT, R170, 0x7fffffb4, PT ;  /* 0x7fffffb4aa00780c */ /* 0x000fe40003f06070 */
[----:B---3--:R-:W-:-:S05]  /*5d20*/  LOP3.LUT R171, R171, 0x7f, RZ, 0xc0, !PT ;  /* 0x0000007fabab7812 */ /* 0x008fca00078ec0ff */
[----:B------:R-:W-:Y:S02]  /*5d30*/  IMAD.SHL.U32 R252, R171, 0x4, RZ ;  /* 0x00000004abfc7824 */ /* 0x000fe400078e00ff */
[C---:B--2---:R-:W-:Y:S02]  /*5d40*/  IMAD.WIDE R170, R0.reuse, 0x4, R2 ;  /* 0x0000000400aa7825 */ /* 0x044fe400078e0202 */
[----:B------:R1:W5:Y:S04]  /*5d50*/  LDL.LU.64 R2, [R1+0xee0] ;  /* 0x000ee00001027983 */ /* 0x0003680000300a00 */
[----:B------:R2:W-:Y:S02]  /*5d60*/  LDGSTS.E [R252+0xa200], [R170.64], !P1 ;  /* 0x0a200000aafc7fae */ /* 0x0005e4000c921844 */
[----:B--2---:R-:W-:-:S02]  /*5d70*/  IMAD.WIDE R170, R0, 0x4, R242 ;  /* 0x0000000400aa7825 */ /* 0x004fc400078e02f2 */
[----:B------:R1:W5:Y:S04]  /*5d80*/  LDL.LU.64 R242, [R1+0xed8] ;  /* 0x000ed80001f27983 */ /* 0x0003680000300a00 */
[----:B------:R2:W-:Y:S04]  /*5d90*/  LDGSTS.E [R252+0xb000], [R170.64], !P0 ;  /* 0x0b000000aafc7fae */ /* 0x0005e8000c121844 */
[----:B--2---:R-:W2:Y:S01]  /*5da0*/  S2R R171, SR_TID.X ;  /* 0x0000000000ab7919 */ /* 0x004ea20000002100 */
[----:B------:R-:W-:-:S05]  /*5db0*/  IMAD.MOV.U32 R252, RZ, RZ, c[0x0][0x180] ;  /* 0x00006000fffc7624 */ /* 0x000fca00078e00ff */
[----:B------:R-:W-:-:S04]  /*5dc0*/  IADD3 R170, R252, -0x31, RZ ;  /* 0xffffffcffcaa7810 */ /* 0x000fc80007ffe0ff */
[----:B------:R-:W-:Y:S02]  /*5dd0*/  ISETP.GE.U32.AND P1, PT, R170, 0x7fffffb0, PT ;  /* 0x7fffffb0aa00780c */ /* 0x000fe40003f26070 */
[----:B--2---:R-:W-:-:S05]  /*5de0*/  LOP3.LUT R171, R171, 0x7f, RZ, 0xc0, !PT ;  /* 0x0000007fabab7812 */ /* 0x004fca00078ec0ff */
[----:B------:R-:W-:Y:S02]  /*5df0*/  IMAD.SHL.U32 R252, R171, 0x4, RZ ;  /* 0x00000004abfc7824 */ /* 0x000fe400078e00ff */
[C---:B------:R-:W-:Y:S02]  /*5e00*/  IMAD.WIDE R170, R0.reuse, 0x4, R240 ;  /* 0x0000000400aa7825 */ /* 0x040fe400078e02f0 */
[----:B------:R1:W5:Y:S04]  /*5e10*/  LDL.LU.64 R240, [R1+0xed0] ;  /* 0x000ed00001f07983 */ /* 0x0003680000300a00 */
[----:B------:R2:W-:Y:S02]  /*5e20*/  LDGSTS.E [R252+0xb200], [R170.64], !P0 ;  /* 0x0b200000aafc7fae */ /* 0x0005e4000c121844 */
[----:B--2---:R-:W-:-:S02]  /*5e30*/  IMAD.WIDE R170, R0, 0x4, R238 ;  /* 0x0000000400aa7825 */ /* 0x004fc400078e02ee */
[----:B------:R1:W5:Y:S04]  /*5e40*/  LDL.LU.64 R238, [R1+0xec8] ;  /* 0x000ec80001ee7983 */ /* 0x0003680000300a00 */
[----:B------:R2:W-:Y:S04]  /*5e50*/  LDGSTS.E [R252+0xc000], [R170.64], !P1 ;  /* 0x0c000000aafc7fae */ /* 0x0005e8000c921844 */
[----:B------:R1:W5:Y:S04]  /*5e60*/  LDL.LU R0, [R1+0xec0] ;  /* 0x000ec00001007983 */ /* 0x0003680000300800 */
[----:B--2---:R-:W2:Y:S01]  /*5e70*/  S2R R171, SR_TID.X ;  /* 0x0000000000ab7919 */ /* 0x004ea20000002100 */
[----:B------:R-:W-:-:S05]  /*5e80*/  IMAD.MOV.U32 R252, RZ, RZ, c[0x0][0x180] ;  /* 0x00006000fffc7624 */ /* 0x000fca00078e00ff */
[----:B------:R-:W-:-:S04]  /*5e90*/  IADD3 R170, R252, -0x35, RZ ;  /* 0xffffffcbfcaa7810 */ /* 0x000fc80007ffe0ff */
[----:B------:R-:W-:Y:S01]  /*5ea0*/  ISETP.GE.U32.AND P0, PT, R170, 0x7fffffac, PT ;  /* 0x7fffffacaa00780c */ /* 0x000fe20003f06070 */
[----:B------:R-:W-:Y:S01]  /*5eb0*/  IMAD.MOV.U32 R170, RZ, RZ, c[0x0][0x188] ;  /* 0x00006200ffaa7624 */ /* 0x000fe200078e00ff */
[----:B--2---:R-:W-:-:S05]  /*5ec0*/  LOP3.LUT R252, R171, 0x7f, RZ, 0xc0, !PT ;  /* 0x0000007fabfc7812 */ /* 0x004fca00078ec0ff */
[----:B------:R-:W-:Y:S01]  /*5ed0*/  IMAD.SHL.U32 R252, R252, 0x4, RZ ;  /* 0x00000004fcfc7824 */ /* 0x000fe200078e00ff */
[----:B------:R-:W-:-:S04]  /*5ee0*/  LOP3.LUT R171, R171, 0x7f, RZ, 0xc0, !PT ;  /* 0x0000007fabab7812 */ /* 0x000fc800078ec0ff */
[----:B------:R2:W-:Y:S02]  /*5ef0*/  LDGSTS.E [R252+0xc200], [R250.64], !P1 ;  /* 0x0c200000fafc7fae */ /* 0x0005e4000c921844 */
[----:B--2---:R-:W-:Y:S02]  /*5f00*/  IMAD.SHL.U32 R250, R170, 0x20, RZ ;  /* 0x00000020aafa7824 */ /* 0x004fe400078e00ff */
[----:B------:R-:W-:Y:S02]  /*5f10*/  IMAD.SHL.U32 R251, R171, 0x4, RZ ;  /* 0x00000004abfb7824 */ /* 0x000fe400078e00ff */
[----:B------:R-:W-:-:S05]  /*5f20*/  IMAD.WIDE R172, R250, 0x4, R172 ;  /* 0x00000004faac7825 */ /* 0x000fca00078e02ac */
[----:B------:R2:W-:Y:S01]  /*5f30*/  LDGSTS.E [R251+0xd000], [R172.64], !P0 ;  /* 0x0d000000acfb7fae */ /* 0x0005e2000c121844 */
[----:B------:R-:W-:-:S05]  /*5f40*/  IMAD.MOV.U32 R252, RZ, RZ, c[0x0][0x180] ;  /* 0x00006000fffc7624 */ /* 0x000fca00078e00ff */
[----:B------:R-:W-:Y:S01]  /*5f50*/  IADD3 R170, R252, -0x39, RZ ;  /* 0xffffffc7fcaa7810 */ /* 0x000fe20007ffe0ff */
[----:B--2---:R-:W2:Y:S03]  /*5f60*/  S2R R173, SR_TID.X ;  /* 0x0000000000ad7919 */ /* 0x004ea60000002100 */
[----:B------:R-:W-:Y:S02]  /*5f70*/  ISETP.GE.U32.AND P1, PT, R170, 0x7fffffa8, PT ;  /* 0x7fffffa8aa00780c */ /* 0x000fe40003f26070 */
[----:B------:R-:W-:Y:S01]  /*5f80*/  IADD3 R170, R252, -0x3d, RZ ;  /* 0xffffffc3fcaa7810 */ /* 0x000fe20007ffe0ff */
[----:B------:R-:W-:-:S03]  /*5f90*/  IMAD.WIDE R174, R250, 0x4, R174 ;  /* 0x00000004faae7825 */ /* 0x000fc600078e02ae */
[----:B------:R-:W-:Y:S02]  /*5fa0*/  ISETP.GE.U32.AND P2, PT, R170, 0x7fffffa4, PT ;  /* 0x7fffffa4aa00780c */ /* 0x000fe40003f46070 */
[C---:B------:R-:W-:Y:S01]  /*5fb0*/  IADD3 R170, R252.reuse, -0x26, RZ ;  /* 0xffffffdafcaa7810 */ /* 0x040fe20007ffe0ff */
[----:B------:R3:W-:Y:S01]  /*5fc0*/  LDGSTS.E [R251+0xd200], [R174.64], !P0 ;  /* 0x0d200000aefb7fae */ /* 0x0007e2000c121844 */
[----:B------:R-:W-:Y:S02]  /*5fd0*/  IADD3 R171, R252, -0x22, RZ ;  /* 0xffffffdefcab7810 */ /* 0x000fe40007ffe0ff */
[----:B------:R-:W-:Y:S01]  /*5fe0*/  ISETP.GE.U32.AND P0, PT, R170, 0x7fffffbb, PT ;  /* 0x7fffffbbaa00780c */ /* 0x000fe20003f06070 */
[----:B------:R-:W-:Y:S01]  /*5ff0*/  IMAD.WIDE R176, R250, 0x4, R176 ;  /* 0x00000004fab07825 */ /* 0x000fe200078e02b0 */
[----:B------:R-:W-:-:S03]  /*6000*/  IADD3 R170, R252, -0x2e, RZ ;  /* 0xffffffd2fcaa7810 */ /* 0x000fc60007ffe0ff */
[----:B------:R-:W-:Y:S01]  /*6010*/  IMAD.WIDE R178, R250, 0x4, R178 ;  /* 0x00000004fab27825 */ /* 0x000fe200078e02b2 */
[----:B------:R-:W-:Y:S01]  /*6020*/  ISETP.GE.U32.AND P3, PT, R171, 0x7fffffbf, PT ;  /* 0x7fffffbfab00780c */ /* 0x000fe20003f66070 */
[----:B------:R3:W-:Y:S01]  /*6030*/  LDGSTS.E [R251+0xe000], [R176.64], !P1 ;  /* 0x0e000000b0fb7fae */ /* 0x0007e2000c921844 */
[----:B------:R-:W-:Y:S02]  /*6040*/  ISETP.GE.U32.AND P5, PT, R170, 0x7fffffb3, PT ;  /* 0x7fffffb3aa00780c */ /* 0x000fe40003fa6070 */
[----:B--2---:R-:W-:Y:S01]  /*6050*/  LOP3.LUT R173, R173, 0x7f, RZ, 0xc0, !PT ;  /* 0x0000007fadad7812 */ /* 0x004fe200078ec0ff */
[----:B------:R2:W-:Y:S01]  /*6060*/  LDGSTS.E [R251+0xe200], [R178.64], !P1 ;  /* 0x0e200000b2fb7fae */ /* 0x0005e2000c921844 */
[C---:B------:R-:W-:Y:S02]  /*6070*/  IADD3 R171, R252.reuse, -0x2a, RZ ;  /* 0xffffffd6fcab7810 */ /* 0x040fe40007ffe0ff */
[----:B------:R-:W-:Y:S01]  /*6080*/  IADD3 R170, R252, -0x32, RZ ;  /* 0xffffffcefcaa7810 */ /* 0x000fe20007ffe0ff */
[----:B------:R-:W-:Y:S01]  /*6090*/  IMAD.WIDE R180, R250, 0x4, R180 ;  /* 0x00000004fab47825 */ /* 0x000fe200078e02b4 */
[----:B------:R-:W-:-:S02]  /*60a0*/  ISETP.GE.U32.AND P6, PT, R171, 0x7fffffb7, PT ;  /* 0x7fffffb7ab00780c */ /* 0x000fc40003fc6070 */
[----:B------:R-:W-:Y:S01]  /*60b0*/  ISETP.GE.U32.AND P1, PT, R170, 0x7fffffaf, PT ;  /* 0x7fffffafaa00780c */ /* 0x000fe20003f26070 */
[----:B------:R-:W-:-:S04]  /*60c0*/  IMAD.WIDE R182, R250, 0x4, R182 ;  /* 0x00000004fab67825 */ /* 0x000fc800078e02b6 */
[----:B--2---:R-:W-:Y:S02]  /*60d0*/  IMAD.SHL.U32 R178, R173, 0x4, RZ ;  /* 0x00000004adb27824 */ /* 0x004fe400078e00ff */
[----:B------:R-:W-:Y:S01]  /*60e0*/  IMAD.WIDE R170, R250, 0x4, R236 ;  /* 0x00000004faaa7825 */ /* 0x000fe200078e02ec */
[----:B------:R-:W-:Y:S02]  /*60f0*/  IADD3 R172, R252, -0x36, RZ ;  /* 0xffffffcafcac7810 */ /* 0x000fe40007ffe0ff */
[----:B---3--:R-:W-:Y:S01]  /*6100*/  LOP3.LUT R251, R251, 0x20, RZ, 0x3c, !PT ;  /* 0x00000020fbfb7812 */ /* 0x008fe200078e3cff */
[----:B------:R-:W-:Y:S01]  /*6110*/  IMAD.MOV.U32 R250, RZ, RZ, c[0x0][0x188] ;  /* 0x00006200fffa7624 */ /* 0x000fe200078e00ff */
[----:B------:R2:W-:Y:S04]  /*6120*/  LDGSTS.E [R178+0xf000], [R180.64], !P2 ;  /* 0x0f000000b4b27fae */ /* 0x0005e8000d121844 */
[----:B------:R3:W-:Y:S01]  /*6130*/  LDGSTS.E [R178+0xf200], [R182.64], !P2 ;  /* 0x0f200000b6b27fae */ /* 0x0007e2000d121844 */
[----:B------:R-:W-:-:S03]  /*6140*/  ISETP.GE.U32.AND P2, PT, R172, 0x7fffffab, PT ;  /* 0x7fffffabac00780c */ /* 0x000fc60003f46070 */
[----:B------:R4:W-:Y:S01]  /*6150*/  LDGSTS.E [R251+0x8400], [R170.64], !P3 ;  /* 0x08400000aafb7fae */ /* 0x0009e2000d921844 */
[----:B------:R-:W-:Y:S02]  /*6160*/  IADD3 R176, R252, -0x3a, RZ ;  /* 0xffffffc6fcb07810 */ /* 0x000fe40007ffe0ff */
[----:B------:R-:W-:Y:S01]  /*6170*/  LOP3.LUT R177, R178, 0x40, RZ, 0x3c, !PT ;  /* 0x00000040b2b17812 */ /* 0x000fe200078e3cff */
[----:B------:R-:W1:Y:S01]  /*6180*/  S2R R179, SR_TID.X ;  /* 0x0000000000b37919 */ /* 0x000e620000002100 */
[----:B---3--:R-:W-:-:S03]  /*6190*/  IMAD.SHL.U32 R183, R250, 0x20, RZ ;  /* 0x00000020fab77824 */ /* 0x008fc600078e00ff */
[----:B------:R3:W5:Y:S01]  /*61a0*/  LDL.LU.64 R236, [R1+0xeb8] ;  /* 0x000eb80001ec7983 */ /* 0x0007620000300a00 */
[C---:B------:R-:W-:Y:S01]  /*61b0*/  IMAD.WIDE R174, R183.reuse, 0x4, R234 ;  /* 0x00000004b7ae7825 */ /* 0x040fe200078e02ea */
[----:B--2---:R-:W-:Y:S02]  /*61c0*/  LOP3.LUT R180, R178, 0x60, RZ, 0x3c, !PT ;  /* 0x00000060b2b47812 */ /* 0x004fe400078e3cff */
[----:B------:R3:W5:Y:S01]  /*61d0*/  LDL.LU.64 R234, [R1+0xeb0] ;  /* 0x000eb00001ea7983 */ /* 0x0007620000300a00 */
[----:B------:R-:W-:-:S03]  /*61e0*/  IMAD.WIDE R172, R183, 0x4, R232 ;  /* 0x00000004b7ac7825 */ /* 0x000fc600078e02e8 */
[----:B------:R2:W-:Y:S01]  /*61f0*/  LDGSTS.E [R251+0x8600], [R174.64], !P3 ;  /* 0x08600000aefb7fae */ /* 0x0005e2000d921844 */
[----:B----4-:R-:W-:-:S03]  /*6200*/  IMAD.WIDE R170, R183, 0x4, R230 ;  /* 0x00000004b7aa7825 */ /* 0x010fc600078e02e6 */
[----:B------:R4:W-:Y:S04]  /*6210*/  LDGSTS.E [R251+0x9400], [R172.64], !P0 ;  /* 0x09400000acfb7fae */ /* 0x0009e8000c121844 */
[----:B------:R3:W-:Y:S01]  /*6220*/  LDGSTS.E [R251+0x9600], [R170.64], !P0 ;  /* 0x09600000aafb7fae */ /* 0x0007e2000c121844 */
[----:B--2---:R-:W-:Y:S01]  /*6230*/  IADD3 R174, R252, -0x3e, RZ ;  /* 0xffffffc2fcae7810 */ /* 0x004fe20007ffe0ff */
[----:B------:R-:W-:Y:S01]  /*6240*/  IMAD.WIDE R248, R183, 0x4, R248 ;  /* 0x00000004b7f87825 */ /* 0x000fe200078e02f8 */
[----:B-1----:R-:W-:Y:S01]  /*6250*/  LOP3.LUT R250, R179, 0x1f, RZ, 0xc0, !PT ;  /* 0x0000001fb3fa7812 */ /* 0x002fe200078ec0ff */
[----:B------:R1:W5:Y:S01]  /*6260*/  LDL.LU.64 R232, [R1+0xea8] ;  /* 0x000ea80001e87983 */ /* 0x0003620000300a00 */
[----:B------:R-:W-:Y:S01]  /*6270*/  ISETP.GE.U32.AND P0, PT, R174, 0x7fffffa3, PT ;  /* 0x7fffffa3ae00780c */ /* 0x000fe20003f06070 */
[C---:B---3--:R-:W-:Y:S01]  /*6280*/  IMAD.WIDE R170, R183.reuse, 0x4, R228 ;  /* 0x00000004b7aa7825 */ /* 0x048fe200078e02e4 */
[----:B------:R-:W-:Y:S01]  /*6290*/  ISETP.GE.U32.AND P3, PT, R176, 0x7fffffa7, PT ;  /* 0x7fffffa7b000780c */ /* 0x000fe20003f66070 */
[----:B------:R1:W5:Y:S02]  /*62a0*/  LDL.LU.64 R230, [R1+0xea0] ;  /* 0x000ea00001e67983 */ /* 0x0003640000300a00 */
[----:B------:R-:W-:-:S02]  /*62b0*/  IMAD.WIDE R174, R183, 0x4, R226 ;  /* 0x00000004b7ae7825 */ /* 0x000fc400078e02e2 */
[----:B------:R2:W-:Y:S02]  /*62c0*/  LDGSTS.E [R251+0xa400], [R170.64], !P6 ;  /* 0x0a400000aafb7fae */ /* 0x0005e4000f121844 */
[C---:B----4-:R-:W-:Y:S02]  /*62d0*/  IMAD.WIDE R172, R183.reuse, 0x4, R224 ;  /* 0x00000004b7ac7825 */ /* 0x050fe400078e02e0 */
[----:B------:R3:W-:Y:S02]  /*62e0*/  LDGSTS.E [R251+0xa600], [R174.64], !P6 ;  /* 0x0a600000aefb7fae */ /* 0x0007e4000f121844 */
[C---:B------:R-:W-:Y:S02]  /*62f0*/  IMAD.WIDE R246, R183.reuse, 0x4, R246 ;  /* 0x00000004b7f67825 */ /* 0x040fe400078e02f6 */
[----:B------:R4:W-:Y:S02]  /*6300*/  LDGSTS.E [R251+0xb400], [R172.64], !P5 ;  /* 0x0b400000acfb7fae */ /* 0x0009e4000e921844 */
[C---:B--2---:R-:W-:Y:S01]  /*6310*/  IMAD.WIDE R170, R183.reuse, 0x4, R222 ;  /* 0x00000004b7aa7825 */ /* 0x044fe200078e02de */
[----:B------:R-:W-:Y:S01]  /*6320*/  IADD3 R176, R252, -0x23, RZ ;  /* 0xffffffddfcb07810 */ /* 0x000fe20007ffe0ff */
[----:B------:R1:W5:Y:S04]  /*6330*/  LDL.LU.64 R228, [R1+0xe98] ;  /* 0x000e980001e47983 */ /* 0x0003680000300a00 */
[----:B------:R2:W-:Y:S01]  /*6340*/  LDGSTS.E [R251+0xb600], [R170.64], !P5 ;  /* 0x0b600000aafb7fae */ /* 0x0005e2000e921844 */
[----:B------:R-:W-:-:S03]  /*6350*/  IMAD.WIDE R184, R183, 0x4, R184 ;  /* 0x00000004b7b87825 */ /* 0x000fc600078e02b8 */
[----:B------:R1:W-:Y:S01]  /*6360*/  LDGSTS.E [R251+0xc400], [R248.64], !P1 ;  /* 0x0c400000f8fb7fae */ /* 0x0003e2000c921844 */
[----:B------:R-:W-:-:S03]  /*6370*/  IMAD.WIDE R186, R183, 0x4, R186 ;  /* 0x00000004b7ba7825 */ /* 0x000fc600078e02ba */
[----:B------:R1:W-:Y:S01]  /*6380*/  LDGSTS.E [R251+0xc600], [R246.64], !P1 ;  /* 0x0c600000f6fb7fae */ /* 0x0003e2000c921844 */
[----:B--2---:R-:W-:-:S03]  /*6390*/  IADD3 R170, R252, -0x2b, RZ ;  /* 0xffffffd5fcaa7810 */ /* 0x004fc60007ffe0ff */
[----:B------:R1:W-:Y:S01]  /*63a0*/  LDGSTS.E [R251+0xd400], [R184.64], !P2 ;  /* 0x0d400000b8fb7fae */ /* 0x0003e2000d121844 */
[----:B------:R-:W-:Y:S02]  /*63b0*/  ISETP.GE.U32.AND P6, PT, R176, 0x7fffffbe, PT ;  /* 0x7fffffbeb000780c */ /* 0x000fe40003fc6070 */
[----:B------:R-:W-:Y:S01]  /*63c0*/  ISETP.GE.U32.AND P1, PT, R170, 0x7fffffb6, PT ;  /* 0x7fffffb6aa00780c */ /* 0x000fe20003f26070 */
[C---:B------:R-:W-:Y:S01]  /*63d0*/  IMAD.WIDE R188, R183.reuse, 0x4, R188 ;  /* 0x00000004b7bc7825 */ /* 0x040fe200078e02bc */
[C---:B------:R-:W-:Y:S01]  /*63e0*/  IADD3 R170, R252.reuse, -0x2f, RZ ;  /* 0xffffffd1fcaa7810 */ /* 0x040fe20007ffe0ff */
[----:B------:R1:W-:Y:S01]  /*63f0*/  LDGSTS.E [R251+0xd600], [R186.64], !P2 ;  /* 0x0d600000bafb7fae */ /* 0x0003e2000d121844 */
[----:B----4-:R-:W-:Y:S01]  /*6400*/  IADD3 R172, R252, -0x27, RZ ;  /* 0xffffffd9fcac7810 */ /* 0x010fe20007ffe0ff */
[C---:B------:R-:W-:Y:S01]  /*6410*/  IMAD.WIDE R190, R183.reuse, 0x4, R190 ;  /* 0x00000004b7be7825 */ /* 0x040fe200078e02be */
[----:B------:R-:W-:Y:S01]  /*6420*/  ISETP.GE.U32.AND P2, PT, R170, 0x7fffffb2, PT ;  /* 0x7fffffb2aa00780c */ /* 0x000fe20003f46070 */
[----:B------:R1:W-:Y:S01]  /*6430*/  LDGSTS.E [R251+0xe400], [R188.64], !P3 ;  /* 0x0e400000bcfb7fae */ /* 0x0003e2000d921844 */
[----:B------:R-:W-:Y:S01]  /*6440*/  IADD3 R170, R252, -0x33, RZ ;  /* 0xffffffcdfcaa7810 */ /* 0x000fe20007ffe0ff */
[C---:B------:R-:W-:Y:S01]  /*6450*/  IMAD.WIDE R192, R183.reuse, 0x4, R192 ;  /* 0x00000004b7c07825 */ /* 0x040fe200078e02c0 */
[----:B------:R-:W-:Y:S01]  /*6460*/  ISETP.GE.U32.AND P5, PT, R172, 0x7fffffba, PT ;  /* 0x7fffffbaac00780c */ /* 0x000fe20003fa6070 */
[----:B------:R1:W-:Y:S02]  /*6470*/  LDGSTS.E [R251+0xe600], [R190.64], !P3 ;  /* 0x0e600000befb7fae */ /* 0x0003e4000d921844 */
[C---:B------:R-:W-:Y:S01]  /*6480*/  IMAD.WIDE R194, R183.reuse, 0x4, R194 ;  /* 0x00000004b7c27825 */ /* 0x040fe200078e02c2 */
[----:B------:R-:W-:Y:S01]  /*6490*/  ISETP.GE.U32.AND P3, PT, R170, 0x7fffffae, PT ;  /* 0x7fffffaeaa00780c */ /* 0x000fe20003f66070 */
[----:B------:R1:W-:Y:S01]  /*64a0*/  LDGSTS.E [R251+0xf400], [R192.64], !P0 ;  /* 0x0f400000c0fb7fae */ /* 0x0003e2000c121844 */
[----:B---3--:R-:W-:Y:S01]  /*64b0*/  IADD3 R174, R252, -0x37, RZ ;  /* 0xffffffc9fcae7810 */ /* 0x008fe20007ffe0ff */
[----:B------:R-:W-:-:S02]  /*64c0*/  IMAD.WIDE R172, R183, 0x4, R220 ;  /* 0x00000004b7ac7825 */ /* 0x000fc400078e02dc */
[----:B------:R1:W-:Y:S02]  /*64d0*/  LDGSTS.E [R251+0xf600], [R194.64], !P0 ;  /* 0x0f600000c2fb7fae */ /* 0x0003e4000c121844 */
[C---:B------:R-:W-:Y:S01]  /*64e0*/  IMAD.WIDE R170, R183.reuse, 0x4, R218 ;  /* 0x00000004b7aa7825 */ /* 0x040fe200078e02da */
[----:B------:R-:W-:Y:S01]  /*64f0*/  ISETP.GE.U32.AND P0, PT, R174, 0x7fffffaa, PT ;  /* 0x7fffffaaae00780c */ /* 0x000fe20003f06070 */
[----:B------:R2:W-:Y:S02]  /*6500*/  LDGSTS.E [R177+0x8800], [R172.64], !P6 ;  /* 0x08800000acb17fae */ /* 0x0005e4000f121844 */
[----:B------:R-:W-:Y:S02]  /*6510*/  IMAD.WIDE R174, R183, 0x4, R216 ;  /* 0x00000004b7ae7825 */ /* 0x000fe400078e02d8 */
[----:B------:R3:W-:Y:S01]  /*6520*/  LDGSTS.E [R177+0x8a00], [R170.64], !P6 ;  /* 0x08a00000aab17fae */ /* 0x0007e2000f121844 */
[----:B------:R-:W-:-:S03]  /*6530*/  IADD3 R176, R252, -0x3b, RZ ;  /* 0xffffffc5fcb07810 */ /* 0x000fc60007ffe0ff */
[----:B------:R4:W-:Y:S01]  /*6540*/  LDGSTS.E [R177+0x9800], [R174.64], !P5 ;  /* 0x09800000aeb17fae */ /* 0x0009e2000e921844 */
[----:B--2---:R-:W-:-:S03]  /*6550*/  IMAD.WIDE R172, R183, 0x4, R214 ;  /* 0x00000004b7ac7825 */ /* 0x004fc600078e02d6 */
[----:B------:R2:W5:Y:S01]  /*6560*/  LDL.LU.64 R226, [R1+0xe90] ;  /* 0x000e900001e27983 */ /* 0x0005620000300a00 */
[----:B---3--:R-:W-:-:S03]  /*6570*/  IMAD.WIDE R170, R183, 0x4, R212 ;  /* 0x00000004b7aa7825 */ /* 0x008fc600078e02d4 */
[----:B------:R3:W-:Y:S01]  /*6580*/  LDGSTS.E [R177+0x9a00], [R172.64], !P5 ;  /* 0x09a00000acb17fae */ /* 0x0007e2000e921844 */
[----:B----4-:R-:W-:-:S03]  /*6590*/  IMAD.WIDE R174, R183, 0x4, R32 ;  /* 0x00000004b7ae7825 */ /* 0x010fc600078e0220 */
[----:B------:R4:W-:Y:S01]  /*65a0*/  LDGSTS.E [R177+0xa800], [R170.64], !P1 ;  /* 0x0a800000aab17fae */ /* 0x0009e2000c921844 */
[----:B------:R-:W-:Y:S02]  /*65b0*/  ISETP.GE.U32.AND P6, PT, R176, 0x7fffffa6, PT ;  /* 0x7fffffa6b000780c */ /* 0x000fe40003fc6070 */
[----:B------:R-:W-:Y:S01]  /*65c0*/  IADD3 R176, R252, -0x3f, RZ ;  /* 0xffffffc1fcb07810 */ /* 0x000fe20007ffe0ff */
[----:B------:R1:W-:Y:S01]  /*65d0*/  LDGSTS.E [R177+0xaa00], [R174.64], !P1 ;  /* 0x0aa00000aeb17fae */ /* 0x0003e2000c921844 */
[----:B---3--:R-:W-:-:S04]  /*65e0*/  IMAD.WIDE R172, R183, 0x4, R30 ;  /* 0x00000004b7ac7825 */ /* 0x008fc800078e021e */
[C---:B------:R-:W-:Y:S01]  /*65f0*/  IMAD.WIDE R196, R183.reuse, 0x4, R196 ;  /* 0x00000004b7c47825 */ /* 0x040fe200078e02c4 */
[----:B------:R3:W-:Y:S03]  /*6600*/  LDGSTS.E [R177+0xb800], [R172.64], !P2 ;  /* 0x0b800000acb17fae */ /* 0x0007e6000d121844 */
[C---:B----4-:R-:W-:Y:S01]  /*6610*/  IMAD.WIDE R170, R183.reuse, 0x4, R28 ;  /* 0x00000004b7aa7825 */ /* 0x050fe200078e021c */
[----:B------:R-:W-:Y:S01]  /*6620*/  ISETP.GE.U32.AND P5, PT, R176, 0x7fffffa2, PT ;  /* 0x7fffffa2b000780c */ /* 0x000fe20003fa6070 */
[----:B------:R2:W5:Y:S02]  /*6630*/  LDL.LU.64 R224, [R1+0xe88] ;  /* 0x000e880001e07983 */ /* 0x0005640000300a00 */
[C---:B------:R-:W-:Y:S02]  /*6640*/  IMAD.WIDE R198, R183.reuse, 0x4, R198 ;  /* 0x00000004b7c67825 */ /* 0x040fe400078e02c6 */
[----:B------:R4:W-:Y:S01]  /*6650*/  LDGSTS.E [R177+0xba00], [R170.64], !P2 ;  /* 0x0ba00000aab17fae */ /* 0x0009e2000d121844 */
[C---:B------:R-:W-:Y:S01]  /*6660*/  IADD3 R176, R252.reuse, -0x24, RZ ;  /* 0xffffffdcfcb07810 */ /* 0x040fe20007ffe0ff */
[C---:B------:R-:W-:Y:S01]  /*6670*/  IMAD.WIDE R200, R183.reuse, 0x4, R200 ;  /* 0x00000004b7c87825 */ /* 0x040fe200078e02c8 */
[----:B-1----:R-:W-:Y:S01]  /*6680*/  IADD3 R174, R252, -0x28, RZ ;  /* 0xffffffd8fcae7810 */ /* 0x002fe20007ffe0ff */
[----:B------:R1:W-:Y:S02]  /*6690*/  LDGSTS.E [R177+0xc800], [R196.64], !P3 ;  /* 0x0c800000c4b17fae */ /* 0x0003e4000d921844 */
[----:B------:R-:W-:-:S02]  /*66a0*/  IMAD.WIDE R202, R183, 0x4, R202 ;  /* 0x00000004b7ca7825 */ /* 0x000fc400078e02ca */
[----:B------:R1:W-:Y:S01]  /*66b0*/  LDGSTS.E [R177+0xca00], [R198.64], !P3 ;  /* 0x0ca00000c6b17fae */ /* 0x0003e2000d921844 */
[----:B----4-:R-:W-:-:S03]  /*66c0*/  IADD3 R170, R252, -0x2c, RZ ;  /* 0xffffffd4fcaa7810 */ /* 0x010fc60007ffe0ff */
[----:B------:R1:W-:Y:S01]  /*66d0*/  LDGSTS.E [R177+0xd800], [R200.64], !P0 ;  /* 0x0d800000c8b17fae */ /* 0x0003e2000c121844 */
[----:B------:R-:W-:Y:S02]  /*66e0*/  ISETP.GE.U32.AND P1, PT, R176, 0x7fffffbd, PT ;  /* 0x7fffffbdb000780c */ /* 0x000fe40003f26070 */
[----:B------:R-:W-:Y:S01]  /*66f0*/  ISETP.GE.U32.AND P3, PT, R170, 0x7fffffb5, PT ;  /* 0x7fffffb5aa00780c */ /* 0x000fe20003f66070 */
[C---:B------:R-:W-:Y:S01]  /*6700*/  IMAD.WIDE R204, R183.reuse, 0x4, R204 ;  /* 0x00000004b7cc7825 */ /* 0x040fe200078e02cc */
[----:B------:R-:W-:Y:S01]  /*6710*/  IADD3 R170, R252, -0x30, RZ ;  /* 0xffffffd0fcaa7810 */ /* 0x000fe20007ffe0ff */
[----:B------:R1:W-:Y:S01]  /*6720*/  LDGSTS.E [R177+0xda00], [R202.64], !P0 ;  /* 0x0da00000cab17fae */ /* 0x0003e2000c121844 */
[----:B------:R-:W-:Y:S01]  /*6730*/  ISETP.GE.U32.AND P2, PT, R174, 0x7fffffb9, PT ;  /* 0x7fffffb9ae00780c */ /* 0x000fe20003f46070 */
[C---:B------:R-:W-:Y:S01]  /*6740*/  IMAD.WIDE R206, R183.reuse, 0x4, R206 ;  /* 0x00000004b7ce7825 */ /* 0x040fe200078e02ce */
[----:B------:R-:W-:Y:S01]  /*6750*/  ISETP.GE.U32.AND P0, PT, R170, 0x7fffffb1, PT ;  /* 0x7fffffb1aa00780c */ /* 0x000fe20003f06070 */
[----:B------:R1:W-:Y:S01]  /*6760*/  LDGSTS.E [R177+0xe800], [R204.64], !P6 ;  /* 0x0e800000ccb17fae */ /* 0x0003e2000f121844 */
[----:B------:R-:W-:Y:S01]  /*6770*/  IADD3 R170, R252, -0x34, RZ ;  /* 0xffffffccfcaa7810 */ /* 0x000fe20007ffe0ff */
[----:B------:R-:W-:-:S02]  /*6780*/  IMAD.WIDE R208, R183, 0x4, R208 ;  /* 0x00000004b7d07825 */ /* 0x000fc400078e02d0 */
[----:B------:R1:W-:Y:S02]  /*6790*/  LDGSTS.E [R177+0xea00], [R206.64], !P6 ;  /* 0x0ea00000ceb17fae */ /* 0x0003e4000f121844 */
[C---:B------:R-:W-:Y:S01]  /*67a0*/  IMAD.WIDE R210, R183.reuse, 0x4, R210 ;  /* 0x00000004b7d27825 */ /* 0x040fe200078e02d2 */
[----:B------:R-:W-:Y:S01]  /*67b0*/  ISETP.GE.U32.AND P6, PT, R170, 0x7fffffad, PT ;  /* 0x7fffffadaa00780c */ /* 0x000fe20003fc6070 */
[----:B------:R1:W-:Y:S02]  /*67c0*/  LDGSTS.E [R177+0xf800], [R208.64], !P5 ;  /* 0x0f800000d0b17fae */ /* 0x0003e4000e921844 */
[C---:B------:R-:W-:Y:S01]  /*67d0*/  IMAD.WIDE R174, R183.reuse, 0x4, R26 ;  /* 0x00000004b7ae7825 */ /* 0x040fe200078e021a */
[----:B------:R-:W-:Y:S01]  /*67e0*/  IADD3 R251, R252, -0x20, RZ ;  /* 0xffffffe0fcfb7810 */ /* 0x000fe20007ffe0ff */
[----:B------:R1:W-:Y:S02]  /*67f0*/  LDGSTS.E [R177+0xfa00], [R210.64], !P5 ;  /* 0x0fa00000d2b17fae */ /* 0x0003e4000e921844 */
[----:B---3--:R-:W-:-:S02]  /*6800*/  IMAD.WIDE R172, R183, 0x4, R24 ;  /* 0x00000004b7ac7825 */ /* 0x008fc400078e0218 */
[----:B------:R3:W-:Y:S02]  /*6810*/  LDGSTS.E [R180+0x8c00], [R174.64], !P1 ;  /* 0x08c00000aeb47fae */ /* 0x0007e4000c921844 */
[----:B------:R-:W-:Y:S02]  /*6820*/  IMAD.WIDE R170, R183, 0x4, R22 ;  /* 0x00000004b7aa7825 */ /* 0x000fe400078e0216 */
[----:B------:R4:W-:Y:S01]  /*6830*/  LDGSTS.E [R180+0x8e00], [R172.64], !P1 ;  /* 0x08e00000acb47fae */ /* 0x0009e2000c921844 */
[----:B------:R-:W-:-:S03]  /*6840*/  ISETP.GE.AND P5, PT, R250, R251, PT ;  /* 0x000000fbfa00720c */ /* 0x000fc60003fa6270 */
[----:B------:R2:W-:Y:S01]  /*6850*/  LDGSTS.E [R180+0x9c00], [R170.64], !P2 ;  /* 0x09c00000aab47fae */ /* 0x0005e2000d121844 */
[----:B------:R-:W-:Y:S01]  /*6860*/  SEL R178, RZ, 0x4, P5 ;  /* 0x00000004ffb27807 */ /* 0x000fe20002800000 */
[----:B-1----:R-:W-:Y:S02]  /*6870*/  IMAD.WIDE R176, R183, 0x4, R18 ;  /* 0x00000004b7b07825 */ /* 0x002fe400078e0212 */
[----:B------:R1:W5:Y:S01]  /*6880*/  LDL.LU.64 R222, [R1+0xe80] ;  /* 0x000e800001de7983 */ /* 0x0003620000300a00 */
[----:B----4-:R-:W-:-:S03]  /*6890*/  IADD3 R173, R252, -0x38, RZ ;  /* 0xffffffc8fcad7810 */ /* 0x010fc60007ffe0ff */
[----:B------:R1:W5:Y:S01]  /*68a0*/  LDL.LU.64 R220, [R1+0xe78] ;  /* 0x000e780001dc7983 */ /* 0x0003620000300a00 */
[----:B------:R-:W-:Y:S01]  /*68b0*/  IADD3 R172, R252, -0x3c, RZ ;  /* 0xffffffc4fcac7810 */ /* 0x000fe20007ffe0ff */
[----:B--2---:R-:W-:Y:S02]  /*68c0*/  IMAD.WIDE R170, R183, 0x4, R20 ;  /* 0x00000004b7aa7825 */ /* 0x004fe400078e0214 */
[----:B------:R1:W5:Y:S01]  /*68d0*/  LDL.LU.64 R218, [R1+0xe70] ;  /* 0x000e700001da7983 */ /* 0x0003620000300a00 */
[----:B------:R-:W-:Y:S01]  /*68e0*/  ISETP.GE.U32.AND P5, PT, R173, 0x7fffffa9, PT ;  /* 0x7fffffa9ad00780c */ /* 0x000fe20003fa6070 */
[C---:B---3--:R-:W-:Y:S02]  /*68f0*/  IMAD.WIDE R174, R183.reuse, 0x4, R16 ;  /* 0x00000004b7ae7825 */ /* 0x048fe400078e0210 */
[----:B------:R2:W-:Y:S01]  /*6900*/  LDGSTS.E [R180+0x9e00], [R170.64], !P2 ;  /* 0x09e00000aab47fae */ /* 0x0005e2000d121844 */
[----:B------:R-:W-:Y:S01]  /*6910*/  ISETP.GE.U32.AND P2, PT, R172, 0x7fffffa5, PT ;  /* 0x7fffffa5ac00780c */ /* 0x000fe20003f46070 */
[----:B------:R-:W-:-:S02]  /*6920*/  IMAD.WIDE R172, R183, 0x4, R14 ;  /* 0x00000004b7ac7825 */ /* 0x000fc400078e020e */
[----:B------:R1:W5:Y:S04]  /*6930*/  LDL.LU.64 R216, [R1+0xe68] ;  /* 0x000e680001d87983 */ /* 0x0003680000300a00 */
[----:B------:R1:W5:Y:S01]  /*6940*/  LDL.LU.64 R214, [R1+0xe60] ;  /* 0x000e600001d67983 */ /* 0x0003620000300a00 */
[----:B--2---:R-:W-:-:S03]  /*6950*/  IMAD.WIDE R170, R183, 0x4, R12 ;  /* 0x00000004b7aa7825 */ /* 0x004fc600078e020c */
[----:B------:R1:W5:Y:S04]  /*6960*/  LDL.LU.64 R212, [R1+0xe58] ;  /* 0x000e580001d47983 */ /* 0x0003680000300a00 */
[----:B------:R1:W5:Y:S04]  /*6970*/  LDL.LU.64 R32, [R1+0xe50] ;  /* 0x000e500001207983 */ /* 0x0003680000300a00 */
[----:B------:R2:W-:Y:S04]  /*6980*/  LDGSTS.E [R180+0xac00], [R176.64], !P3 ;  /* 0x0ac00000b0b47fae */ /* 0x0005e8000d921844 */
[----:B------:R1:W5:Y:S04]  /*6990*/  LDL.LU.64 R30, [R1+0xe48] ;  /* 0x000e4800011e7983 */ /* 0x0003680000300a00 */
[----:B------:R3:W-:Y:S04]  /*69a0*/  LDGSTS.E [R180+0xae00], [R174.64], !P3 ;  /* 0x0ae00000aeb47fae */ /* 0x0007e8000d921844 */
[----:B------:R1:W5:Y:S04]  /*69b0*/  LDL.LU.64 R28, [R1+0xe40] ;  /* 0x000e4000011c7983 */ /* 0x0003680000300a00 */
[----:B------:R4:W-:Y:S01]  /*69c0*/  LDGSTS.E [R180+0xbc00], [R172.64], !P0 ;  /* 0x0bc00000acb47fae */ /* 0x0009e2000c121844 */
[----:B------:R-:W-:-:S03]  /*69d0*/  IMAD.WIDE R164, R183, 0x4, R164 ;  /* 0x00000004b7a47825 */ /* 0x000fc600078e02a4 */
[----:B------:R1:W5:Y:S04]  /*69e0*/  LDL.LU.64 R26, [R1+0xe38] ;  /* 0x000e3800011a7983 */ /* 0x0003680000300a00 */
[----:B------:R1:W-:Y:S01]  /*69f0*/  LDGSTS.E [R180+0xbe00], [R170.64], !P0 ;  /* 0x0be00000aab47fae */ /* 0x0003e2000c121844 */
[----:B----4-:R-:W-:-:S03]  /*6a00*/  IMAD.WIDE R172, R183, 0x4, R10 ;  /* 0x00000004b7ac7825 */ /* 0x010fc600078e020a */
[----:B------:R4:W5:Y:S04]  /*6a10*/  LDL.LU.64 R24, [R1+0xe30] ;  /* 0x000e300001187983 */ /* 0x0009680000300a00 */
[----:B------:R4:W5:Y:S01]  /*6a20*/  LDL.LU.64 R22, [R1+0xe28] ;  /* 0x000e280001167983 */ /* 0x0009620000300a00 */
[----:B-1----:R-:W-:-:S03]  /*6a30*/  IMAD.WIDE R170, R183, 0x4, R162 ;  /* 0x00000004b7aa7825 */ /* 0x002fc600078e02a2 */
[----:B------:R4:W5:Y:S01]  /*6a40*/  LDL.LU.64 R20, [R1+0xe20] ;  /* 0x000e200001147983 */ /* 0x0009620000300a00 */
[----:B------:R-:W-:-:S03]  /*6a50*/  IMAD.WIDE R162, R183, 0x4, R8 ;  /* 0x00000004b7a27825 */ /* 0x000fc600078e0208 */
[----:B------:R4:W5:Y:S04]  /*6a60*/  LDL.LU.64 R18, [R1+0xe18] ;  /* 0x000e180001127983 */ /* 0x0009680000300a00 */
[----:B------:R4:W5:Y:S04]  /*6a70*/  LDL.LU.64 R16, [R1+0xe10] ;  /* 0x000e100001107983 */ /* 0x0009680000300a00 */
[----:B------:R2:W-:Y:S04]  /*6a80*/  LDGSTS.E [R180+0xcc00], [R172.64], !P6 ;  /* 0x0cc00000acb47fae */ /* 0x0005e8000f121844 */
[----:B------:R4:W5:Y:S04]  /*6a90*/  LDL.LU.64 R14, [R1+0xe08] ;  /* 0x000e0800010e7983 */ /* 0x0009680000300a00 */
[----:B------:R2:W-:Y:S04]  /*6aa0*/  LDGSTS.E [R180+0xce00], [R170.64], !P6 ;  /* 0x0ce00000aab47fae */ /* 0x0005e8000f121844 */
[----:B------:R4:W5:Y:S04]  /*6ab0*/  LDL.LU.64 R12, [R1+0xe00] ;  /* 0x000e0000010c7983 */ /* 0x0009680000300a00 */
[----:B------:R1:W-:Y:S04]  /*6ac0*/  LDGSTS.E [R180+0xdc00], [R162.64], !P5 ;  /* 0x0dc00000a2b47fae */ /* 0x0003e8000e921844 */
[----:B------:R4:W5:Y:S04]  /*6ad0*/  LDL.LU.64 R10, [R1+0xdf8] ;  /* 0x000df800010a7983 */ /* 0x0009680000300a00 */
[----:B------:R2:W-:Y:S04]  /*6ae0*/  LDGSTS.E [R180+0xde00], [R164.64], !P5 ;  /* 0x0de00000a4b47fae */ /* 0x0005e8000e921844 */
[----:B------:R4:W5:Y:S01]  /*6af0*/  LDL.LU.64 R8, [R1+0xdf0] ;  /* 0x000df00001087983 */ /* 0x0009620000300a00 */
[----:B-1----:R-:W-:-:S04]  /*6b00*/  IMAD.WIDE R162, R183, 0x4, R4 ;  /* 0x00000004b7a27825 */ /* 0x002fc800078e0204 */
[----:B--2---:R-:W-:Y:S02]  /*6b10*/  IMAD.WIDE R164, R183, 0x4, R6 ;  /* 0x00000004b7a47825 */ /* 0x004fe400078e0206 */
[----:B------:R4:W5:Y:S04]  /*6b20*/  LDL.LU.64 R6, [R1+0xde8] ;  /* 0x000de80001067983 */ /* 0x0009680000300a00 */
[----:B------:R4:W5:Y:S04]  /*6b30*/  LDL.LU.64 R4, [R1+0xde0] ;  /* 0x000de00001047983 */ /* 0x0009680000300a00 */
[----:B------:R-:W1:Y:S01]  /*6b40*/  S2R R181, SR_TID.X ;  /* 0x0000000000b57919 */ /* 0x000e620000002100 */
[----:B------:R-:W-:Y:S01]  /*6b50*/  IADD3 R252, R252, -0x40, RZ ;  /* 0xffffffc0fcfc7810 */ /* 0x000fe20007ffe0ff */
[----:B------:R-:W-:-:S02]  /*6b60*/  IMAD.MOV.U32 R251, RZ, RZ, 0x1f ;  /* 0x0000001ffffb7424 */ /* 0x000fc400078e00ff */
[----:B------:R-:W-:Y:S01]  /*6b70*/  IMAD.WIDE R166, R183, 0x4, R166 ;  /* 0x00000004b7a67825 */ /* 0x000fe200078e02a6 */
[----:B------:R-:W-:Y:S01]  /*6b80*/  ISETP.GE.U32.AND P0, PT, R252, 0x7fffffa1, PT ;  /* 0x7fffffa1fc00780c */ /* 0x000fe20003f06070 */
[----:B------:R2:W-:Y:S01]  /*6b90*/  LDGSTS.E [R180+0xec00], [R164.64], !P2 ;  /* 0x0ec00000a4b47fae */ /* 0x0005e2000d121844 */
[----:B------:R-:W-:Y:S01]  /*6ba0*/  IADD3 R251, R251, c[0x0][0x180], RZ ;  /* 0x00006000fbfb7a10 */ /* 0x000fe20007ffe0ff */
[----:B------:R-:W-:Y:S02]  /*6bb0*/  IMAD.WIDE R168, R183, 0x4, R168 ;  /* 0x00000004b7a87825 */ /* 0x000fe400078e02a8 */
[----:B------:R2:W-:Y:S01]  /*6bc0*/  LDGSTS.E [R180+0xee00], [R166.64], !P2 ;  /* 0x0ee00000a6b47fae */ /* 0x0005e2000d121844 */
[----:B------:R-:W-:-:S04]  /*6bd0*/  ISETP.GT.AND P1, PT, R251, 0x3f, PT ;  /* 0x0000003ffb00780c */ /* 0x000fc80003f24270 */
[----:B------:R-:W-:Y:S01]  /*6be0*/  SEL R178, R178, RZ, P1 ;  /* 0x000000ffb2b27207 */ /* 0x000fe20000800000 */
[----:B---3--:R-:W-:Y:S02]  /*6bf0*/  IMAD.MOV.U32 R175, RZ, RZ, c[0x0][0x18c] ;  /* 0x00006300ffaf7624 */ /* 0x008fe400078e00ff */
[----:B------:R2:W-:Y:S01]  /*6c00*/  LDGSTS.E [R180+0xfc00], [R162.64], !P0 ;  /* 0x0fc00000a2b47fae */ /* 0x0005e2000c121844 */
[----:B------:R-:W-:-:S03]  /*6c10*/  ISETP.NE.U32.AND P1, PT, R178, RZ, PT ;  /* 0x000000ffb200720c */ /* 0x000fc60003f25070 */
[----:B------:R2:W-:Y:S01]  /*6c20*/  LDGSTS.E [R180+0xfe00], [R168.64], !P0 ;  /* 0x0fe00000a8b47fae */ /* 0x0005e2000c121844 */
[----:B-1----:R-:W-:Y:S01]  /*6c30*/  LOP3.LUT R183, R181, 0x7f, RZ, 0xc0, !PT ;  /* 0x0000007fb5b77812 */ /* 0x002fe200078ec0ff */
[----:B------:R-:W-:Y:S02]  /*6c40*/  IMAD.SHL.U32 R175, R175, 0x20, RZ ;  /* 0x00000020afaf7824 */ /* 0x000fe400078e00ff */
[----:B------:R-:W0:Y:S02]  /*6c50*/  LDGDEPBAR ;  /* 0x00000000000079af */ /* 0x000e240000000000 */
[----:B------:R-:W-:Y:S01]  /*6c60*/  IMAD.SHL.U32 R183, R183, 0x4, RZ ;  /* 0x00000004b7b77824 */ /* 0x000fe200078e00ff */
[----:B--2---:R-:W-:-:S04]  /*6c70*/  LOP3.LUT R180, R181, 0x60, RZ, 0xc0, !PT ;  /* 0x00000060b5b47812 */ /* 0x004fc800078ec0ff */
[----:B------:R-:W-:Y:S01]  /*6c80*/  SHF.R.U32.HI R180, RZ, 0x1, R180 ;  /* 0x00000001ffb47819 */ /* 0x000fe200000116b4 */
[----:B------:R-:W-:-:S03]  /*6c90*/  IMAD.WIDE R160, R175, 0x4, R160 ;  /* 0x00000004afa07825 */ /* 0x000fc600078e02a0 */
[----:B------:R-:W-:Y:S01]  /*6ca0*/  LOP3.LUT R180, R183, R180, RZ, 0x3c, !PT ;  /* 0x000000b4b7b47212 */ /* 0x000fe200078e3cff */
[----:B------:R-:W-:-:S04]  /*6cb0*/  IMAD.WIDE R158, R175, 0x4, R158 ;  /* 0x00000004af9e7825 */ /* 0x000fc800078e029e */
[C---:B------:R-:W-:Y:S01]  /*6cc0*/  IMAD.WIDE R34, R175.reuse, 0x4, R34 ;  /* 0x00000004af227825 */ /* 0x040fe200078e0222 */
[----:B------:R4:W-:Y:S03]  /*6cd0*/  LDGSTS.E [R180+0x18000], [R160.64], P1 ;  /* 0x18000000a0b47fae */ /* 0x0009e60008921844 */
        /* <DEDUP_REMOVED lines=28> */
[----:B------:R-:W-:Y:S01]  /*6ea0*/  IMAD.WIDE R128, R175, 0x4, R128 ;  /* 0x00000004af807825 */ /* 0x000fe200078e0280 */
[----:B------:R4:W-:Y:S01]  /*6eb0*/  LDGSTS.E [R180+0x1bc00], [R132.64], P1 ;  /* 0x1bc0000084b47fae */ /* 0x0009e20008921844 */
[----:B------:R-:W-:-:S02]  /*6ec0*/  LOP3.LUT R181, R181, 0x60, RZ, 0xc0, !PT ;  /* 0x00000060b5b57812 */ /* 0x000fc400078ec0ff */
        /* <DEDUP_REMOVED lines=8> */
[----:B------:R-:W-:-:S02]  /*6f50*/  SHF.R.U32.HI R181, RZ, 0x1, R181 ;  /* 0x00000001ffb57819 */ /* 0x000fc400000116b5 */
        /* <DEDUP_REMOVED lines=8> */
[----:B------:R-:W-:-:S02]  /*6fe0*/  LOP3.LUT R181, R183, R181, RZ, 0x3c, !PT ;  /* 0x000000b5b7b57212 */ /* 0x000fc400078e3cff */
        /* <DEDUP_REMOVED lines=76> */
[----:B------:R4:W-:Y:S04]  /*74b0*/  LDGSTS.E [R181+0x1f600], [R40.64], P1 ;  /* 0x1f60000028b57fae */ /* 0x0009e80008921844 */
[----:B------:R4:W-:Y:S04]  /*74c0*/  LDGSTS.E [R181+0x1fa00], [R38.64], P1 ;  /* 0x1fa0000026b57fae */ /* 0x0009e80008921844 */
[----:B------:R4:W-:Y:S04]  /*74d0*/  LDGSTS.E [R181+0x1fe00], [R36.64], P1 ;  /* 0x1fe0000024b57fae */ /* 0x0009e80008921844 */
[----:B------:R-:W0:Y:S01]  /*74e0*/  LDGDEPBAR ;  /* 0x00000000000079af */ /* 0x000e220000000000 */
[----:B------:R-:W-:Y:S05]  /*74f0*/  @P4 BRA `(.L_x_0) ;  /* 0x00001b5000004947 */ /* 0x000fea0003800000 */
[----:B-----5:R-:W-:Y:S01]  /*7500*/  IMAD.SHL.U32 R0, R179, 0x20, RZ ;  /* 0x00000020b3007824 */ /* 0x020fe200078e00ff */
[----:B------:R1:W-:Y:S01]  /*7510*/  STL [R1+0x370], RZ ;  /* 0x000370ff01007387 */ /* 0x0003e20000100800 */
[----:B----4-:R-:W-:Y:S01]  /*7520*/  CS2R R56, SRZ ;  /* 0x0000000000387805 */ /* 0x010fe2000001ff00 */
[----:B------:R-:W-:Y:S01]  /*7530*/  CS2R R58, SRZ ;  /* 0x00000000003a7805 */ /* 0x000fe2000001ff00 */
[----:B------:R-:W-:Y:S01]  /*7540*/  CS2R R52, SRZ ;  /* 0x0000000000347805 */ /* 0x000fe2000001ff00 */
[----:B------:R1:W-:Y:S01]  /*7550*/  STL [R1+0xdd0], R0 ;  /* 0x000dd00001007387 */ /* 0x0003e20000100800 */
[----:B------:R-:W-:Y:S01]  /*7560*/  CS2R R54, SRZ ;  /* 0x0000000000367805 */ /* 0x000fe2000001ff00 */
[----:B------:R-:W-:Y:S01]  /*7570*/  CS2R R244, SRZ ;  /* 0x0000000000f47805 */ /* 0x000fe2000001ff00 */
[----:B------:R-:W-:Y:S01]  /*7580*/  CS2R R246, SRZ ;  /* 0x0000000000f67805 */ /* 0x000fe2000001ff00 */
[----:B------:R1:W-:Y:S01]  /*7590*/  STL [R1+0x374], RZ ;  /* 0x000374ff01007387 */ /* 0x0003e20000100800 */
        /* <DEDUP_REMOVED lines=95> */
[----:B------:R1:W-:Y:S04]  /*7b90*/  STL [R1+0x984], RZ ;  /* 0x000984ff01007387 */ /* 0x0003e80000100800 */
        /* <DEDUP_REMOVED lines=106> */
[----:B------:R1:W-:Y:S04]  /*8240*/  STL [R1], RZ ;  /* 0x000000ff01007387 */ /* 0x0003e80000100800 */
        /* <DEDUP_REMOVED lines=222> */
[----:B------:R1:W-:Y:S01]  /*9030*/  STL [R1+0x1fc], RZ ;  /* 0x0001fcff01007387 */ /* 0x0003e20000100800 */
[----:B------:R-:W-:Y:S05]  /*9040*/  BRA `(.L_x_1) ;  /* 0x000177b000007947 */ /* 0x000fea0003800000 */
.L_x_0:
[----:B----45:R-:W-:Y:S01]  /*9050*/  SHF.R.S32.HI R36, RZ, 0x1f, R245 ;  /* 0x0000001fff247819 */ /* 0x030fe200000114f5 */
[----:B------:R-:W-:Y:S01]  /*9060*/  STL [R1+0xde0], R252 ;  /* 0x000de0fc01007387 */ /* 0x000fe20000100800 */
[----:B------:R-:W-:Y:S01]  /*9070*/  SHF.R.S32.HI R35, RZ, 0x1f, R2 ;  /* 0x0000001fff237819 */ /* 0x000fe20000011402 */
[----:B------:R-:W-:Y:S01]  /*9080*/  IMAD R38, R250, c[0x0][0x18c], RZ ;  /* 0x00006300fa267a24 */ /* 0x000fe200078e02ff */
[----:B------:R-:W-:Y:S01]  /*9090*/  SHF.R.S32.HI R34, RZ, 0x1f, R175 ;  /* 0x0000001fff227819 */ /* 0x000fe200000114af */
[----:B------:R1:W-:Y:S01]  /*90a0*/  STL [R1+0xddc], R0 ;  /* 0x000ddc0001007387 */ /* 0x0003e20000100800 */
[----:B------:R-:W-:Y:S01]  /*90b0*/  SHF.L.U64.HI R2, R2, 0x2, R35 ;  /* 0x0000000202027819 */ /* 0x000fe20000010223 */
[----:B------:R-:W-:Y:S01]  /*90c0*/  IMAD.MOV.U32 R41, RZ, RZ, c[0x0][0x188] ;  /* 0x00006200ff297624 */ /* 0x000fe200078e00ff */
[----:B------:R-:W-:Y:S01]  /*90d0*/  SHF.R.S32.HI R174, RZ, 0x1f, R244 ;  /* 0x0000001fffae7819 */ /* 0x000fe200000114f4 */
[----:B------:R-:W2:Y:S01]  /*90e0*/  S2R R172, SR_TID.X ;  /* 0x0000000000ac7919 */ /* 0x000ea20000002100 */
[----:B------:R-:W-:Y:S01]  /*90f0*/  SHF.R.S32.HI R37, RZ, 0x1f, R38 ;  /* 0x0000001fff257819 */ /* 0x000fe20000011426 */
[----:B------:R-:W-:Y:S01]  /*9100*/  IMAD R162, R41, 0x1f, RZ ;  /* 0x0000001f29a27824 */ /* 0x000fe200078e02ff */
[----:B------:R-:W-:Y:S01]  /*9110*/  SHF.L.U64.HI R35, R175, 0x3, R34 ;  /* 0x00000003af237819 */ /* 0x000fe20000010222 */
[----:B------:R3:W-:Y:S01]  /*9120*/  STL [R1+0xba4], R2 ;  /* 0x000ba40201007387 */ /* 0x0007e20000100800 */
[----:B------:R-:W-:Y:S01]  /*9130*/  SHF.R.S32.HI R39, RZ, 0x1f, R242 ;  /* 0x0000001fff277819 */ /* 0x000fe200000114f2 */
[----:B------:R-:W-:Y:S01]  /*9140*/  IMAD R42, R41, 0x1e, RZ ;  /* 0x0000001e292a7824 */ /* 0x000fe200078e02ff */
[----:B-1----:R-:W-:Y:S01]  /*9150*/  SHF.L.U64.HI R0, R245, 0x2, R36 ;  /* 0x00000002f5007819 */ /* 0x002fe20000010224 */
[----:B------:R-:W-:Y:S01]  /*9160*/  IMAD.SHL.U32 R36, R175, 0x8, RZ ;  /* 0x00000008af247824 */ /* 0x000fe200078e00ff */
[----:B------:R-:W-:Y:S01]  /*9170*/  SHF.R.S32.HI R40, RZ, 0x1f, R243 ;  /* 0x0000001fff287819 */ /* 0x000fe200000114f3 */
[----:B------:R-:W-:Y:S01]  /*9180*/  IMAD R161, R41, 0x1c, RZ ;  /* 0x0000001c29a17824 */ /* 0x000fe200078e02ff */
[----:B------:R-:W-:Y:S01]  /*9190*/  SHF.R.S32.HI R195, RZ, 0x1f, R234 ;  /* 0x0000001fffc37819 */ /* 0x000fe200000114ea */
[----:B------:R-:W-:Y:S01]  /*91a0*/  STL [R1+0xba8], R0 ;  /* 0x000ba80001007387 */ /* 0x000fe20000100800 */
[----:B------:R-:W-:Y:S01]  /*91b0*/  LEA R116, P0, R244, R36, 0x2 ;  /* 0x00000024f4747211 */ /* 0x000fe200078010ff */
[----:B------:R-:W-:Y:S01]  /*91c0*/  IMAD.MOV.U32 R163, RZ, RZ, c[0x0][0x188] ;  /* 0x00006200ffa37624 */ /* 0x000fe200078e00ff */
[----:B---3--:R-:W-:-:S02]  /*91d0*/  SHF.L.U64.HI R2, R38, 0x2, R37 ;  /* 0x0000000226027819 */ /* 0x008fc40000010225 */
[----:B------:R-:W-:Y:S01]  /*91e0*/  LEA.HI.X R174, R244, R35, R174, 0x2, P0 ;  /* 0x00000023f4ae7211 */ /* 0x000fe200000f14ae */
[----:B------:R-:W-:Y:S01]  /*91f0*/  STL [R1+0xdf4], R116 ;  /* 0x000df47401007387 */ /* 0x000fe20000100800 */
[-C--:B------:R-:W-:Y:S02]  /*9200*/  LEA R118, P1, R242, R36.reuse, 0x2 ;  /* 0x00000024f2767211 */ /* 0x080fe400078210ff */
[----:B------:R-:W-:Y:S01]  /*9210*/  SHF.R.S32.HI R38, RZ, 0x1f, R241 ;  /* 0x0000001fff267819 */ /* 0x000fe200000114f1 */
[----:B------:R-:W-:Y:S01]  /*9220*/  STL [R1+0xde4], R2 ;  /* 0x000de40201007387 */ /* 0x000fe20000100800 */
[----:B------:R-:W-:Y:S02]  /*9230*/  SHF.R.S32.HI R37, RZ, 0x1f, R240 ;  /* 0x0000001fff257819 */ /* 0x000fe400000114f0 */
[-C--:B------:R-:W-:Y:S02]  /*9240*/  LEA R117, P0, R243, R36.reuse, 0x2 ;  /* 0x00000024f3757211 */ /* 0x080fe400078010ff */
[----:B------:R-:W-:-:S02]  /*9250*/  LEA R119, P2, R241, R36, 0x2 ;  /* 0x00000024f1777211 */ /* 0x000fc400078410ff */
[----:B------:R-:W-:Y:S02]  /*9260*/  LEA R157, P3, R240, R36, 0x2 ;  /* 0x00000024f09d7211 */ /* 0x000fe400078610ff */
[-C--:B------:R-:W-:Y:S02]  /*9270*/  LEA.HI.X R242, R242, R35.reuse, R39, 0x2, P1 ;  /* 0x00000023f2f27211 */ /* 0x080fe400008f1427 */
[-C--:B------:R-:W-:Y:S02]  /*9280*/  LEA.HI.X R243, R243, R35.reuse, R40, 0x2, P0 ;  /* 0x00000023f3f37211 */ /* 0x080fe400000f1428 */
[-C--:B------:R-:W-:Y:S02]  /*9290*/  LEA.HI.X R241, R241, R35.reuse, R38, 0x2, P2 ;  /* 0x00000023f1f17211 */ /* 0x080fe400010f1426 */
[----:B------:R-:W-:Y:S02]  /*92a0*/  LEA.HI.X R240, R240, R35, R37, 0x2, P3 ;  /* 0x00000023f0f07211 */ /* 0x000fe400018f1425 */
[----:B------:R-:W-:-:S02]  /*92b0*/  SHF.R.S32.HI R39, RZ, 0x1f, R238 ;  /* 0x0000001fff277819 */ /* 0x000fc400000114ee */
[-C--:B------:R-:W-:Y:S02]  /*92c0*/  LEA R158, P1, R238, R36.reuse, 0x2 ;  /* 0x00000024ee9e7211 */ /* 0x080fe400078210ff */
[----:B------:R-:W-:Y:S02]  /*92d0*/  SHF.R.S32.HI R40, RZ, 0x1f, R239 ;  /* 0x0000001fff287819 */ /* 0x000fe400000114ef */
[----:B------:R-:W-:Y:S02]  /*92e0*/  SHF.R.S32.HI R38, RZ, 0x1f, R237 ;  /* 0x0000001fff267819 */ /* 0x000fe400000114ed */
[----:B------:R-:W-:Y:S02]  /*92f0*/  SHF.R.S32.HI R37, RZ, 0x1f, R236 ;  /* 0x0000001fff257819 */ /* 0x000fe400000114ec */
[-C--:B------:R-:W-:Y:S02]  /*9300*/  LEA R156, P0, R239, R36.reuse, 0x2 ;  /* 0x00000024ef9c7211 */ /* 0x080fe400078010ff */
[----:B------:R-:W-:-:S02]  /*9310*/  LEA R159, P2, R237, R36, 0x2 ;  /* 0x00000024ed9f7211 */ /* 0x000fc400078410ff */
[-C--:B------:R-:W-:Y:S02]  /*9320*/  LEA R184, P3, R236, R36.reuse, 0x2 ;  /* 0x00000024ecb87211 */ /* 0x080fe400078610ff */
[-C--:B------:R-:W-:Y:S02]  /*9330*/  LEA.HI.X R238, R238, R35.reuse, R39, 0x2, P1 ;  /* 0x00000023eeee7211 */ /* 0x080fe400008f1427 */
[-C--:B------:R-:W-:Y:S02]  /*9340*/  LEA.HI.X R239, R239, R35.reuse, R40, 0x2, P0 ;  /* 0x00000023efef7211 */ /* 0x080fe400000f1428 */
[-C--:B------:R-:W-:Y:S02]  /*9350*/  LEA.HI.X R237, R237, R35.reuse, R38, 0x2, P2 ;  /* 0x00000023eded7211 */ /* 0x080fe400010f1426 */
[----:B------:R-:W-:Y:S02]  /*9360*/  LEA.HI.X R236, R236, R35, R37, 0x2, P3 ;  /* 0x00000023ecec7211 */ /* 0x000fe400018f1425 */
[----:B------:R-:W-:-:S02]  /*9370*/  LEA R185, P1, R234, R36, 0x2 ;  /* 0x00000024eab97211 */ /* 0x000fc400078210ff */
[----:B------:R-:W-:Y:S02]  /*9380*/  SHF.R.S32.HI R192, RZ, 0x1f, R235 ;  /* 0x0000001fffc07819 */ /* 0x000fe400000114eb */
[----:B------:R-:W-:Y:S02]  /*9390*/  SHF.R.S32.HI R196, RZ, 0x1f, R233 ;  /* 0x0000001fffc47819 */ /* 0x000fe400000114e9 */
[----:B------:R-:W-:Y:S02]  /*93a0*/  SHF.R.S32.HI R199, RZ, 0x1f, R232 ;  /* 0x0000001fffc77819 */ /* 0x000fe400000114e8 */
[-C--:B------:R-:W-:Y:S02]  /*93b0*/  LEA R173, P0, R235, R36.reuse, 0x2 ;  /* 0x00000024ebad7211 */ /* 0x080fe400078010ff */
[-C--:B------:R-:W-:Y:S02]  /*93c0*/  LEA R186, P2, R233, R36.reuse, 0x2 ;  /* 0x00000024e9ba7211 */ /* 0x080fe400078410ff */
[----:B------:R-:W-:-:S02]  /*93d0*/  LEA R188, P3, R232, R36, 0x2 ;  /* 0x00000024e8bc7211 */ /* 0x000fc400078610ff */
[-C--:B------:R-:W-:Y:S02]  /*93e0*/  LEA.HI.X R195, R234, R35.reuse, R195, 0x2, P1 ;  /* 0x00000023eac37211 */ /* 0x080fe400008f14c3 */
[-C--:B------:R-:W-:Y:S02]  /*93f0*/  LEA.HI.X R192, R235, R35.reuse, R192, 0x2, P0 ;  /* 0x00000023ebc07211 */ /* 0x080fe400000f14c0 */
[-C--:B------:R-:W-:Y:S02]  /*9400*/  LEA.HI.X R196, R233, R35.reuse, R196, 0x2, P2 ;  /* 0x00000023e9c47211 */ /* 0x080fe400010f14c4 */
[----:B------:R-:W-:Y:S02]  /*9410*/  LEA.HI.X R199, R232, R35, R199, 0x2, P3 ;  /* 0x00000023e8c77211 */ /* 0x000fe400018f14c7 */
[----:B------:R-:W-:Y:S02]  /*9420*/  SHF.R.S32.HI R203, RZ, 0x1f, R230 ;  /* 0x0000001fffcb7819 */ /* 0x000fe400000114e6 */
        /* <DEDUP_REMOVED lines=16> */
[----:B------:R-:W-:Y:S02]  /*9530*/  SHF.R.S32.HI R249, RZ, 0x1f, R224 ;  /* 0x0000001ffff97819 */ /* 0x000fe400000114e0 */
[-C--:B------:R-:W-:Y:S02]  /*9540*/  LEA R191, P0, R227, R36.reuse, 0x2 ;  /* 0x00000024e3bf7211 */ /* 0x080fe400078010ff */
[----:B------:R-:W-:-:S02]  /*9550*/  LEA R197, P2, R225, R36, 0x2 ;  /* 0x00000024e1c57211 */ /* 0x000fc400078410ff */
[----:B------:R-:W-:Y:S02]  /*9560*/  LEA R201, P3, R224, R36, 0x2 ;  /* 0x00000024e0c97211 */ /* 0x000fe400078610ff */
[----:B------:R-:W-:Y:S02]  /*9570*/  LEA.HI.X R211, R226, R35, R211, 0x2, P1 ;  /* 0x00000023e2d37211 */ /* 0x000fe400008f14d3 */
[----:B------:R-:W-:Y:S02]  /*9580*/  LEA.HI R43, R43, R251, RZ, 0x5 ;  /* 0x000000fb2b2b7211 */ /* 0x000fe400078f28ff */
[-C--:B------:R-:W-:Y:S02]  /*9590*/  LEA.HI.X R208, R227, R35.reuse, R208, 0x2, P0 ;  /* 0x00000023e3d07211 */ /* 0x080fe400000f14d0 */
[-C--:B------:R-:W-:Y:S01]  /*95a0*/  LEA.HI.X R248, R225, R35.reuse, R248, 0x2, P2 ;  /* 0x00000023e1f87211 */ /* 0x080fe200010f14f8 */
[----:B------:R1:W-:Y:S01]  /*95b0*/  STL [R1+0xdf8], R43 ;  /* 0x000df82b01007387 */ /* 0x0003e20000100800 */
[----:B------:R-:W-:-:S02]  /*95c0*/  LEA.HI.X R249, R224, R35, R249, 0x2, P3 ;  /* 0x00000023e0f97211 */ /* 0x000fc400018f14f9 */
[----:B------:R-:W-:Y:S01]  /*95d0*/  SHF.R.S32.HI R37, RZ, 0x1f, R222 ;  /* 0x0000001fff257819 */ /* 0x000fe200000114de */
[----:B------:R-:W-:Y:S01]  /*95e0*/  STL [R1+0xdf0], R174 ;  /* 0x000df0ae01007387 */ /* 0x000fe20000100800 */
[-C--:B------:R-:W-:Y:S02]  /*95f0*/  LEA R202, P1, R222, R36.reuse, 0x2 ;  /* 0x00000024deca7211 */ /* 0x080fe400078210ff */
[----:B------:R-:W-:Y:S01]  /*9600*/  SHF.R.S32.HI R38, RZ, 0x1f, R223 ;  /* 0x0000001fff267819 */ /* 0x000fe200000114df */
[----:B------:R3:W-:Y:S01]  /*9610*/  STL [R1+0xdfc], R117 ;  /* 0x000dfc7501007387 */ /* 0x0007e20000100800 */
[----:B------:R-:W-:Y:S01]  /*9620*/  SHF.R.S32.HI R250, RZ, 0x1f, R221 ;  /* 0x0000001ffffa7819 */ /* 0x000fe200000114dd */
[----:B-1----:R-:W-:Y:S01]  /*9630*/  IMAD R43, R163, 0x1d, RZ ;  /* 0x0000001da32b7824 */ /* 0x002fe200078e02ff */
[----:B------:R-:W-:Y:S01]  /*9640*/  SHF.R.S32.HI R251, RZ, 0x1f, R220 ;  /* 0x0000001ffffb7819 */ /* 0x000fe200000114dc */
[----:B------:R-:W-:Y:S01]  /*9650*/  STL [R1+0xe00], R118 ;  /* 0x000e007601007387 */ /* 0x000fe20000100800 */
[----:B------:R-:W-:-:S02]  /*9660*/  LEA R198, P0, R223, R36, 0x2 ;  /* 0x00000024dfc67211 */ /* 0x000fc400078010ff */
[-C--:B------:R-:W-:Y:S01]  /*9670*/  LEA R205, P2, R221, R36.reuse, 0x2 ;  /* 0x00000024ddcd7211 */ /* 0x080fe200078410ff */
[----:B------:R-:W-:Y:S01]  /*9680*/  STL [R1+0xdec], R243 ;  /* 0x000decf301007387 */ /* 0x000fe20000100800 */
[----:B------:R-:W-:Y:S01]  /*9690*/  LEA R209, P3, R220, R36, 0x2 ;  /* 0x00000024dcd17211 */ /* 0x000fe200078610ff */
[----:B---3--:R-:W-:Y:S01]  /*96a0*/  IMAD.SHL.U32 R117, R42, 0x4, RZ ;  /* 0x000000042a757824 */ /* 0x008fe200078e00ff */
[-C--:B------:R-:W-:Y:S01]  /*96b0*/  LEA.HI.X R222, R222, R35.reuse, R37, 0x2, P1 ;  /* 0x00000023dede7211 */ /* 0x080fe200008f1425 */
[----:B------:R-:W-:Y:S01]  /*96c0*/  STL [R1+0xde8], R241 ;  /* 0x000de8f101007387 */ /* 0x000fe20000100800 */
[-C--:B------:R-:W-:Y:S02]  /*96d0*/  LEA.HI.X R223, R223, R35.reuse, R38, 0x2, P0 ;  /* 0x00000023dfdf7211 */ /* 0x080fe400000f1426 */
[-C--:B------:R-:W-:Y:S02]  /*96e0*/  LEA.HI.X R250, R221, R35.reuse, R250, 0x2, P2 ;  /* 0x00000023ddfa7211 */ /* 0x080fe400010f14fa */
[----:B------:R-:W-:-:S02]  /*96f0*/  LEA.HI.X R251, R220, R35, R251, 0x2, P3 ;  /* 0x00000023dcfb7211 */ /* 0x000fc400018f14fb */
[----:B------:R-:W-:Y:S02]  /*9700*/  SHF.R.S32.HI R39, RZ, 0x1f, R218 ;  /* 0x0000001fff277819 */ /* 0x000fe400000114da */
[-C--:B------:R-:W-:Y:S02]  /*9710*/  LEA R210, P1, R218, R36.reuse, 0x2 ;  /* 0x00000024dad27211 */ /* 0x080fe400078210ff */
[----:B------:R-:W-:Y:S02]  /*9720*/  SHF.R.S32.HI R38, RZ, 0x1f, R217 ;  /* 0x0000001fff267819 */ /* 0x000fe400000114d9 */
[-C--:B------:R-:W-:Y:S02]  /*9730*/  LEA R220, P2, R217, R36.reuse, 0x2 ;  /* 0x00000024d9dc7211 */ /* 0x080fe400078410ff */
[----:B------:R-:W-:Y:S02]  /*9740*/  SHF.R.S32.HI R37, RZ, 0x1f, R216 ;  /* 0x0000001fff257819 */ /* 0x000fe400000114d8 */
[----:B------:R-:W-:-:S02]  /*9750*/  LEA R221, P3, R216, R36, 0x2 ;  /* 0x00000024d8dd7211 */ /* 0x000fc400078610ff */
[----:B------:R-:W-:Y:S02]  /*9760*/  SHF.R.S32.HI R40, RZ, 0x1f, R219 ;  /* 0x0000001fff287819 */ /* 0x000fe400000114db */
[----:B------:R-:W-:Y:S02]  /*9770*/  LEA R206, P0, R219, R36, 0x2 ;  /* 0x00000024dbce7211 */ /* 0x000fe400078010ff */
[-C--:B------:R-:W-:Y:S02]  /*9780*/  LEA.HI.X R39, R218, R35.reuse, R39, 0x2, P1 ;  /* 0x00000023da277211 */ /* 0x080fe400008f1427 */
[-C--:B------:R-:W-:Y:S02]  /*9790*/  LEA.HI.X R2, R217, R35.reuse, R38, 0x2, P2 ;  /* 0x00000023d9027211 */ /* 0x080fe400010f1426 */
[-C--:B------:R-:W-:Y:S01]  /*97a0*/  LEA.HI.X R0, R216, R35.reuse, R37, 0x2, P3 ;  /* 0x00000023d8007211 */ /* 0x080fe200018f1425 */
[----:B------:R1:W-:Y:S01]  /*97b0*/  STL [R1+0x14], R39 ;  /* 0x0000142701007387 */ /* 0x0003e20000100800 */
[----:B------:R-:W-:-:S02]  /*97c0*/  LEA.HI.X R219, R219, R35, R40, 0x2, P0 ;  /* 0x00000023dbdb7211 */ /* 0x000fc400000f1428 */
[----:B------:R-:W-:Y:S01]  /*97d0*/  SHF.R.S32.HI R40, RZ, 0x1f, R215 ;  /* 0x0000001fff287819 */ /* 0x000fe200000114d7 */
[----:B------:R3:W-:Y:S01]  /*97e0*/  STL [R1+0x18], R2 ;  /* 0x0000180201007387 */ /* 0x0007e20000100800 */
[-C--:B------:R-:W-:Y:S02]  /*97f0*/  LEA R216, P0, R215, R36.reuse, 0x2 ;  /* 0x00000024d7d87211 */ /* 0x080fe400078010ff */
[-C--:B------:R-:W-:Y:S01]  /*9800*/  LEA R217, P1, R214, R36.reuse, 0x2 ;  /* 0x00000024d6d97211 */ /* 0x080fe200078210ff */
[----:B------:R4:W-:Y:S01]  /*9810*/  STL [R1+0x1c], R0 ;  /* 0x00001c0001007387 */ /* 0x0009e20000100800 */
[----:B------:R-:W-:Y:S02]  /*9820*/  SHF.R.S32.HI R38, RZ, 0x1f, R213 ;  /* 0x0000001fff267819 */ /* 0x000fe400000114d5 */
[----:B-1----:R-:W-:Y:S02]  /*9830*/  SHF.R.S32.HI R39, RZ, 0x1f, R214 ;  /* 0x0000001fff277819 */ /* 0x002fe400000114d6 */
[----:B------:R-:W-:-:S02]  /*9840*/  LEA R218, P2, R213, R36, 0x2 ;  /* 0x00000024d5da7211 */ /* 0x000fc400078410ff */
[----:B---3--:R-:W-:Y:S02]  /*9850*/  LEA R2, P3, R212, R36, 0x2 ;  /* 0x00000024d4027211 */ /* 0x008fe400078610ff */
[----:B------:R-:W-:Y:S02]  /*9860*/  SHF.R.S32.HI R37, RZ, 0x1f, R212 ;  /* 0x0000001fff257819 */ /* 0x000fe400000114d4 */
[-C--:B----4-:R-:W-:Y:S01]  /*9870*/  LEA.HI.X R0, R215, R35.reuse, R40, 0x2, P0 ;  /* 0x00000023d7007211 */ /* 0x090fe200000f1428 */
[----:B------:R1:W-:Y:S01]  /*9880*/  STL [R1+0x10], R2 ;  /* 0x0000100201007387 */ /* 0x0003e20000100800 */
[-C--:B------:R-:W-:Y:S02]  /*9890*/  LEA.HI.X R39, R214, R35.reuse, R39, 0x2, P1 ;  /* 0x00000023d6277211 */ /* 0x080fe400008f1427 */
[----:B------:R-:W-:Y:S01]  /*98a0*/  SHF.R.S32.HI R40, RZ, 0x1f, R33 ;  /* 0x0000001fff287819 */ /* 0x000fe20000011421 */
[----:B------:R3:W-:Y:S04]  /*98b0*/  STL [R1+0x30], R0 ;  /* 0x0000300001007387 */ /* 0x0007e80000100800 */
[----:B------:R4:W-:Y:S01]  /*98c0*/  STL [R1+0x3c], R39 ;  /* 0x00003c2701007387 */ /* 0x0009e20000100800 */
[----:B-1----:R-:W-:-:S02]  /*98d0*/  LEA.HI.X R2, R213, R35, R38, 0x2, P2 ;  /* 0x00000023d5027211 */ /* 0x002fc400010f1426 */
[-C--:B------:R-:W-:Y:S02]  /*98e0*/  LEA R213, P1, R32, R36.reuse, 0x2 ;  /* 0x0000002420d57211 */ /* 0x080fe400078210ff */
[----:B---3--:R-:W-:Y:S01]  /*98f0*/  LEA.HI.X R0, R212, R35, R37, 0x2, P3 ;  /* 0x00000023d4007211 */ /* 0x008fe200018f1425 */
[----:B------:R1:W-:Y:S01]  /*9900*/  STL [R1+0x40], R2 ;  /* 0x0000400201007387 */ /* 0x0003e20000100800 */
[-C--:B------:R-:W-:Y:S02]  /*9910*/  LEA R212, P0, R33, R36.reuse, 0x2 ;  /* 0x0000002421d47211 */ /* 0x080fe400078010ff */
[----:B----4-:R-:W-:Y:S01]  /*9920*/  SHF.R.S32.HI R39, RZ, 0x1f, R32 ;  /* 0x0000001fff277819 */ /* 0x010fe20000011420 */
[----:B------:R3:W-:Y:S01]  /*9930*/  STL [R1+0x4c], R0 ;  /* 0x00004c0001007387 */ /* 0x0007e20000100800 */
[----:B------:R-:W-:Y:S02]  /*9940*/  SHF.R.S32.HI R38, RZ, 0x1f, R31 ;  /* 0x0000001fff267819 */ /* 0x000fe4000001141f */
[----:B------:R-:W-:-:S02]  /*9950*/  LEA R214, P2, R31, R36, 0x2 ;  /* 0x000000241fd67211 */ /* 0x000fc400078410ff */
[----:B------:R-:W-:Y:S02]  /*9960*/  SHF.R.S32.HI R37, RZ, 0x1f, R30 ;  /* 0x0000001fff257819 */ /* 0x000fe4000001141e */
[-C--:B-1----:R-:W-:Y:S02]  /*9970*/  LEA R2, P3, R30, R36.reuse, 0x2 ;  /* 0x000000241e027211 */ /* 0x082fe400078610ff */
[-C--:B------:R-:W-:Y:S02]  /*9980*/  LEA.HI.X R32, R32, R35.reuse, R39, 0x2, P1 ;  /* 0x0000002320207211 */ /* 0x080fe400008f1427 */
[----:B---3--:R-:W-:Y:S01]  /*9990*/  LEA.HI.X R0, R33, R35, R40, 0x2, P0 ;  /* 0x0000002321007211 */ /* 0x008fe200000f1428 */
[----:B------:R1:W-:Y:S01]  /*99a0*/  STL [R1+0x34], R2 ;  /* 0x0000340201007387 */ /* 0x0003e20000100800 */
[----:B------:R-:W-:-:S03]  /*99b0*/  LEA R215, P0, R29, R36, 0x2 ;  /* 0x000000241dd77211 */ /* 0x000fc600078010ff */
[----:B------:R3:W-:Y:S04]  /*99c0*/  STL [R1+0x50], R0 ;  /* 0x0000500001007387 */ /* 0x0007e80000100800 */
[----:B------:R4:W-:Y:S01]  /*99d0*/  STL [R1+0x5c], R32 ;  /* 0x00005c2001007387 */ /* 0x0009e20000100800 */
[-C--:B-1----:R-:W-:Y:S02]  /*99e0*/  LEA.HI.X R2, R31, R35.reuse, R38, 0x2, P2 ;  /* 0x000000231f027211 */ /* 0x082fe400010f1426 */
[----:B------:R-:W-:Y:S02]  /*99f0*/  SHF.R.S32.HI R38, RZ, 0x1f, R29 ;  /* 0x0000001fff267819 */ /* 0x000fe4000001141d */
[----:B---3--:R-:W-:Y:S01]  /*9a00*/  LEA.HI.X R0, R30, R35, R37, 0x2, P3 ;  /* 0x000000231e007211 */ /* 0x008fe200018f1425 */
[----:B------:R1:W-:Y:S01]  /*9a10*/  STL [R1+0x60], R2 ;  /* 0x0000600201007387 */ /* 0x0003e20000100800 */
[----:B------:R-:W-:-:S02]  /*9a20*/  LEA R33, P2, R27, R36, 0x2 ;  /* 0x000000241b217211 */ /* 0x000fc400078410ff */
[----:B------:R-:W-:Y:S01]  /*9a30*/  SHF.R.S32.HI R31, RZ, 0x1f, R28 ;  /* 0x0000001fff1f7819 */ /* 0x000fe2000001141c */
[----:B------:R3:W-:Y:S01]  /*9a40*/  STL [R1+0x6c], R0 ;  /* 0x00006c0001007387 */ /* 0x0007e20000100800 */
[----:B----4-:R-:W-:Y:S02]  /*9a50*/  SHF.R.S32.HI R32, RZ, 0x1f, R27 ;  /* 0x0000001fff207819 */ /* 0x010fe4000001141b */
[----:B------:R-:W-:Y:S02]  /*9a60*/  SHF.R.S32.HI R30, RZ, 0x1f, R26 ;  /* 0x0000001fff1e7819 */ /* 0x000fe4000001141a */
[-C--:B-1----:R-:W-:Y:S02]  /*9a70*/  LEA R2, P3, R26, R36.reuse, 0x2 ;  /* 0x000000241a027211 */ /* 0x082fe400078610ff */
[----:B---3--:R-:W-:-:S04]  /*9a80*/  LEA R0, P1, R28, R36, 0x2 ;  /* 0x000000241c007211 */ /* 0x008fc800078210ff */
[-C--:B------:R-:W-:Y:S01]  /*9a90*/  LEA.HI.X R28, R28, R35.reuse, R31, 0x2, P1 ;  /* 0x000000231c1c7211 */ /* 0x080fe200008f141f */
[----:B------:R1:W-:Y:S04]  /*9aa0*/  STL [R1+0x38], R0 ;  /* 0x0000380001007387 */ /* 0x0003e80000100800 */
[----:B------:R-:W-:Y:S04]  /*9ab0*/  STL [R1+0x44], R33 ;  /* 0x0000442101007387 */ /* 0x000fe80000100800 */
[----:B------:R3:W-:Y:S01]  /*9ac0*/  STL [R1+0x54], R2 ;  /* 0x0000540201007387 */ /* 0x0007e20000100800 */
[----:B-1----:R-:W-:-:S05]  /*9ad0*/  LEA.HI.X R0, R29, R35, R38, 0x2, P0 ;  /* 0x000000231d007211 */ /* 0x002fca00000f1426 */
[----:B------:R1:W-:Y:S01]  /*9ae0*/  STL [R1+0x70], R0 ;  /* 0x0000700001007387 */ /* 0x0003e20000100800 */
[----:B---3--:R-:W-:-:S03]  /*9af0*/  LEA.HI.X R2, R27, R35, R32, 0x2, P2 ;  /* 0x000000231b027211 */ /* 0x008fc600010f1420 */
[----:B------:R3:W-:Y:S01]  /*9b00*/  STL [R1+0x7c], R28 ;  /* 0x00007c1c01007387 */ /* 0x0007e20000100800 */
[----:B------:R-:W-:Y:S02]  /*9b10*/  LEA R29, P2, R23, R36, 0x2 ;  /* 0x00000024171d7211 */ /* 0x000fe400078410ff */
[----:B------:R-:W-:Y:S01]  /*9b20*/  SHF.R.S32.HI R27, RZ, 0x1f, R24 ;  /* 0x0000001fff1b7819 */ /* 0x000fe20000011418 */
[----:B------:R4:W-:Y:S01]  /*9b30*/  STL [R1+0x80], R2 ;  /* 0x0000800201007387 */ /* 0x0009e20000100800 */
[----:B-1----:R-:W-:Y:S02]  /*9b40*/  LEA.HI.X R0, R26, R35, R30, 0x2, P3 ;  /* 0x000000231a007211 */ /* 0x002fe400018f141e */
[----:B------:R-:W-:Y:S02]  /*9b50*/  SHF.R.S32.HI R30, RZ, 0x1f, R25 ;  /* 0x0000001fff1e7819 */ /* 0x000fe40000011419 */
[----:B---3--:R-:W-:Y:S01]  /*9b60*/  SHF.R.S32.HI R28, RZ, 0x1f, R23 ;  /* 0x0000001fff1c7819 */ /* 0x008fe20000011417 */
[----:B------:R1:W-:Y:S01]  /*9b70*/  STL [R1+0x8c], R0 ;  /* 0x00008c0001007387 */ /* 0x0003e20000100800 */
[----:B------:R-:W-:-:S02]  /*9b80*/  SHF.R.S32.HI R26, RZ, 0x1f, R22 ;  /* 0x0000001fff1a7819 */ /* 0x000fc40000011416 */
[----:B----4-:R-:W-:-:S05]  /*9b90*/  LEA R2, P0, R25, R36, 0x2 ;  /* 0x0000002419027211 */ /* 0x010fca00078010ff */
[----:B------:R3:W-:Y:S01]  /*9ba0*/  STL [R1+0x48], R2 ;  /* 0x0000480201007387 */ /* 0x0007e20000100800 */
[----:B-1----:R-:W-:-:S04]  /*9bb0*/  LEA R0, P1, R24, R36, 0x2 ;  /* 0x0000002418007211 */ /* 0x002fc800078210ff */
[----:B------:R-:W-:Y:S01]  /*9bc0*/  LEA.HI.X R24, R24, R35, R27, 0x2, P1 ;  /* 0x0000002318187211 */ /* 0x000fe200008f141b */
[----:B------:R1:W-:Y:S01]  /*9bd0*/  STL [R1+0x58], R0 ;  /* 0x0000580001007387 */ /* 0x0003e20000100800 */
[----:B---3--:R-:W-:-:S03]  /*9be0*/  LEA R2, P3, R22, R36, 0x2 ;  /* 0x0000002416027211 */ /* 0x008fc600078610ff */
        /* <DEDUP_REMOVED lines=62> */
[----:B-1----:R-:W-:Y:S02]  /*9fd0*/  LEA.HI.X R0, R13, R35, R18, 0x2, P0 ;  /* 0x000000230d007211 */ /* 0x002fe400000f1412 */
[----:B------:R-:W-:-:S03]  /*9fe0*/  LEA R13, P1, R8, R36, 0x2 ;  /* 0x00000024080d7211 */ /* 0x000fc600078210ff */
[----:B------:R1:W-:Y:S01]  /*9ff0*/  STL [R1+0xf0], R0 ;  /* 0x0000f00001007387 */ /* 0x0003e20000100800 */
[----:B---3--:R-:W-:-:S03]  /*a000*/  LEA.HI.X R2, R11, R35, R16, 0x2, P2 ;  /* 0x000000230b027211 */ /* 0x008fc600010f1410 */
[----:B------:R3:W-:Y:S01]  /*a010*/  STL [R1+0xfc], R12 ;  /* 0x0000fc0c01007387 */ /* 0x0007e20000100800 */
[----:B------:R-:W-:-:S03]  /*a020*/  SHF.R.S32.HI R11, RZ, 0x1f, R8 ;  /* 0x0000001fff0b7819 */ /* 0x000fc60000011408 */
[----:B------:R4:W-:Y:S01]  /*a030*/  STL [R1+0x110], R2 ;  /* 0x0001100201007387 */ /* 0x0009e20000100800 */
[----:B-1----:R-:W-:Y:S02]  /*a040*/  LEA.HI.X R0, R10, R35, R14, 0x2, P3 ;  /* 0x000000230a007211 */ /* 0x002fe400018f140e */
[----:B------:R-:W-:Y:S02]  /*a050*/  SHF.R.S32.HI R14, RZ, 0x1f, R9 ;  /* 0x0000001fff0e7819 */ /* 0x000fe40000011409 */
[----:B---3--:R-:W-:Y:S01]  /*a060*/  SHF.R.S32.HI R12, RZ, 0x1f, R7 ;  /* 0x0000001fff0c7819 */ /* 0x008fe20000011407 */
[----:B------:R1:W-:Y:S01]  /*a070*/  STL [R1+0x118], R0 ;  /* 0x0001180001007387 */ /* 0x0003e20000100800 */
[----:B------:R-:W-:Y:S02]  /*a080*/  SHF.R.S32.HI R10, RZ, 0x1f, R6 ;  /* 0x0000001fff0a7819 */ /* 0x000fe40000011406 */
[----:B----4-:R-:W-:-:S04]  /*a090*/  LEA R2, P0, R9, R36, 0x2 ;  /* 0x0000002409027211 */ /* 0x010fc800078010ff */
[----:B------:R-:W-:Y:S01]  /*a0a0*/  LEA.HI.X R9, R9, R35, R14, 0x2, P0 ;  /* 0x0000002309097211 */ /* 0x000fe200000f140e */
[----:B------:R3:W-:Y:S01]  /*a0b0*/  STL [R1+0xc8], R2 ;  /* 0x0000c80201007387 */ /* 0x0007e20000100800 */
[----:B-1----:R-:W-:-:S03]  /*a0c0*/  LEA R0, P2, R7, R36, 0x2 ;  /* 0x0000002407007211 */ /* 0x002fc600078410ff */
[----:B------:R-:W-:Y:S04]  /*a0d0*/  STL [R1+0xd8], R13 ;  /* 0x0000d80d01007387 */ /* 0x000fe80000100800 */
[----:B------:R1:W-:Y:S01]  /*a0e0*/  STL [R1+0xe4], R0 ;  /* 0x0000e40001007387 */ /* 0x0003e20000100800 */
[----:B---3--:R-:W-:-:S05]  /*a0f0*/  LEA R2, P3, R6, R36, 0x2 ;  /* 0x0000002406027211 */ /* 0x008fca00078610ff */
[----:B------:R3:W-:Y:S01]  /*a100*/  STL [R1+0xf4], R2 ;  /* 0x0000f40201007387 */ /* 0x0007e20000100800 */
[----:B-1----:R-:W-:-:S03]  /*a110*/  LEA.HI.X R0, R8, R35, R11, 0x2, P1 ;  /* 0x0000002308007211 */ /* 0x002fc600008f140b */
[----:B------:R1:W-:Y:S01]  /*a120*/  STL [R1+0x11c], R9 ;  /* 0x00011c0901007387 */ /* 0x0003e20000100800 */
[----:B------:R-:W-:-:S03]  /*a130*/  SHF.R.S32.HI R8, RZ, 0x1f, R3 ;  /* 0x0000001fff087819 */ /* 0x000fc60000011403 */
[----:B------:R4:W-:Y:S01]  /*a140*/  STL [R1+0x170], R0 ;  /* 0x0001700001007387 */ /* 0x0009e20000100800 */
[-C--:B---3--:R-:W-:Y:S02]  /*a150*/  LEA.HI.X R2, R7, R35.reuse, R12, 0x2, P2 ;  /* 0x0000002307027211 */ /* 0x088fe400010f140c */
[-C--:B------:R-:W-:Y:S02]  /*a160*/  LEA R7, P0, R5, R36.reuse, 0x2 ;  /* 0x0000002405077211 */ /* 0x080fe400078010ff */
[----:B-1----:R-:W-:Y:S01]  /*a170*/  SHF.R.S32.HI R9, RZ, 0x1f, R4 ;  /* 0x0000001fff097819 */ /* 0x002fe20000011404 */
[----:B------:R1:W-:Y:S01]  /*a180*/  STL [R1+0x174], R2 ;  /* 0x0001740201007387 */ /* 0x0003e20000100800 */
[----:B----4-:R-:W-:Y:S02]  /*a190*/  LEA.HI.X R0, R6, R35, R10, 0x2, P3 ;  /* 0x0000002306007211 */ /* 0x010fe400018f140a */
[----:B--2---:R-:W-:Y:S02]  /*a1a0*/  LOP3.LUT R6, R172, 0x7, RZ, 0xc0, !PT ;  /* 0x00000007ac067812 */ /* 0x004fe400078ec0ff */
[----:B------:R-:W-:Y:S01]  /*a1b0*/  SHF.R.S32.HI R10, RZ, 0x1f, R5 ;  /* 0x0000001fff0a7819 */ /* 0x000fe20000011405 */
[----:B------:R2:W-:Y:S01]  /*a1c0*/  STL [R1+0x178], R0 ;  /* 0x0001780001007387 */ /* 0x0005e20000100800 */
[----:B-1----:R-:W-:-:S03]  /*a1d0*/  LEA R2, P1, R4, R36, 0x2 ;  /* 0x0000002404027211 */ /* 0x002fc600078210ff */
[----:B------:R1:W-:Y:S04]  /*a1e0*/  STL [R1+0xe8], R7 ;  /* 0x0000e80701007387 */ /* 0x0003e80000100800 */
[----:B------:R3:W-:Y:S01]  /*a1f0*/  STL [R1+0xf8], R2 ;  /* 0x0000f80201007387 */ /* 0x0007e20000100800 */
[----:B--2---:R-:W-:Y:S01]  /*a200*/  LEA R0, P2, R3, R36, 0x2 ;  /* 0x0000002403007211 */ /* 0x004fe200078410ff */
[----:B-1----:R-:W-:-:S04]  /*a210*/  IMAD R7, R6, 0x90, RZ ;  /* 0x0000009006077824 */ /* 0x002fc800078e02ff */
[----:B------:R1:W-:Y:S01]  /*a220*/  STL [R1+0x114], R0 ;  /* 0x0001140001007387 */ /* 0x0003e20000100800 */
[----:B------:R-:W-:Y:S01]  /*a230*/  IMAD.SHL.U32 R6, R172, 0x2, RZ ;  /* 0x00000002ac067824 */ /* 0x000fe200078e00ff */
[-C--:B------:R-:W-:Y:S02]  /*a240*/  LEA.HI.X R252, R3, R35.reuse, R8, 0x2, P2 ;  /* 0x0000002303fc7211 */ /* 0x080fe400010f1408 */
[----:B------:R-:W-:Y:S01]  /*a250*/  SHF.L.U64.HI R3, R175, 0x2, R34 ;  /* 0x00000002af037819 */ /* 0x000fe20000010222 */
[----:B------:R-:W-:Y:S01]  /*a260*/  IMAD.SHL.U32 R175, R162, 0x4, RZ ;  /* 0x00000004a2af7824 */ /* 0x000fe200078e00ff */
[----:B------:R-:W-:Y:S02]  /*a270*/  SHF.R.S32.HI R8, RZ, 0x1f, R161 ;  /* 0x0000001fff087819 */ /* 0x000fe400000114a1 */
[-C--:B---3--:R-:W-:Y:S02]  /*a280*/  LEA.HI.X R2, R4, R35.reuse, R9, 0x2, P1 ;  /* 0x0000002304027211 */ /* 0x088fe400008f1409 */
[----:B-1----:R-:W-:-:S02]  /*a290*/  LEA.HI.X R0, R5, R35, R10, 0x2, P0 ;  /* 0x0000002305007211 */ /* 0x002fc400000f140a */
[----:B------:R-:W-:Y:S02]  /*a2a0*/  SHF.R.S32.HI R5, RZ, 0x1f, R162 ;  /* 0x0000001fff057819 */ /* 0x000fe400000114a2 */
[----:B------:R-:W-:Y:S01]  /*a2b0*/  SHF.L.U64.HI R8, R161, 0x2, R8 ;  /* 0x00000002a1087819 */ /* 0x000fe20000010208 */
[----:B------:R1:W-:Y:S01]  /*a2c0*/  STL [R1+0x17c], R0 ;  /* 0x00017c0001007387 */ /* 0x0003e20000100800 */
[----:B------:R-:W-:Y:S01]  /*a2d0*/  SHF.L.U64.HI R5, R162, 0x2, R5 ;  /* 0x00000002a2057819 */ /* 0x000fe20000010205 */
[C---:B------:R-:W-:Y:S02]  /*a2e0*/  IMAD R162, R41.reuse, 0x1b, RZ ;  /* 0x0000001b29a27824 */ /* 0x040fe400078e02ff */
[----:B------:R-:W-:-:S03]  /*a2f0*/  IMAD R161, R41, 0x19, RZ ;  /* 0x0000001929a17824 */ /* 0x000fc600078e02ff */
[----:B------:R-:W-:Y:S02]  /*a300*/  SHF.R.S32.HI R9, RZ, 0x1f, R162 ;  /* 0x0000001fff097819 */ /* 0x000fe400000114a2 */
[----:B------:R-:W-:Y:S02]  /*a310*/  SHF.R.S32.HI R11, RZ, 0x1f, R161 ;  /* 0x0000001fff0b7819 */ /* 0x000fe400000114a1 */
[----:B-1----:R-:W-:Y:S02]  /*a320*/  LOP3.LUT R0, R7, 0x30, R6, 0x78, !PT ;  /* 0x0000003007007812 */ /* 0x002fe400078e7806 */
[----:B------:R-:W-:Y:S02]  /*a330*/  SHF.R.S32.HI R6, RZ, 0x1f, R42 ;  /* 0x0000001fff067819 */ /* 0x000fe4000001142a */
[----:B------:R-:W-:Y:S01]  /*a340*/  SHF.L.U64.HI R9, R162, 0x2, R9 ;  /* 0x00000002a2097819 */ /* 0x000fe20000010209 */
[----:B------:R1:W-:Y:S01]  /*a350*/  STL [R1+0x188], R0 ;  /* 0x0001880001007387 */ /* 0x0003e20000100800 */
[----:B------:R-:W-:Y:S01]  /*a360*/  SHF.L.U64.HI R6, R42, 0x2, R6 ;  /* 0x000000022a067819 */ /* 0x000fe20000010206 */
[----:B------:R-:W-:Y:S01]  /*a370*/  IMAD R42, R41, 0x1a, RZ ;  /* 0x0000001a292a7824 */ /* 0x000fe200078e02ff */
[----:B------:R-:W-:Y:S01]  /*a380*/  SHF.L.U64.HI R11, R161, 0x2, R11 ;  /* 0x00000002a10b7819 */ /* 0x000fe2000001020b */
[----:B------:R-:W1:Y:S01]  /*a390*/  LDL R116, [R1+0xbac] ;  /* 0x000bac0001747983 */ /* 0x000e620000100800 */
[C---:B------:R-:W-:Y:S01]  /*a3a0*/  IMAD R162, R41.reuse, 0x18, RZ ;  /* 0x0000001829a27824 */ /* 0x040fe200078e02ff */
[----:B------:R-:W-:Y:S01]  /*a3b0*/  SHF.R.S32.HI R7, RZ, 0x1f, R43 ;  /* 0x0000001fff077819 */ /* 0x000fe2000001142b */
[----:B------:R-:W-:Y:S01]  /*a3c0*/  IMAD R161, R41, 0x16, RZ ;  /* 0x0000001629a17824 */ /* 0x000fe200078e02ff */
[----:B------:R-:W2:Y:S01]  /*a3d0*/  LDL R174, [R1+0xbb0] ;  /* 0x000bb00001ae7983 */ /* 0x000ea20000100800 */
[----:B------:R-:W-:-:S02]  /*a3e0*/  SHF.R.S32.HI R10, RZ, 0x1f, R42 ;  /* 0x0000001fff0a7819 */ /* 0x000fc4000001142a */
[----:B------:R-:W-:Y:S02]  /*a3f0*/  SHF.R.S32.HI R12, RZ, 0x1f, R162 ;  /* 0x0000001fff0c7819 */ /* 0x000fe400000114a2 */
[----:B------:R-:W-:Y:S01]  /*a400*/  SHF.L.U64.HI R10, R42, 0x2, R10 ;  /* 0x000000022a0a7819 */ /* 0x000fe2000001020a */
[C---:B------:R-:W-:Y:S01]  /*a410*/  IMAD R42, R41.reuse, 0x17, RZ ;  /* 0x00000017292a7824 */ /* 0x040fe200078e02ff */
[----:B------:R-:W-:Y:S01]  /*a420*/  SHF.L.U64.HI R12, R162, 0x2, R12 ;  /* 0x00000002a20c7819 */ /* 0x000fe2000001020c */
[----:B------:R-:W-:Y:S01]  /*a430*/  IMAD R162, R41, 0x15, RZ ;  /* 0x0000001529a27824 */ /* 0x000fe200078e02ff */
[----:B------:R-:W-:Y:S02]  /*a440*/  SHF.R.S32.HI R14, RZ, 0x1f, R161 ;  /* 0x0000001fff0e7819 */ /* 0x000fe400000114a1 */
[----:B------:R-:W-:Y:S02]  /*a450*/  SHF.R.S32.HI R13, RZ, 0x1f, R42 ;  /* 0x0000001fff0d7819 */ /* 0x000fe4000001142a */
[----:B------:R-:W-:Y:S01]  /*a460*/  SHF.L.U64.HI R14, R161, 0x2, R14 ;  /* 0x00000002a10e7819 */ /* 0x000fe2000001020e */
[C---:B------:R-:W-:Y:S01]  /*a470*/  IMAD R161, R41.reuse, 0x13, RZ ;  /* 0x0000001329a17824 */ /* 0x040fe200078e02ff */
[----:B------:R-:W-:Y:S01]  /*a480*/  SHF.L.U64.HI R13, R42, 0x2, R13 ;  /* 0x000000022a0d7819 */ /* 0x000fe2000001020d */
[----:B------:R-:W-:Y:S01]  /*a490*/  IMAD R42, R41, 0x14, RZ ;  /* 0x00000014292a7824 */ /* 0x000fe200078e02ff */
[----:B------:R-:W-:-:S02]  /*a4a0*/  SHF.R.S32.HI R15, RZ, 0x1f, R162 ;  /* 0x0000001fff0f7819 */ /* 0x000fc400000114a2 */
[----:B------:R-:W-:Y:S02]  /*a4b0*/  SHF.R.S32.HI R17, RZ, 0x1f, R161 ;  /* 0x0000001fff117819 */ /* 0x000fe400000114a1 */
[----:B------:R-:W-:Y:S02]  /*a4c0*/  SHF.R.S32.HI R16, RZ, 0x1f, R42 ;  /* 0x0000001fff107819 */ /* 0x000fe4000001142a */
[----:B------:R-:W-:Y:S01]  /*a4d0*/  SHF.L.U64.HI R15, R162, 0x2, R15 ;  /* 0x00000002a20f7819 */ /* 0x000fe2000001020f */
[C---:B------:R-:W-:Y:S01]  /*a4e0*/  IMAD R162, R41.reuse, 0x12, RZ ;  /* 0x0000001229a27824 */ /* 0x040fe200078e02ff */
[----:B------:R-:W-:Y:S01]  /*a4f0*/  SHF.L.U64.HI R16, R42, 0x2, R16 ;  /* 0x000000022a107819 */ /* 0x000fe20000010210 */
[----:B------:R-:W-:Y:S01]  /*a500*/  IMAD R42, R41, 0x11, RZ ;  /* 0x00000011292a7824 */ /* 0x000fe200078e02ff */
[----:B------:R-:W-:Y:S01]  /*a510*/  SHF.L.U64.HI R17, R161, 0x2, R17 ;  /* 0x00000002a1117819 */ /* 0x000fe20000010211 */
[----:B------:R-:W-:Y:S01]  /*a520*/  IMAD.SHL.U32 R161, R41, 0x10, RZ ;  /* 0x0000001029a17824 */ /* 0x000fe200078e00ff */
[----:B------:R-:W-:-:S02]  /*a530*/  SHF.R.S32.HI R18, RZ, 0x1f, R162 ;  /* 0x0000001fff127819 */ /* 0x000fc400000114a2 */
[----:B------:R-:W-:Y:S02]  /*a540*/  SHF.R.S32.HI R19, RZ, 0x1f, R42 ;  /* 0x0000001fff137819 */ /* 0x000fe4000001142a */
[----:B------:R-:W-:Y:S01]  /*a550*/  SHF.L.U64.HI R18, R162, 0x2, R18 ;  /* 0x00000002a2127819 */ /* 0x000fe20000010212 */
[C---:B------:R-:W-:Y:S01]  /*a560*/  IMAD R162, R41.reuse, 0xf, RZ ;  /* 0x0000000f29a27824 */ /* 0x040fe200078e02ff */
[----:B------:R-:W-:Y:S02]  /*a570*/  SHF.R.S32.HI R20, RZ, 0x1f, R161 ;  /* 0x0000001fff147819 */ /* 0x000fe400000114a1 */
[----:B------:R-:W-:Y:S01]  /*a580*/  SHF.L.U64.HI R19, R42, 0x2, R19 ;  /* 0x000000022a137819 */ /* 0x000fe20000010213 */
[----:B------:R-:W-:Y:S01]  /*a590*/  IMAD R42, R41, 0xe, RZ ;  /* 0x0000000e292a7824 */ /* 0x000fe200078e02ff */
[----:B------:R-:W-:Y:S01]  /*a5a0*/  SHF.L.U64.HI R20, R161, 0x2, R20 ;  /* 0x00000002a1147819 */ /* 0x000fe20000010214 */
[----:B------:R-:W-:Y:S01]  /*a5b0*/  IMAD R161, R41, 0xd, RZ ;  /* 0x0000000d29a17824 */ /* 0x000fe200078e02ff */
        /* <DEDUP_REMOVED lines=15> */
[----:B------:R-:W-:Y:S01]  /*a6b0*/  IMAD.SHL.U32 R42, R41, 0x8, RZ ;  /* 0x00000008292a7824 */ /* 0x000fe200078e00ff */
[----:B------:R-:W-:Y:S01]  /*a6c0*/  SHF.L.U64.HI R26, R161, 0x2, R26 ;  /* 0x00000002a11a7819 */ /* 0x000fe2000001021a */
[----:B------:R-:W-:Y:S01]  /*a6d0*/  IMAD R161, R41, 0x7, RZ ;  /* 0x0000000729a17824 */ /* 0x000fe200078e02ff */
[----:B------:R-:W-:-:S02]  /*a6e0*/  SHF.R.S32.HI R27, RZ, 0x1f, R162 ;  /* 0x0000001fff1b7819 */ /* 0x000fc400000114a2 */
[----:B------:R-:W-:Y:S02]  /*a6f0*/  SHF.R.S32.HI R36, RZ, 0x1f, R42 ;  /* 0x0000001fff247819 */ /* 0x000fe4000001142a */
[----:B------:R-:W-:Y:S01]  /*a700*/  SHF.L.U64.HI R27, R162, 0x2, R27 ;  /* 0x00000002a21b7819 */ /* 0x000fe2000001021b */
[----:B------:R-:W-:Y:S01]  /*a710*/  IMAD.MOV.U32 R162, RZ, RZ, c[0x0][0x188] ;  /* 0x00006200ffa27624 */ /* 0x000fe200078e00ff */
[----:B------:R-:W-:Y:S02]  /*a720*/  SHF.R.S32.HI R37, RZ, 0x1f, R161 ;  /* 0x0000001fff257819 */ /* 0x000fe400000114a1 */
[----:B------:R-:W-:Y:S01]  /*a730*/  SHF.L.U64.HI R36, R42, 0x2, R36 ;  /* 0x000000022a247819 */ /* 0x000fe20000010224 */
[C---:B------:R-:W-:Y:S01]  /*a740*/  IMAD R42, R162.reuse, 0x5, RZ ;  /* 0x00000005a22a7824 */ /* 0x040fe200078e02ff */
[----:B------:R-:W-:Y:S01]  /*a750*/  SHF.L.U64.HI R37, R161, 0x2, R37 ;  /* 0x00000002a1257819 */ /* 0x000fe20000010225 */
[C---:B------:R-:W-:Y:S01]  /*a760*/  IMAD R160, R162.reuse, 0x3, RZ ;  /* 0x00000003a2a07824 */ /* 0x040fe200078e02ff */
[----:B------:R-:W-:Y:S01]  /*a770*/  SHF.L.U64.HI R7, R43, 0x2, R7 ;  /* 0x000000022b077819 */ /* 0x000fe20000010207 */
[----:B------:R-:W-:-:S02]  /*a780*/  IMAD.SHL.U32 R161, R162, 0x2, RZ ;  /* 0x00000002a2a17824 */ /* 0x000fc400078e00ff */
[----:B------:R-:W-:Y:S02]  /*a790*/  IMAD.SHL.U32 R162, R163, 0x4, RZ ;  /* 0x00000004a3a27824 */ /* 0x000fe400078e00ff */
[----:B------:R-:W-:-:S03]  /*a7a0*/  IMAD.MOV.U32 R29, RZ, RZ, 0x1 ;  /* 0x00000001ff1d7424 */ /* 0x000fc600078e00ff */
[C---:B-1----:R-:W-:Y:S02]  /*a7b0*/  IADD3 R0, P0, R162.reuse, R116, RZ ;  /* 0x00000074a2007210 */ /* 0x042fe40007f1e0ff */
[----:B--2---:R-:W-:-:S03]  /*a7c0*/  IADD3 R28, P3, R162, R174, RZ ;  /* 0x000000aea21c7210 */ /* 0x004fc60007f7e0ff */
[----:B------:R1:W-:Y:S04]  /*a7d0*/  STL [R1+0xda0], R0 ;  /* 0x000da00001007387 */ /* 0x0003e80000100800 */
[----:B------:R2:W-:Y:S01]  /*a7e0*/  STL [R1+0xd9c], R28 ;  /* 0x000d9c1c01007387 */ /* 0x0005e20000100800 */
[----:B-1----:R-:W-:-:S03]  /*a7f0*/  IMAD.SHL.U32 R0, R172, 0x20, RZ ;  /* 0x00000020ac007824 */ /* 0x002fc600078e00ff */
[----:B------:R-:W-:Y:S01]  /*a800*/  STL [R1+0x9a0], RZ ;  /* 0x0009a0ff01007387 */ /* 0x000fe20000100800 */
[----:B--2---:R-:W-:-:S03]  /*a810*/  IMAD.MOV.U32 R28, RZ, RZ, -0x1 ;  /* 0xffffffffff1c7424 */ /* 0x004fc600078e00ff */
[----:B------:R-:W-:Y:S04]  /*a820*/  STL [R1+0xdd0], R0 ;  /* 0x000dd00001007387 */ /* 0x000fe80000100800 */
[----:B------:R-:W-:Y:S04]  /*a830*/  STL [R1+0x990], R29 ;  /* 0x0009901d01007387 */ /* 0x000fe80000100800 */
[----:B------:R-:W-:Y:S04]  /*a840*/  STL [R1+0x994], R28 ;  /* 0x0009941c01007387 */ /* 0x000fe80000100800 */
[----:B------:R-:W-:Y:S04]  /*a850*/  STL [R1+0x370], RZ ;  /* 0x000370ff01007387 */ /* 0x000fe80000100800 */
        /* <DEDUP_REMOVED lines=131> */
[----:B------:R-:W-:Y:S04]  /*b090*/  STL [R1], RZ ;  /* 0x000000ff01007387 */ /* 0x000fe80000100800 */
        /* <DEDUP_REMOVED lines=179> */
[----:B------:R-:W2:Y:S04]  /*bbd0*/  LDL R243, [R1+0xba8] ;  /* 0x000ba80001f37983 */ /* 0x000ea80000100800 */
[----:B------:R-:W3:Y:S01]  /*bbe0*/  LDL R241, [R1+0xba4] ;  /* 0x000ba40001f17983 */ /* 0x000ee20000100800 */
[----:B------:R-:W-:-:S02]  /*bbf0*/  IADD3 R118, P6, R175, R116, RZ ;  /* 0x00000074af767210 */ /* 0x000fc40007fde0ff */
[----:B------:R-:W-:Y:S01]  /*bc00*/  IADD3 R175, P5, R174, R175, RZ ;  /* 0x000000afaeaf7210 */ /* 0x000fe20007fbe0ff */
[----:B------:R-:W-:Y:S04]  /*bc10*/  STL [R1+0x3a0], RZ ;  /* 0x0003a0ff01007387 */ /* 0x000fe80000100800 */
[----:B------:R-:W-:Y:S04]  /*bc20*/  STL [R1+0x3a4], RZ ;  /* 0x0003a4ff01007387 */ /* 0x000fe80000100800 */
[----:B------:R-:W-:Y:S04]  /*bc30*/  STL [R1+0x3a8], RZ ;  /* 0x0003a8ff01007387 */ /* 0x000fe80000100800 */
[----:B------:R-:W-:Y:S04]  /*bc40*/  STL [R1+0x3ac], RZ ;  /* 0x0003acff01007387 */ /* 0x000fe80000100800 */
[----:B------:R1:W-:Y:S04]  /*bc50*/  STL [R1+0xdb8], R118 ;  /* 0x000db87601007387 */ /* 0x0003e80000100800 */
[----:B-1----:R-:W4:Y:S04]  /*bc60*/  LDL.LU R118, [R1+0xe00] ;  /* 0x000e000001767983 */ /* 0x002f280000300800 */
[----:B------:R1:W-:Y:S02]  /*bc70*/  STL [R1+0xdb0], R175 ;  /* 0x000db0af01007387 */ /* 0x0003e40000100800 */
[----:B-1----:R-:W-:-:S02]  /*bc80*/  IADD3 R175, P2, R117, R116, RZ ;  /* 0x0000007475af7210 */ /* 0x002fc40007f5e0ff */
[----:B------:R-:W-:-:S03]  /*bc90*/  IADD3 R117, P4, R117, R174, RZ ;  /* 0x000000ae75757210 */ /* 0x000fc60007f9e0ff */
[----:B------:R1:W-:Y:S04]  /*bca0*/  STL [R1+0xdac], R175 ;  /* 0x000dacaf01007387 */ /* 0x0003e80000100800 */
[----:B------:R2:W-:Y:S01]  /*bcb0*/  STL [R1+0xda8], R117 ;  /* 0x000da87501007387 */ /* 0x0005e20000100800 */
[----:B-1----:R-:W-:Y:S02]  /*bcc0*/  IMAD.SHL.U32 R175, R43, 0x4, RZ ;  /* 0x000000042baf7824 */ /* 0x002fe400078e00ff */
[----:B------:R-:W-:Y:S02]  /*bcd0*/  IMAD.MOV.U32 R43, RZ, RZ, c[0x0][0x188] ;  /* 0x00006200ff2b7624 */ /* 0x000fe400078e00ff */
[----:B--2---:R-:W-:Y:S01]  /*bce0*/  IMAD.X R117, R5, 0x1, R243, P6 ;  /* 0x0000000105757824 */ /* 0x004fe200030e06f3 */
[----:B------:R-:W-:Y:S01]  /*bcf0*/  IADD3 R175, P6, R175, R116, RZ ;  /* 0x00000074afaf7210 */ /* 0x000fe20007fde0ff */
[----:B---3--:R-:W-:-:S03]  /*bd00*/  IMAD.X R5, R241, 0x1, R5, P5 ;  /* 0x00000001f1057824 */ /* 0x008fc600028e0605 */
[----:B------:R1:W-:Y:S04]  /*bd10*/  STL [R1+0xdb4], R117 ;  /* 0x000db47501007387 */ /* 0x0003e80000100800 */
[----:B-1----:R-:W2:Y:S04]  /*bd20*/  LDL.LU R117, [R1+0xdfc] ;  /* 0x000dfc0001757983 */ /* 0x002ea80000300800 */
[----:B------:R-:W-:Y:S04]  /*bd30*/  STL [R1+0xda4], R175 ;  /* 0x000da4af01007387 */ /* 0x000fe80000100800 */
[----:B------:R1:W-:Y:S02]  /*bd40*/  STL [R1+0xd98], R5 ;  /* 0x000d980501007387 */ /* 0x0003e40000100800 */
[----:B-1----:R-:W-:-:S04]  /*bd50*/  IMAD.MOV.U32 R5, RZ, RZ, c[0x0][0x188] ;  /* 0x00006200ff057624 */ /* 0x002fc800078e00ff */
[----:B------:R-:W-:-:S04]  /*bd60*/  IMAD R5, R5, 0x1d, RZ ;  /* 0x0000001d05057824 */ /* 0x000fc800078e02ff */
[----:B------:R-:W-:Y:S02]  /*bd70*/  IMAD.SHL.U32 R5, R5, 0x4, RZ ;  /* 0x0000000405057824 */ /* 0x000fe400078e00ff */
[----:B------:R-:W-:-:S03]  /*bd80*/  IMAD R175, R43, 0x1c, RZ ;  /* 0x0000001c2baf7824 */ /* 0x000fc600078e02ff */
[----:B------:R-:W-:Y:S01]  /*bd90*/  IADD3 R5, P5, R5, R174, RZ ;  /* 0x000000ae05057210 */ /* 0x000fe20007fbe0ff */
[----:B------:R-:W-:-:S04]  /*bda0*/  IMAD.SHL.U32 R175, R175, 0x4, RZ ;  /* 0x00000004afaf7824 */ /* 0x000fc800078e00ff */
[----:B------:R1:W-:Y:S02]  /*bdb0*/  STL [R1+0xd90], R5 ;  /* 0x000d900501007387 */ /* 0x0003e40000100800 */
[----:B-1----:R-:W-:Y:S02]  /*bdc0*/  IMAD R5, R43, 0x1b, RZ ;  /* 0x0000001b2b057824 */ /* 0x002fe400078e02ff */
[C---:B------:R-:W-:Y:S01]  /*bdd0*/  IMAD.X R43, R6.reuse, 0x1, R243, P2 ;  /* 0x00000001062b7824 */ /* 0x040fe200010e06f3 */
[----:B------:R-:W-:Y:S01]  /*bde0*/  IADD3 R175, P2, R175, R116, RZ ;  /* 0x00000074afaf7210 */ /* 0x000fe20007f5e0ff */
[----:B------:R-:W-:-:S03]  /*bdf0*/  IMAD.X R6, R6, 0x1, R241, P4 ;  /* 0x0000000106067824 */ /* 0x000fc600020e06f1 */
[----:B------:R1:W-:Y:S04]  /*be00*/  STL [R1+0xd94], R43 ;  /* 0x000d942b01007387 */ /* 0x0003e80000100800 */
[----:B-1----:R-:W3:Y:S04]  /*be10*/  LDL.LU R43, [R1+0xdf8] ;  /* 0x000df800012b7983 */ /* 0x002ee80000300800 */
[----:B------:R-:W-:Y:S04]  /*be20*/  STL [R1+0xd8c], R175 ;  /* 0x000d8caf01007387 */ /* 0x000fe80000100800 */
[----:B------:R1:W-:Y:S02]  /*be30*/  STL [R1+0xd88], R6 ;  /* 0x000d880601007387 */ /* 0x0003e40000100800 */
[----:B-1----:R-:W-:-:S04]  /*be40*/  IMAD.MOV.U32 R6, RZ, RZ, c[0x0][0x188] ;  /* 0x00006200ff067624 */ /* 0x002fc800078e00ff */
[----:B------:R-:W-:-:S04]  /*be50*/  IMAD R6, R6, 0x1c, RZ ;  /* 0x0000001c06067824 */ /* 0x000fc800078e02ff */
[----:B------:R-:W-:Y:S02]  /*be60*/  IMAD.SHL.U32 R6, R6, 0x4, RZ ;  /* 0x0000000406067824 */ /* 0x000fe400078e00ff */
[----:B------:R-:W-:-:S03]  /*be70*/  IMAD.MOV.U32 R175, RZ, RZ, c[0x0][0x188] ;  /* 0x00006200ffaf7624 */ /* 0x000fc600078e00ff */
[----:B------:R-:W-:Y:S01]  /*be80*/  IADD3 R6, P4, R6, R174, RZ ;  /* 0x000000ae06067210 */ /* 0x000fe20007f9e0ff */
[----:B------:R-:W-:-:S04]  /*be90*/  IMAD.SHL.U32 R5, R5, 0x4, RZ ;  /* 0x0000000405057824 */ /* 0x000fc800078e00ff */
[----:B------:R1:W-:Y:S02]  /*bea0*/  STL [R1+0xd80], R6 ;  /* 0x000d800601007387 */ /* 0x0003e40000100800 */
[----:B-1----:R-:W-:Y:S02]  /*beb0*/  IMAD R6, R175, 0x1a, RZ ;  /* 0x0000001aaf067824 */ /* 0x002fe400078e02ff */
[C---:B------:R-:W-:Y:S02]  /*bec0*/  IMAD.X R175, R7.reuse, 0x1, R243, P6 ;  /* 0x0000000107af7824 */ /* 0x040fe400030e06f3 */
[----:B------:R-:W-:-:S03]  /*bed0*/  IMAD.X R7, R7, 0x1, R241, P5 ;  /* 0x0000000107077824 */ /* 0x000fc600028e06f1 */
[----:B------:R1:W-:Y:S01]  /*bee0*/  STL [R1+0xd84], R175 ;  /* 0x000d84af01007387 */ /* 0x0003e20000100800 */
[----:B------:R-:W-:Y:S01]  /*bef0*/  IMAD.SHL.U32 R6, R6, 0x4, RZ ;  /* 0x0000000406067824 */ /* 0x000fe200078e00ff */
[----:B-1----:R-:W-:-:S05]  /*bf00*/  IADD3 R175, P6, R5, R116, RZ ;  /* 0x0000007405af7210 */ /* 0x002fca0007fde0ff */
[----:B------:R1:W-:Y:S04]  /*bf10*/  STL [R1+0xd7c], R175 ;  /* 0x000d7caf01007387 */ /* 0x0003e80000100800 */
[----:B------:R4:W-:Y:S01]  /*bf20*/  STL [R1+0xd78], R7 ;  /* 0x000d780701007387 */ /* 0x0009e20000100800 */
[----:B-1----:R-:W-:Y:S01]  /*bf30*/  IMAD.MOV.U32 R175, RZ, RZ, c[0x0][0x188] ;  /* 0x00006200ffaf7624 */ /* 0x002fe200078e00ff */
[----:B----4-:R-:W-:-:S03]  /*bf40*/  IADD3 R7, P5, R5, R174, RZ ;  /* 0x000000ae05077210 */ /* 0x010fc60007fbe0ff */
[----:B------:R-:W-:Y:S02]  /*bf50*/  IMAD R5, R175, 0x19, RZ ;  /* 0x00000019af057824 */ /* 0x000fe400078e02ff */
[C---:B------:R-:W-:Y:S01]  /*bf60*/  IMAD.X R175, R8.reuse, 0x1, R243, P2 ;  /* 0x0000000108af7824 */ /* 0x040fe200010e06f3 */
[----:B------:R1:W-:Y:S01]  /*bf70*/  STL [R1+0xd70], R7 ;  /* 0x000d700701007387 */ /* 0x0003e20000100800 */
[----:B------:R-:W-:-:S03]  /*bf80*/  IMAD.X R8, R8, 0x1, R241, P4 ;  /* 0x0000000108087824 */ /* 0x000fc600020e06f1 */
[----:B------:R4:W-:Y:S01]  /*bf90*/  STL [R1+0xd74], R175 ;  /* 0x000d74af01007387 */ /* 0x0009e20000100800 */
[----:B-1----:R-:W-:Y:S01]  /*bfa0*/  IADD3 R7, P2, R6, R116, RZ ;  /* 0x0000007406077210 */ /* 0x002fe20007f5e0ff */
[----:B------:R-:W-:-:S04]  /*bfb0*/  IMAD.SHL.U32 R5, R5, 0x4, RZ ;  /* 0x0000000405057824 */ /* 0x000fc800078e00ff */
[----:B------:R1:W-:Y:S01]  /*bfc0*/  STL [R1+0xd6c], R7 ;  /* 0x000d6c0701007387 */ /* 0x0003e20000100800 */
[----:B----4-:R-:W-:-:S03]  /*bfd0*/  IMAD.MOV.U32 R175, RZ, RZ, c[0x0][0x188] ;  /* 0x00006200ffaf7624 */ /* 0x010fc600078e00ff */
[----:B------:R4:W-:Y:S01]  /*bfe0*/  STL [R1+0xd60], R8 ;  /* 0x000d600801007387 */ /* 0x0009e20000100800 */
[----:B-1----:R-:W-:Y:S01]  /*bff0*/  IADD3 R7, P4, R6, R174, RZ ;  /* 0x000000ae06077210 */ /* 0x002fe20007f9e0ff */
[----:B----4-:R-:W-:-:S04]  /*c000*/  IMAD.X R8, R9, 0x1, R243, P6 ;  /* 0x0000000109087824 */ /* 0x010fc800030e06f3 */
[----:B------:R1:W-:Y:S01]  /*c010*/  STL [R1+0xd50], R7 ;  /* 0x000d500701007387 */ /* 0x0003e20000100800 */
[----:B------:R-:W-:-:S03]  /*c020*/  IMAD R6, R175, 0x18, RZ ;  /* 0x00000018af067824 */ /* 0x000fc600078e02ff */
[----:B------:R4:W-:Y:S01]  /*c030*/  STL [R1+0xd5c], R8 ;  /* 0x000d5c0801007387 */ /* 0x0009e20000100800 */
[----:B-1----:R-:W-:Y:S01]  /*c040*/  IADD3 R7, P6, R5, R116, RZ ;  /* 0x0000007405077210 */ /* 0x002fe20007fde0ff */
[----:B----4-:R-:W-:-:S04]  /*c050*/  IMAD.X R8, R9, 0x1, R241, P5 ;  /* 0x0000000109087824 */ /* 0x010fc800028e06f1 */
[----:B------:R1:W-:Y:S01]  /*c060*/  STL [R1+0xd48], R7 ;  /* 0x000d480701007387 */ /* 0x0003e20000100800 */
[----:B------:R-:W-:-:S03]  /*c070*/  IMAD.SHL.U32 R6, R6, 0x4, RZ ;  /* 0x0000000406067824 */ /* 0x000fc600078e00ff */
        /* <DEDUP_REMOVED lines=189> */
[----:B------:R-:W-:Y:S02]  /*cc50*/  IMAD R41, R41, 0x6, RZ ;  /* 0x0000000629297824 */ /* 0x000fe400078e02ff */
[----:B------:R-:W-:Y:S01]  /*cc60*/  IMAD.SHL.U32 R5, R5, 0x4, RZ ;  /* 0x0000000405057824 */ /* 0x000fe200078e00ff */
[----:B------:R4:W-:Y:S01]  /*cc70*/  STL [R1+0xc2c], R8 ;  /* 0x000c2c0801007387 */ /* 0x0009e20000100800 */
[----:B-1----:R-:W-:Y:S01]  /*cc80*/  IADD3 R7, P4, R6, R174, RZ ;  /* 0x000000ae06077210 */ /* 0x002fe20007f9e0ff */
[----:B----4-:R-:W-:-:S04]  /*cc90*/  IMAD.X R8, R37, 0x1, R243, P6 ;  /* 0x0000000125087824 */ /* 0x010fc800030e06f3 */
[----:B------:R1:W-:Y:S01]  /*cca0*/  STL [R1+0xc10], R7 ;  /* 0x000c100701007387 */ /* 0x0003e20000100800 */
[----:B------:R-:W-:Y:S01]  /*ccb0*/  SHF.R.S32.HI R38, RZ, 0x1f, R41 ;  /* 0x0000001fff267819 */ /* 0x000fe20000011429 */
[----:B------:R-:W-:Y:S02]  /*ccc0*/  IMAD.SHL.U32 R6, R175, 0x4, RZ ;  /* 0x00000004af067824 */ /* 0x000fe400078e00ff */
[----:B------:R4:W-:Y:S01]  /*ccd0*/  STL [R1+0xc24], R8 ;  /* 0x000c240801007387 */ /* 0x0009e20000100800 */
[----:B------:R-:W-:Y:S02]  /*cce0*/  SHF.L.U64.HI R38, R41, 0x2, R38 ;  /* 0x0000000229267819 */ /* 0x000fe40000010226 */
[----:B-1----:R-:W-:Y:S01]  /*ccf0*/  IADD3 R7, P6, R5, R116, RZ ;  /* 0x0000007405077210 */ /* 0x002fe20007fde0ff */
[----:B----4-:R-:W-:-:S04]  /*cd00*/  IMAD.X R8, R37, 0x1, R241, P5 ;  /* 0x0000000125087824 */ /* 0x010fc800028e06f1 */
[----:B------:R1:W-:Y:S01]  /*cd10*/  STL [R1+0xc08], R7 ;  /* 0x000c080701007387 */ /* 0x0003e20000100800 */
[----:B------:R-:W-:Y:S01]  /*cd20*/  IMAD.SHL.U32 R6, R6, 0x4, RZ ;  /* 0x0000000406067824 */ /* 0x000fe200078e00ff */
[----:B------:R-:W-:Y:S02]  /*cd30*/  SHF.R.S32.HI R39, RZ, 0x1f, R42 ;  /* 0x0000001fff277819 */ /* 0x000fe4000001142a */
[----:B------:R4:W-:Y:S01]  /*cd40*/  STL [R1+0xc1c], R8 ;  /* 0x000c1c0801007387 */ /* 0x0009e20000100800 */
[----:B-1----:R-:W-:Y:S01]  /*cd50*/  IADD3 R7, P5, R5, R174, RZ ;  /* 0x000000ae05077210 */ /* 0x002fe20007fbe0ff */
[----:B------:R-:W-:Y:S02]  /*cd60*/  IMAD R5, R175, 0x3, RZ ;  /* 0x00000003af057824 */ /* 0x000fe400078e02ff */
[----:B----4-:R-:W-:Y:S02]  /*cd70*/  IMAD.X R8, R38, 0x1, R243, P2 ;  /* 0x0000000126087824 */ /* 0x010fe400010e06f3 */
[----:B------:R1:W-:Y:S01]  /*cd80*/  STL [R1+0xc00], R7 ;  /* 0x000c000701007387 */ /* 0x0003e20000100800 */
[----:B------:R-:W-:Y:S01]  /*cd90*/  SHF.L.U64.HI R39, R42, 0x2, R39 ;  /* 0x000000022a277819 */ /* 0x000fe20000010227 */
[----:B------:R-:W-:-:S02]  /*cda0*/  IMAD.SHL.U32 R5, R5, 0x4, RZ ;  /* 0x0000000405057824 */ /* 0x000fc400078e00ff */
[----:B------:R4:W-:Y:S01]  /*cdb0*/  STL [R1+0xc14], R8 ;  /* 0x000c140801007387 */ /* 0x0009e20000100800 */
[----:B-1----:R-:W-:Y:S01]  /*cdc0*/  IADD3 R7, P2, R6, R116, RZ ;  /* 0x0000007406077210 */ /* 0x002fe20007f5e0ff */
[----:B----4-:R-:W-:-:S04]  /*cdd0*/  IMAD.X R8, R38, 0x1, R241, P4 ;  /* 0x0000000126087824 */ /* 0x010fc800020e06f1 */
[----:B------:R1:W-:Y:S01]  /*cde0*/  STL [R1+0xbf8], R7 ;  /* 0x000bf80701007387 */ /* 0x0003e20000100800 */
[----:B------:R-:W-:-:S03]  /*cdf0*/  SHF.R.S32.HI R40, RZ, 0x1f, R162 ;  /* 0x0000001fff287819 */ /* 0x000fc600000114a2 */
[----:B------:R4:W-:Y:S01]  /*ce00*/  STL [R1+0xc0c], R8 ;  /* 0x000c0c0801007387 */ /* 0x0009e20000100800 */
[----:B------:R-:W-:Y:S02]  /*ce10*/  SHF.L.U64.HI R40, R162, 0x2, R40 ;  /* 0x00000002a2287819 */ /* 0x000fe40000010228 */
[----:B-1----:R-:W-:Y:S01]  /*ce20*/  IADD3 R7, P4, R6, R174, RZ ;  /* 0x000000ae06077210 */ /* 0x002fe20007f9e0ff */
[----:B------:R-:W-:Y:S01]  /*ce30*/  IMAD.X R6, R39, 0x1, R243, P6 ;  /* 0x0000000127067824 */ /* 0x000fe200030e06f3 */
[----:B----4-:R-:W-:-:S03]  /*ce40*/  IADD3 R8, P6, R5, R116, RZ ;  /* 0x0000007405087210 */ /* 0x010fc60007fde0ff */
[----:B------:R1:W-:Y:S01]  /*ce50*/  STL [R1+0xbf0], R7 ;  /* 0x000bf00701007387 */ /* 0x0003e20000100800 */
[----:B------:R-:W-:-:S03]  /*ce60*/  IMAD.SHL.U32 R175, R175, 0x2, RZ ;  /* 0x00000002afaf7824 */ /* 0x000fc600078e00ff */
[----:B------:R4:W-:Y:S04]  /*ce70*/  STL [R1+0xc04], R6 ;  /* 0x000c040601007387 */ /* 0x0009e80000100800 */
[----:B------:R2:W-:Y:S01]  /*ce80*/  STL [R1+0xbe8], R8 ;  /* 0x000be80801007387 */ /* 0x0005e20000100800 */
[----:B-1----:R-:W-:Y:S02]  /*ce90*/  IMAD.SHL.U32 R7, R175, 0x4, RZ ;  /* 0x00000004af077824 */ /* 0x002fe400078e00ff */
[----:B----4-:R-:W-:Y:S01]  /*cea0*/  IMAD.X R6, R39, 0x1, R241, P5 ;  /* 0x0000000127067824 */ /* 0x010fe200028e06f1 */
[----:B------:R-:W-:Y:S01]  /*ceb0*/  IADD3 R5, P5, R5, R174, RZ ;  /* 0x000000ae05057210 */ /* 0x000fe20007fbe0ff */
[----:B--2---:R-:W-:-:S03]  /*cec0*/  IMAD.X R8, R40, 0x1, R243, P2 ;  /* 0x0000000128087824 */ /* 0x004fc600010e06f3 */
[----:B------:R-:W-:Y:S04]  /*ced0*/  STL [R1+0xbfc], R6 ;  /* 0x000bfc0601007387 */ /* 0x000fe80000100800 */
[----:B------:R-:W-:Y:S04]  /*cee0*/  STL [R1+0xbe0], R5 ;  /* 0x000be00501007387 */ /* 0x000fe80000100800 */
[----:B------:R1:W-:Y:S02]  /*cef0*/  STL [R1+0xbf4], R8 ;  /* 0x000bf40801007387 */ /* 0x0003e40000100800 */
[----:B-1----:R-:W-:-:S02]  /*cf00*/  IADD3 R8, P2, R7, R116, RZ ;  /* 0x0000007407087210 */ /* 0x002fc40007f5e0ff */
[----:B------:R-:W2:Y:S01]  /*cf10*/  LDL.LU R116, [R1+0xdf4] ;  /* 0x000df40001747983 */ /* 0x000ea20000300800 */
[----:B------:R-:W-:Y:S01]  /*cf20*/  IMAD.MOV.U32 R175, RZ, RZ, c[0x0][0x188] ;  /* 0x00006200ffaf7624 */ /* 0x000fe200078e00ff */
[----:B------:R-:W-:Y:S01]  /*cf30*/  SHF.R.S32.HI R41, RZ, 0x1f, R160 ;  /* 0x0000001fff297819 */ /* 0x000fe200000114a0 */
[----:B------:R-:W-:Y:S02]  /*cf40*/  IMAD.SHL.U32 R163, R163, 0x20, RZ ;  /* 0x00000020a3a37824 */ /* 0x000fe400078e00ff */
[C---:B------:R-:W-:Y:S01]  /*cf50*/  IMAD.SHL.U32 R5, R175.reuse, 0x20, RZ ;  /* 0x00000020af057824 */ /* 0x040fe200078e00ff */
[----:B------:R-:W-:Y:S01]  /*cf60*/  SHF.L.U64.HI R41, R160, 0x2, R41 ;  /* 0x00000002a0297819 */ /* 0x000fe20000010229 */
[----:B------:R-:W-:Y:S01]  /*cf70*/  IMAD.SHL.U32 R175, R175, 0x20, RZ ;  /* 0x00000020afaf7824 */ /* 0x000fe200078e00ff */
[----:B------:R-:W-:Y:S02]  /*cf80*/  LEA R4, P1, R163, c[0x0][0x160], 0x3 ;  /* 0x00005800a3047a11 */ /* 0x000fe400078218ff */
[----:B------:R-:W-:Y:S01]  /*cf90*/  SHF.R.S32.HI R5, RZ, 0x1f, R5 ;  /* 0x0000001fff057819 */ /* 0x000fe20000011405 */
[----:B------:R1:W-:Y:S01]  /*cfa0*/  STL [R1+0xbd8], R8 ;  /* 0x000bd80801007387 */ /* 0x0003e20000100800 */
[----:B------:R-:W-:Y:S01]  /*cfb0*/  IMAD.X R9, R40, 0x1, R241, P4 ;  /* 0x0000000128097824 */ /* 0x000fe200020e06f1 */
[----:B------:R-:W-:-:S02]  /*cfc0*/  SHF.R.S32.HI R42, RZ, 0x1f, R161 ;  /* 0x0000001fff2a7819 */ /* 0x000fc400000114a1 */
[----:B-1----:R-:W-:Y:S02]  /*cfd0*/  IADD3 R8, P4, R7, R174, RZ ;  /* 0x000000ae07087210 */ /* 0x002fe40007f9e0ff */
[----:B------:R-:W-:Y:S01]  /*cfe0*/  SHF.L.U64.HI R7, R175, 0x2, R5 ;  /* 0x00000002af077819 */ /* 0x000fe20000010205 */
[----:B------:R-:W-:Y:S01]  /*cff0*/  IMAD.X R7, R41, 0x1, R243, P6 ;  /* 0x0000000129077824 */ /* 0x000fe200030e06f3 */
[----:B------:R-:W4:Y:S01]  /*d000*/  LDL.LU R174, [R1+0xdf0] ;  /* 0x000df00001ae7983 */ /* 0x000f220000300800 */
[----:B------:R-:W-:-:S03]  /*d010*/  LEA.HI.X R5, R175, c[0x0][0x164], R5, 0x3, P1 ;  /* 0x00005900af057a11 */ /* 0x000fc600008f1c05 */
[----:B------:R1:W-:Y:S01]  /*d020*/  STL [R1+0xbec], R9 ;  /* 0x000bec0901007387 */ /* 0x0003e20000100800 */
[----:B------:R-:W-:-:S03]  /*d030*/  SHF.L.U64.HI R42, R161, 0x2, R42 ;  /* 0x00000002a12a7819 */ /* 0x000fc6000001022a */
[----:B------:R-:W-:Y:S04]  /*d040*/  STL [R1+0xbd0], R8 ;  /* 0x000bd00801007387 */ /* 0x000fe80000100800 */
[----:B------:R3:W-:Y:S01]  /*d050*/  STL [R1+0xbe4], R7 ;  /* 0x000be40701007387 */ /* 0x0007e20000100800 */
[----:B-1----:R-:W-:Y:S02]  /*d060*/  IMAD.X R9, R41, 0x1, R241, P5 ;  /* 0x0000000129097824 */ /* 0x002fe400028e06f1 */
[----:B---3--:R-:W-:-:S05]  /*d070*/  IMAD.MOV.U32 R7, RZ, RZ, c[0x0][0x188] ;  /* 0x00006200ff077624 */ /* 0x008fca00078e00ff */
[----:B------:R-:W-:-:S04]  /*d080*/  SHF.R.S32.HI R175, RZ, 0x1f, R7 ;  /* 0x0000001fffaf7819 */ /* 0x000fc80000011407 */
[----:B------:R-:W-:Y:S02]  /*d090*/  SHF.L.U64.HI R175, R7, 0x2, R175 ;  /* 0x0000000207af7819 */ /* 0x000fe400000102af */
[----:B--2---:R-:W-:-:S05]  /*d0a0*/  IADD3 R10, P1, R116, c[0x0][0x168], RZ ;  /* 0x00005a00740a7a10 */ /* 0x004fca0007f3e0ff */
[----:B------:R1:W-:Y:S04]  /*d0b0*/  STL [R1+0x9a8], R10 ;  /* 0x0009a80a01007387 */ /* 0x0003e80000100800 */
[----:B------:R2:W-:Y:S01]  /*d0c0*/  STL [R1+0xbdc], R9 ;  /* 0x000bdc0901007387 */ /* 0x0005e20000100800 */
[----:B-1----:R-:W-:Y:S01]  /*d0d0*/  IADD3 R10, P5, R117, c[0x0][0x168], RZ ;  /* 0x00005a00750a7a10 */ /* 0x002fe20007fbe0ff */
[----:B--2---:R-:W-:-:S04]  /*d0e0*/  IMAD.X R9, R42, 0x1, R243, P2 ;  /* 0x000000012a097824 */ /* 0x004fc800010e06f3 */
[----:B------:R1:W-:Y:S04]  /*d0f0*/  STL [R1+0x9b0], R10 ;  /* 0x0009b00a01007387 */ /* 0x0003e80000100800 */
[----:B------:R2:W-:Y:S01]  /*d100*/  STL [R1+0xbd4], R9 ;  /* 0x000bd40901007387 */ /* 0x0005e20000100800 */
[----:B-1----:R-:W-:Y:S01]  /*d110*/  IADD3 R10, P2, R118, c[0x0][0x168], RZ ;  /* 0x00005a00760a7a10 */ /* 0x002fe20007f5e0ff */
[----:B--2---:R-:W-:-:S04]  /*d120*/  IMAD.X R9, R42, 0x1, R241, P4 ;  /* 0x000000012a097824 */ /* 0x004fc800020e06f1 */
[----:B------:R1:W-:Y:S01]  /*d130*/  STL [R1+0x9b8], R10 ;  /* 0x0009b80a01007387 */ /* 0x0003e20000100800 */
[----:B------:R-:W-:-:S03]  /*d140*/  IADD3 R7, P4, R119, c[0x0][0x168], RZ ;  /* 0x00005a0077077a10 */ /* 0x000fc60007f9e0ff */
[----:B------:R-:W-:Y:S01]  /*d150*/  STL [R1+0xbcc], R9 ;  /* 0x000bcc0901007387 */ /* 0x000fe20000100800 */
[----:B-1----:R-:W-:-:S03]  /*d160*/  IMAD.X R10, R175, 0x1, R243, P0 ;  /* 0x00000001af0a7824 */ /* 0x002fc600000e06f3 */
[----:B------:R-:W2:Y:S04]  /*d170*/  LDL.LU R243, [R1+0xdec] ;  /* 0x000dec0001f37983 */ /* 0x000ea80000300800 */
[----:B------:R1:W-:Y:S04]  /*d180*/  STL [R1+0x9c0], R7 ;  /* 0x0009c00701007387 */ /* 0x0003e80000100800 */
[----:B------:R3:W-:Y:S01]  /*d190*/  STL [R1+0xbc8], R10 ;  /* 0x000bc80a01007387 */ /* 0x0007e20000100800 */
[----:B-1----:R-:W-:-:S03]  /*d1a0*/  IMAD.X R7, R175, 0x1, R241, P3 ;  /* 0x00000001af077824 */ /* 0x002fc600018e06f1 */
[----:B------:R-:W2:Y:S01]  /*d1b0*/  LDL.LU R241, [R1+0xde8] ;  /* 0x000de80001f17983 */ /* 0x000ea20000300800 */
[----:B------:R-:W-:Y:S02]  /*d1c0*/  IADD3 R9, P0, R157, c[0x0][0x168], RZ ;  /* 0x00005a009d097a10 */ /* 0x000fe40007f1e0ff */
[----:B---3--:R-:W-:-:S03]  /*d1d0*/  IADD3 R10, P3, R156, c[0x0][0x168], RZ ;  /* 0x00005a009c0a7a10 */ /* 0x008fc60007f7e0ff */
[----:B------:R4:W-:Y:S04]  /*d1e0*/  STL [R1+0x9c8], R9 ;  /* 0x0009c80901007387 */ /* 0x0009e80000100800 */
[----:B------:R1:W-:Y:S01]  /*d1f0*/  STL [R1+0xbc4], R7 ;  /* 0x000bc40701007387 */ /* 0x0003e20000100800 */
[----:B----4-:R-:W-:-:S03]  /*d200*/  IADD3.X R9, R174, c[0x0][0x16c], RZ, P1, !PT ;  /* 0x00005b00ae097a10 */ /* 0x010fc60000ffe4ff */
[----:B------:R-:W-:Y:S01]  /*d210*/  STL [R1+0x9d0], R10 ;  /* 0x0009d00a01007387 */ /* 0x000fe20000100800 */
[----:B-1----:R-:W-:-:S03]  /*d220*/  IADD3 R7, P1, R158, c[0x0][0x168], RZ ;  /* 0x00005a009e077a10 */ /* 0x002fc60007f3e0ff */
[----:B------:R-:W-:Y:S04]  /*d230*/  STL [R1+0x9a4], R9 ;  /* 0x0009a40901007387 */ /* 0x000fe80000100800 */
[----:B------:R1:W-:Y:S02]  /*d240*/  STL [R1+0x9d8], R7 ;  /* 0x0009d80701007387 */ /* 0x0003e40000100800 */
[----:B-1----:R-:W-:Y:S02]  /*d250*/  IADD3.X R7, R242, c[0x0][0x16c], RZ, P2, !PT ;  /* 0x00005b00f2077a10 */ /* 0x002fe400017fe4ff */
[----:B--2---:R-:W-:Y:S02]  /*d260*/  IADD3.X R10, R243, c[0x0][0x16c], RZ, P5, !PT ;  /* 0x00005b00f30a7a10 */ /* 0x004fe40002ffe4ff */
[----:B------:R-:W-:-:S03]  /*d270*/  IADD3 R9, P5, R159, c[0x0][0x168], RZ ;  /* 0x00005a009f097a10 */ /* 0x000fc60007fbe0ff */
[----:B------:R1:W-:Y:S04]  /*d280*/  STL [R1+0x9ac], R10 ;  /* 0x0009ac0a01007387 */ /* 0x0003e80000100800 */
[----:B------:R2:W-:Y:S01]  /*d290*/  STL [R1+0x9e0], R9 ;  /* 0x0009e00901007387 */ /* 0x0005e20000100800 */
[----:B-1----:R-:W-:-:S03]  /*d2a0*/  IADD3 R10, P2, R184, c[0x0][0x168], RZ ;  /* 0x00005a00b80a7a10 */ /* 0x002fc60007f5e0ff */
[----:B------:R1:W-:Y:S01]  /*d2b0*/  STL [R1+0x9b4], R7 ;  /* 0x0009b40701007387 */ /* 0x0003e20000100800 */
[----:B--2---:R-:W-:-:S03]  /*d2c0*/  IADD3.X R9, R241, c[0x0][0x16c], RZ, P4, !PT ;  /* 0x00005b00f1097a10 */ /* 0x004fc600027fe4ff */
[----:B------:R2:W-:Y:S04]  /*d2d0*/  STL [R1+0x9e8], R10 ;  /* 0x0009e80a01007387 */ /* 0x0005e80000100800 */
[----:B------:R3:W-:Y:S01]  /*d2e0*/  STL [R1+0x9bc], R9 ;  /* 0x0009bc0901007387 */ /* 0x0007e20000100800 */
[----:B-1----:R-:W-:Y:S02]  /*d2f0*/  IADD3 R7, P4, R173, c[0x0][0x168], RZ ;  /* 0x00005a00ad077a10 */ /* 0x002fe40007f9e0ff */
[----:B--2---:R-:W-:-:S03]  /*d300*/  IADD3.X R10, R240, c[0x0][0x16c], RZ, P0, !PT ;  /* 0x00005b00f00a7a10 */ /* 0x004fc600007fe4ff */
[----:B------:R1:W-:Y:S01]  /*d310*/  STL [R1+0x9f0], R7 ;  /* 0x0009f00701007387 */ /* 0x0003e20000100800 */
[----:B---3--:R-:W-:-:S03]  /*d320*/  IADD3 R9, P0, R185, c[0x0][0x168], RZ ;  /* 0x00005a00b9097a10 */ /* 0x008fc60007f1e0ff */
[----:B------:R2:W-:Y:S04]  /*d330*/  STL [R1+0x9c4], R10 ;  /* 0x0009c40a01007387 */ /* 0x0005e80000100800 */
[----:B------:R3:W-:Y:S01]  /*d340*/  STL [R1+0x9f8], R9 ;  /* 0x0009f80901007387 */ /* 0x0007e20000100800 */
[----:B-1----:R-:W-:Y:S02]  /*d350*/  IADD3.X R7, R239, c[0x0][0x16c], RZ, P3, !PT ;  /* 0x00005b00ef077a10 */ /* 0x002fe40001ffe4ff */
[----:B--2---:R-:W-:-:S03]  /*d360*/  IADD3 R10, P3, R186, c[0x0][0x168], RZ ;  /* 0x00005a00ba0a7a10 */ /* 0x004fc60007f7e0ff */
[----:B------:R1:W-:Y:S01]  /*d370*/  STL [R1+0x9cc], R7 ;  /* 0x0009cc0701007387 */ /* 0x0003e20000100800 */
[----:B---3--:R-:W-:-:S03]  /*d380*/  IADD3.X R9, R238, c[0x0][0x16c], RZ, P1, !PT ;  /* 0x00005b00ee097a10 */ /* 0x008fc60000ffe4ff */
        /* <DEDUP_REMOVED lines=25> */
[----:B------:R-:W3:Y:S01]  /*d520*/  LDL.LU R11, [R1+0x14] ;  /* 0x00001400010b7983 */ /* 0x000ee20000300800 */
[----:B-1----:R-:W-:-:S03]  /*d530*/  IADD3 R7, P1, R194, c[0x0][0x168], RZ ;  /* 0x00005a00c2077a10 */ /* 0x002fc60007f3e0ff */
[----:B------:R1:W-:Y:S04]  /*d540*/  STL [R1+0xa04], R9 ;  /* 0x000a040901007387 */ /* 0x0003e80000100800 */
[----:B--2---:R-:W2:Y:S04]  /*d550*/  LDL.LU R10, [R1+0x10] ;  /* 0x00001000010a7983 */ /* 0x004ea80000300800 */
[----:B------:R4:W-:Y:S04]  /*d560*/  STL [R1+0xa38], R7 ;  /* 0x000a380701007387 */ /* 0x0009e80000100800 */
[----:B------:R-:W2:Y:S01]  /*d570*/  LDL.LU R175, [R1+0x18] ;  /* 0x0000180001af7983 */ /* 0x000ea20000300800 */
[----:B-1----:R-:W-:-:S02]  /*d580*/  IADD3.X R9, R200, c[0x0][0x16c], RZ, P5, !PT ;  /* 0x00005b00c8097a10 */ /* 0x002fc40002ffe4ff */
[----:B------:R-:W-:Y:S01]  /*d590*/  IADD3 R12, P5, R197, c[0x0][0x168], RZ ;  /* 0x00005a00c50c7a10 */ /* 0x000fe20007fbe0ff */
[----:B----4-:R-:W4:Y:S04]  /*d5a0*/  LDL.LU R7, [R1+0x1c] ;  /* 0x00001c0001077983 */ /* 0x010f280000300800 */
[----:B------:R1:W-:Y:S04]  /*d5b0*/  STL [R1+0xa0c], R9 ;  /* 0x000a0c0901007387 */ /* 0x0003e80000100800 */
[----:B------:R1:W-:Y:S02]  /*d5c0*/  STL [R1+0xa40], R12 ;  /* 0x000a400c01007387 */ /* 0x0003e40000100800 */
[----:B-1----:R-:W-:-:S02]  /*d5d0*/  IADD3.X R9, R203, c[0x0][0x16c], RZ, P2, !PT ;  /* 0x00005b00cb097a10 */ /* 0x002fc400017fe4ff */
[----:B------:R-:W-:Y:S02]  /*d5e0*/  IADD3 R13, P2, R201, c[0x0][0x168], RZ ;  /* 0x00005a00c90d7a10 */ /* 0x000fe40007f5e0ff */
[----:B------:R-:W-:Y:S01]  /*d5f0*/  IADD3.X R12, R204, c[0x0][0x16c], RZ, P4, !PT ;  /* 0x00005b00cc0c7a10 */ /* 0x000fe200027fe4ff */
[----:B------:R1:W-:Y:S01]  /*d600*/  STL [R1+0xa14], R9 ;  /* 0x000a140901007387 */ /* 0x0003e20000100800 */
[----:B------:R-:W-:-:S03]  /*d610*/  IADD3 R14, P4, R198, c[0x0][0x168], RZ ;  /* 0x00005a00c60e7a10 */ /* 0x000fc60007f9e0ff */
[----:B-1----:R-:W4:Y:S04]  /*d620*/  LDL.LU R9, [R1+0x30] ;  /* 0x0000300001097983 */ /* 0x002f280000300800 */
[----:B------:R-:W-:Y:S04]  /*d630*/  STL [R1+0xa48], R13 ;  /* 0x000a480d01007387 */ /* 0x000fe80000100800 */
[----:B------:R1:W-:Y:S04]  /*d640*/  STL [R1+0xa1c], R12 ;  /* 0x000a1c0c01007387 */ /* 0x0003e80000100800 */
[----:B------:R1:W-:Y:S02]  /*d650*/  STL [R1+0xa50], R14 ;  /* 0x000a500e01007387 */ /* 0x0003e40000100800 */
[----:B-1----:R-:W-:-:S02]  /*d660*/  IADD3.X R12, R207, c[0x0][0x16c], RZ, P0, !PT ;  /* 0x00005b00cf0c7a10 */ /* 0x002fc400007fe4ff */
[----:B------:R-:W-:Y:S02]  /*d670*/  IADD3 R13, P0, R202, c[0x0][0x168], RZ ;  /* 0x00005a00ca0d7a10 */ /* 0x000fe40007f1e0ff */
[----:B------:R-:W-:Y:S01]  /*d680*/  IADD3.X R14, R208, c[0x0][0x16c], RZ, P3, !PT ;  /* 0x00005b00d00e7a10 */ /* 0x000fe20001ffe4ff */
[----:B------:R1:W-:Y:S04]  /*d690*/  STL [R1+0xa24], R12 ;  /* 0x000a240c01007387 */ /* 0x0003e80000100800 */
[----:B------:R1:W-:Y:S02]  /*d6a0*/  STL [R1+0xa58], R13 ;  /* 0x000a580d01007387 */ /* 0x0003e40000100800 */
[----:B-1----:R-:W-:Y:S02]  /*d6b0*/  IADD3 R12, P3, R205, c[0x0][0x168], RZ ;  /* 0x00005a00cd0c7a10 */ /* 0x002fe40007f7e0ff */
[----:B------:R1:W-:Y:S01]  /*d6c0*/  STL [R1+0xa2c], R14 ;  /* 0x000a2c0e01007387 */ /* 0x0003e20000100800 */
[----:B------:R-:W-:-:S03]  /*d6d0*/  IADD3.X R13, R211, c[0x0][0x16c], RZ, P1, !PT ;  /* 0x00005b00d30d7a10 */ /* 0x000fc60000ffe4ff */
[----:B------:R1:W-:Y:S02]  /*d6e0*/  STL [R1+0xa60], R12 ;  /* 0x000a600c01007387 */ /* 0x0003e40000100800 */
[----:B-1----:R-:W-:Y:S02]  /*d6f0*/  IADD3 R14, P1, R209, c[0x0][0x168], RZ ;  /* 0x00005a00d10e7a10 */ /* 0x002fe40007f3e0ff */
[----:B------:R1:W-:Y:S01]  /*d700*/  STL [R1+0xa34], R13 ;  /* 0x000a340d01007387 */ /* 0x0003e20000100800 */
[----:B------:R-:W-:-:S03]  /*d710*/  IADD3.X R12, R248, c[0x0][0x16c], RZ, P5, !PT ;  /* 0x00005b00f80c7a10 */ /* 0x000fc60002ffe4ff */
[----:B------:R1:W-:Y:S04]  /*d720*/  STL [R1+0xa68], R14 ;  /* 0x000a680e01007387 */ /* 0x0003e80000100800 */
[----:B------:R1:W-:Y:S02]  /*d730*/  STL [R1+0xa3c], R12 ;  /* 0x000a3c0c01007387 */ /* 0x0003e40000100800 */
[----:B-1----:R-:W-:Y:S02]  /*d740*/  IADD3 R13, P5, R206, c[0x0][0x168], RZ ;  /* 0x00005a00ce0d7a10 */ /* 0x002fe40007fbe0ff */
[----:B------:R-:W-:-:S03]  /*d750*/  IADD3.X R14, R249, c[0x0][0x16c], RZ, P2, !PT ;  /* 0x00005b00f90e7a10 */ /* 0x000fc600017fe4ff */
[----:B------:R1:W-:Y:S01]  /*d760*/  STL [R1+0xa70], R13 ;  /* 0x000a700d01007387 */ /* 0x0003e20000100800 */
[----:B------:R-:W-:-:S03]  /*d770*/  IADD3 R12, P2, R210, c[0x0][0x168], RZ ;  /* 0x00005a00d20c7a10 */ /* 0x000fc60007f5e0ff */
[----:B------:R1:W-:Y:S04]  /*d780*/  STL [R1+0xa44], R14 ;  /* 0x000a440e01007387 */ /* 0x0003e80000100800 */
[----:B------:R1:W-:Y:S02]  /*d790*/  STL [R1+0xa78], R12 ;  /* 0x000a780c01007387 */ /* 0x0003e40000100800 */
[----:B-1----:R-:W-:Y:S02]  /*d7a0*/  IADD3.X R13, R223, c[0x0][0x16c], RZ, P4, !PT ;  /* 0x00005b00df0d7a10 */ /* 0x002fe400027fe4ff */
[----:B------:R-:W-:-:S03]  /*d7b0*/  IADD3 R14, P4, R220, c[0x0][0x168], RZ ;  /* 0x00005a00dc0e7a10 */ /* 0x000fc60007f9e0ff */
        /* <DEDUP_REMOVED lines=14> */
[----:B------:R-:W-:Y:S04]  /*d8a0*/  STL [R1+0xa98], R14 ;  /* 0x000a980e01007387 */ /* 0x000fe80000100800 */
[----:B------:R2:W-:Y:S01]  /*d8b0*/  STL [R1+0xa6c], R12 ;  /* 0x000a6c0c01007387 */ /* 0x0005e20000100800 */
[----:B-1----:R-:W-:-:S05]  /*d8c0*/  IADD3 R13, P5, R218, c[0x0][0x168], RZ ;  /* 0x00005a00da0d7a10 */ /* 0x002fca0007fbe0ff */
[----:B------:R-:W-:Y:S01]  /*d8d0*/  STL [R1+0xaa0], R13 ;  /* 0x000aa00d01007387 */ /* 0x000fe20000100800 */
[----:B---3--:R-:W-:Y:S02]  /*d8e0*/  IADD3.X R11, R11, c[0x0][0x16c], RZ, P2, !PT ;  /* 0x00005b000b0b7a10 */ /* 0x008fe400017fe4ff */
[----:B--2---:R-:W-:-:S03]  /*d8f0*/  IADD3 R12, P2, R10, c[0x0][0x168], RZ ;  /* 0x00005a000a0c7a10 */ /* 0x004fc60007f5e0ff */
[----:B------:R1:W-:Y:S04]  /*d900*/  STL [R1+0xa74], R11 ;  /* 0x000a740b01007387 */ /* 0x0003e80000100800 */
[----:B------:R-:W-:Y:S01]  /*d910*/  STL [R1+0xaa8], R12 ;  /* 0x000aa80c01007387 */ /* 0x000fe20000100800 */
[----:B------:R-:W-:-:S03]  /*d920*/  IADD3.X R10, R175, c[0x0][0x16c], RZ, P4, !PT ;  /* 0x00005b00af0a7a10 */ /* 0x000fc600027fe4ff */
[----:B------:R-:W2:Y:S01]  /*d930*/  LDL.LU R175, [R1+0x3c] ;  /* 0x00003c0001af7983 */ /* 0x000ea20000300800 */
[----:B-1----:R-:W-:Y:S02]  /*d940*/  IADD3 R11, P4, R212, c[0x0][0x168], RZ ;  /* 0x00005a00d40b7a10 */ /* 0x002fe40007f9e0ff */
[----:B------:R-:W-:Y:S01]  /*d950*/  SHF.R.S32.HI R8, RZ, 0x5, R43 ;  /* 0x00000005ff087819 */ /* 0x000fe2000001142b */
[----:B------:R4:W-:Y:S04]  /*d960*/  STL [R1+0xa7c], R10 ;  /* 0x000a7c0a01007387 */ /* 0x0009e80000100800 */
[----:B------:R-:W-:Y:S04]  /*d970*/  STL [R1+0xab0], R11 ;  /* 0x000ab00b01007387 */ /* 0x000fe80000100800 */
[----:B------:R-:W3:Y:S01]  /*d980*/  LDL.LU R43, [R1+0x34] ;  /* 0x00003400012b7983 */ /* 0x000ee20000300800 */
[----:B----4-:R-:W-:-:S03]  /*d990*/  IADD3.X R10, R7, c[0x0][0x16c], RZ, P0, !PT ;  /* 0x00005b00070a7a10 */ /* 0x010fc600007fe4ff */
[----:B------:R-:W4:Y:S04]  /*d9a0*/  LDL.LU R7, [R1+0x40] ;  /* 0x0000400001077983 */ /* 0x000f280000300800 */
[----:B------:R1:W-:Y:S04]  /*d9b0*/  STL [R1+0xa84], R10 ;  /* 0x000a840a01007387 */ /* 0x0003e80000100800 */
[----:B------:R-:W3:Y:S01]  /*d9c0*/  LDL.LU R40, [R1+0x4c] ;  /* 0x00004c0001287983 */ /* 0x000ee20000300800 */
[----:B-1----:R-:W-:Y:S02]  /*d9d0*/  IADD3 R10, P0, R213, c[0x0][0x168], RZ ;  /* 0x00005a00d50a7a10 */ /* 0x002fe40007f1e0ff */
[----:B------:R-:W-:-:S03]  /*d9e0*/  IADD3.X R9, R9, c[0x0][0x16c], RZ, P3, !PT ;  /* 0x00005b0009097a10 */ /* 0x000fc60001ffe4ff */
[----:B------:R-:W-:Y:S04]  /*d9f0*/  STL [R1+0xab8], R10 ;  /* 0x000ab80a01007387 */ /* 0x000fe80000100800 */
[----:B------:R-:W3:Y:S04]  /*da00*/  LDL.LU R39, [R1+0x38] ;  /* 0x0000380001277983 */ /* 0x000ee80000300800 */
[----:B------:R1:W-:Y:S04]  /*da10*/  STL [R1+0xa8c], R9 ;  /* 0x000a8c0901007387 */ /* 0x0003e80000100800 */
[----:B------:R-:W3:Y:S04]  /*da20*/  LDL.LU R38, [R1+0x50] ;  /* 0x0000500001267983 */ /* 0x000ee80000300800 */
        /* <DEDUP_REMOVED lines=12> */
[----:B------:R-:W3:Y:S01]  /*daf0*/  LDL.LU R17, [R1+0x68] ;  /* 0x0000680001117983 */ /* 0x000ee20000300800 */
[----:B-1----:R-:W-:-:S03]  /*db00*/  IADD3 R9, P3, R214, c[0x0][0x168], RZ ;  /* 0x00005a00d6097a10 */ /* 0x002fc60007f7e0ff */
[----:B------:R-:W3:Y:S04]  /*db10*/  LDL.LU R16, [R1+0x8c] ;  /* 0x00008c0001107983 */ /* 0x000ee80000300800 */
[----:B------:R-:W3:Y:S04]  /*db20*/  LDL.LU R10, [R1+0x78] ;  /* 0x00007800010a7983 */ /* 0x000ee80000300800 */
[----:B------:R-:W3:Y:S04]  /*db30*/  LDL.LU R15, [R1+0x90] ;  /* 0x00009000010f7983 */ /* 0x000ee80000300800 */
[----:B------:R-:W3:Y:S04]  /*db40*/  LDL.LU R14, [R1+0x84] ;  /* 0x00008400010e7983 */ /* 0x000ee80000300800 */
[----:B------:R1:W-:Y:S04]  /*db50*/  STL [R1+0xac0], R9 ;  /* 0x000ac00901007387 */ /* 0x0003e80000100800 */
[----:B------:R-:W3:Y:S04]  /*db60*/  LDL.LU R13, [R1+0x9c] ;  /* 0x00009c00010d7983 */ /* 0x000ee80000300800 */
[----:B------:R-:W3:Y:S04]  /*db70*/  LDL.LU R12, [R1+0x94] ;  /* 0x00009400010c7983 */ /* 0x000ee80000300800 */
[----:B------:R-:W3:Y:S04]  /*db80*/  LDL.LU R11, [R1+0xa0] ;  /* 0x0000a000010b7983 */ /* 0x000ee80000300800 */
[----:B-1----:R-:W3:Y:S01]  /*db90*/  LDL.LU R9, [R1+0x88] ;  /* 0x0000880001097983 */ /* 0x002ee20000300800 */
[----:B--2---:R-:W-:-:S03]  /*dba0*/  IADD3.X R41, R175, c[0x0][0x16c], RZ, P1, !PT ;  /* 0x00005b00af297a10 */ /* 0x004fc60000ffe4ff */
[----:B------:R-:W2:Y:S04]  /*dbb0*/  LDL.LU R175, [R1+0xac] ;  /* 0x0000ac0001af7983 */ /* 0x000ea80000300800 */
[----:B------:R4:W-:Y:S02]  /*dbc0*/  STL [R1+0xa94], R41 ;  /* 0x000a942901007387 */ /* 0x0009e40000100800 */
[----:B----4-:R-:W-:Y:S02]  /*dbd0*/  IADD3.X R41, R7, c[0x0][0x16c], RZ, P5, !PT ;  /* 0x00005b0007297a10 */ /* 0x010fe40002ffe4ff */
[----:B------:R-:W4:Y:S01]  /*dbe0*/  LDL.LU R7, [R1+0x98] ;  /* 0x0000980001077983 */ /* 0x000f220000300800 */
[----:B---3--:R-:W-:-:S05]  /*dbf0*/  IADD3 R42, P1, R43, c[0x0][0x168], RZ ;  /* 0x00005a002b2a7a10 */ /* 0x008fca0007f3e0ff */
[----:B------:R1:W-:Y:S04]  /*dc00*/  STL [R1+0xac8], R42 ;  /* 0x000ac82a01007387 */ /* 0x0003e80000100800 */
[----:B------:R3:W-:Y:S01]  /*dc10*/  STL [R1+0xa9c], R41 ;  /* 0x000a9c2901007387 */ /* 0x0007e20000100800 */
[----:B-1----:R-:W-:Y:S02]  /*dc20*/  IADD3 R42, P5, R215, c[0x0][0x168], RZ ;  /* 0x00005a00d72a7a10 */ /* 0x002fe40007fbe0ff */
[----:B---3--:R-:W-:Y:S02]  /*dc30*/  IADD3.X R41, R40, c[0x0][0x16c], RZ, P2, !PT ;  /* 0x00005b0028297a10 */ /* 0x008fe400017fe4ff */
[----:B------:R-:W-:Y:S01]  /*dc40*/  IADD3 R40, P2, R39, c[0x0][0x168], RZ ;  /* 0x00005a0027287a10 */ /* 0x000fe20007f5e0ff */
[----:B------:R-:W-:Y:S01]  /*dc50*/  STL [R1+0xad0], R42 ;  /* 0x000ad02a01007387 */ /* 0x000fe20000100800 */
[----:B------:R-:W-:-:S03]  /*dc60*/  IADD3.X R39, R38, c[0x0][0x16c], RZ, P4, !PT ;  /* 0x00005b0026277a10 */ /* 0x000fc600027fe4ff */
[----:B------:R-:W-:Y:S01]  /*dc70*/  STL [R1+0xaa4], R41 ;  /* 0x000aa42901007387 */ /* 0x000fe20000100800 */
[----:B------:R-:W-:-:S03]  /*dc80*/  IADD3 R38, P4, R37, c[0x0][0x168], RZ ;  /* 0x00005a0025267a10 */ /* 0x000fc60007f9e0ff */
        /* <DEDUP_REMOVED lines=28> */
[----:B------:R-:W-:Y:S04]  /*de50*/  STL [R1+0xb10], R18 ;  /* 0x000b101201007387 */ /* 0x000fe80000100800 */
[----:B------:R-:W3:Y:S04]  /*de60*/  LDL.LU R10, [R1+0xb0] ;  /* 0x0000b000010a7983 */ /* 0x000ee80000300800 */
[----:B------:R1:W-:Y:S04]  /*de70*/  STL [R1+0xae4], R16 ;  /* 0x000ae41001007387 */ /* 0x0003e80000100800 */
[----:B------:R-:W-:Y:S01]  /*de80*/  STL [R1+0xb18], R17 ;  /* 0x000b181101007387 */ /* 0x000fe20000100800 */
[----:B-1----:R-:W-:-:S02]  /*de90*/  IADD3.X R16, R15, c[0x0][0x16c], RZ, P3, !PT ;  /* 0x00005b000f107a10 */ /* 0x002fc40001ffe4ff */
[----:B------:R-:W-:Y:S02]  /*dea0*/  IADD3 R15, P3, R14, c[0x0][0x168], RZ ;  /* 0x00005a000e0f7a10 */ /* 0x000fe40007f7e0ff */
[----:B------:R-:W-:Y:S02]  /*deb0*/  IADD3.X R14, R13, c[0x0][0x16c], RZ, P1, !PT ;  /* 0x00005b000d0e7a10 */ /* 0x000fe40000ffe4ff */
[----:B------:R-:W-:Y:S01]  /*dec0*/  IADD3 R13, P1, R12, c[0x0][0x168], RZ ;  /* 0x00005a000c0d7a10 */ /* 0x000fe20007f3e0ff */
[----:B------:R-:W-:Y:S01]  /*ded0*/  STL [R1+0xaec], R16 ;  /* 0x000aec1001007387 */ /* 0x000fe20000100800 */
[----:B------:R-:W-:-:S03]  /*dee0*/  IADD3.X R11, R11, c[0x0][0x16c], RZ, P5, !PT ;  /* 0x00005b000b0b7a10 */ /* 0x000fc60002ffe4ff */
[----:B------:R-:W-:Y:S01]  /*def0*/  STL [R1+0xb20], R15 ;  /* 0x000b200f01007387 */ /* 0x000fe20000100800 */
[----:B------:R-:W-:-:S03]  /*df00*/  IADD3 R12, P5, R9, c[0x0][0x168], RZ ;  /* 0x00005a00090c7a10 */ /* 0x000fc60007fbe0ff */
[----:B------:R-:W-:Y:S04]  /*df10*/  STL [R1+0xaf4], R14 ;  /* 0x000af40e01007387 */ /* 0x000fe80000100800 */
[----:B------:R-:W-:Y:S04]  /*df20*/  STL [R1+0xb28], R13 ;  /* 0x000b280d01007387 */ /* 0x000fe80000100800 */
[----:B------:R-:W3:Y:S04]  /*df30*/  LDL.LU R9, [R1+0xa4] ;  /* 0x0000a40001097983 */ /* 0x000ee80000300800 */
[----:B------:R2:W-:Y:S04]  /*df40*/  STL [R1+0xafc], R11 ;  /* 0x000afc0b01007387 */ /* 0x0005e80000100800 */
[----:B------:R-:W-:Y:S04]  /*df50*/  STL [R1+0xb30], R12 ;  /* 0x000b300c01007387 */ /* 0x000fe80000100800 */
[----:B------:R-:W3:Y:S01]  /*df60*/  LDL.LU R116, [R1+0xbc] ;  /* 0x0000bc0001747983 */ /* 0x000ee20000300800 */
[----:B--2---:R-:W-:-:S03]  /*df70*/  IADD3.X R11, R175, c[0x0][0x16c], RZ, P2, !PT ;  /* 0x00005b00af0b7a10 */ /* 0x004fc600017fe4ff */
[----:B------:R-:W2:Y:S04]  /*df80*/  LDL.LU R175, [R1+0xb4] ;  /* 0x0000b40001af7983 */ /* 0x000ea80000300800 */
[----:B------:R-:W-:Y:S04]  /*df90*/  STL [R1+0xb04], R11 ;  /* 0x000b040b01007387 */ /* 0x000fe80000100800 */
[----:B------:R-:W2:Y:S04]  /*dfa0*/  LDL.LU R43, [R1+0xc0] ;  /* 0x0000c000012b7983 */ /* 0x000ea80000300800 */
[----:B------:R-:W2:Y:S01]  /*dfb0*/  LDL.LU R40, [R1+0xa8] ;  /* 0x0000a80001287983 */ /* 0x000ea20000300800 */
[----:B----4-:R-:W-:-:S05]  /*dfc0*/  IADD3 R7, P2, R7, c[0x0][0x168], RZ ;  /* 0x00005a0007077a10 */ /* 0x010fca0007f5e0ff */
[----:B------:R1:W-:Y:S04]  /*dfd0*/  STL [R1+0xb38], R7 ;  /* 0x000b380701007387 */ /* 0x0003e80000100800 */
[----:B------:R-:W4:Y:S04]  /*dfe0*/  LDL.LU R39, [R1+0xcc] ;  /* 0x0000cc0001277983 */ /* 0x000f280000300800 */
        /* <DEDUP_REMOVED lines=15> */
[----:B-1----:R-:W4:Y:S04]  /*e0e0*/  LDL.LU R7, [R1+0x118] ;  /* 0x0001180001077983 */ /* 0x002f280000300800 */
[----:B------:R-:W4:Y:S04]  /*e0f0*/  LDL.LU R15, [R1+0xf8] ;  /* 0x0000f800010f7983 */ /* 0x000f280000300800 */
[----:B------:R-:W4:Y:S01]  /*e100*/  LDL.LU R14, [R1+0x11c] ;  /* 0x00011c00010e7983 */ /* 0x000f220000300800 */
[----:B---3--:R-:W-:-:S05]  /*e110*/  IADD3.X R10, R10, c[0x0][0x16c], RZ, P4, !PT ;  /* 0x00005b000a0a7a10 */ /* 0x008fca00027fe4ff */
[----:B------:R1:W-:Y:S04]  /*e120*/  STL [R1+0xb0c], R10 ;  /* 0x000b0c0a01007387 */ /* 0x0003e80000100800 */
[----:B------:R-:W3:Y:S04]  /*e130*/  LDL.LU R13, [R1+0x114] ;  /* 0x00011400010d7983 */ /* 0x000ee80000300800 */
[----:B------:R-:W3:Y:S04]  /*e140*/  LDL.LU R12, [R1+0x170] ;  /* 0x00017000010c7983 */ /* 0x000ee80000300800 */
[----:B------:R-:W3:Y:S04]  /*e150*/  LDL.LU R11, [R1+0x174] ;  /* 0x00017400010b7983 */ /* 0x000ee80000300800 */
[----:B-1----:R-:W3:Y:S01]  /*e160*/  LDL.LU R10, [R1+0x178] ;  /* 0x00017800010a7983 */ /* 0x002ee20000300800 */
[----:B------:R-:W-:-:S03]  /*e170*/  IADD3 R41, P4, R9, c[0x0][0x168], RZ ;  /* 0x00005a0009297a10 */ /* 0x000fc60007f9e0ff */
[----:B------:R-:W3:Y:S04]  /*e180*/  LDL.LU R9, [R1+0x17c] ;  /* 0x00017c0001097983 */ /* 0x000ee80000300800 */
[----:B------:R2:W-:Y:S01]  /*e190*/  STL [R1+0xb40], R41 ;  /* 0x000b402901007387 */ /* 0x0005e20000100800 */
[----:B------:R-:W-:Y:S02]  /*e1a0*/  IADD3.X R42, R116, c[0x0][0x16c], RZ, P0, !PT ;  /* 0x00005b00742a7a10 */ /* 0x000fe400007fe4ff */
[----:B--2---:R-:W-:Y:S02]  /*e1b0*/  IADD3 R41, P0, R175, c[0x0][0x168], RZ ;  /* 0x00005a00af297a10 */ /* 0x004fe40007f1e0ff */
[----:B------:R-:W2:Y:S04]  /*e1c0*/  LDL.LU R175, [R1+0x188] ;  /* 0x0001880001af7983 */ /* 0x000ea80000300800 */
[----:B------:R1:W-:Y:S04]  /*e1d0*/  STL [R1+0xb14], R42 ;  /* 0x000b142a01007387 */ /* 0x0003e80000100800 */
[----:B------:R4:W-:Y:S01]  /*e1e0*/  STL [R1+0xb48], R41 ;  /* 0x000b482901007387 */ /* 0x0009e20000100800 */
[----:B-1----:R-:W-:-:S02]  /*e1f0*/  IADD3.X R42, R43, c[0x0][0x16c], RZ, P3, !PT ;  /* 0x00005b002b2a7a10 */ /* 0x002fc40001ffe4ff */
[----:B----4-:R-:W-:Y:S02]  /*e200*/  IADD3 R41, P3, R40, c[0x0][0x168], RZ ;  /* 0x00005a0028297a10 */ /* 0x010fe40007f7e0ff */
[----:B------:R-:W-:Y:S02]  /*e210*/  IADD3.X R40, R39, c[0x0][0x16c], RZ, P1, !PT ;  /* 0x00005b0027287a10 */ /* 0x000fe40000ffe4ff */
[----:B------:R-:W-:Y:S02]  /*e220*/  IADD3 R39, P1, R38, c[0x0][0x168], RZ ;  /* 0x00005a0026277a10 */ /* 0x000fe40007f3e0ff */
[----:B------:R-:W-:Y:S02]  /*e230*/  IADD3.X R38, R37, c[0x0][0x16c], RZ, P5, !PT ;  /* 0x00005b0025267a10 */ /* 0x000fe40002ffe4ff */
[----:B------:R-:W-:Y:S01]  /*e240*/  IADD3 R37, P5, R36, c[0x0][0x168], RZ ;  /* 0x00005a0024257a10 */ /* 0x000fe20007fbe0ff */
[----:B------:R-:W1:Y:S01]  /*e250*/  S2R R6, SR_TID.X ;  /* 0x0000000000067919 */ /* 0x000e620000002100 */
[----:B------:R-:W-:-:S02]  /*e260*/  IADD3.X R36, R27, c[0x0][0x16c], RZ, P2, !PT ;  /* 0x00005b001b247a10 */ /* 0x000fc400017fe4ff */
[----:B------:R-:W-:Y:S02]  /*e270*/  IADD3 R27, P2, R26, c[0x0][0x168], RZ ;  /* 0x00005a001a1b7a10 */ /* 0x000fe40007f5e0ff */
[----:B------:R-:W-:Y:S02]  /*e280*/  IADD3.X R26, R25, c[0x0][0x16c], RZ, P4, !PT ;  /* 0x00005b00191a7a10 */ /* 0x000fe400027fe4ff */
[----:B------:R-:W-:Y:S02]  /*e290*/  IADD3 R25, P4, R24, c[0x0][0x168], RZ ;  /* 0x00005a0018197a10 */ /* 0x000fe40007f9e0ff */
[----:B------:R-:W-:Y:S02]  /*e2a0*/  IADD3.X R24, R23, c[0x0][0x16c], RZ, P0, !PT ;  /* 0x00005b0017187a10 */ /* 0x000fe400007fe4ff */
[----:B------:R-:W-:Y:S02]  /*e2b0*/  IADD3 R23, P0, R22, c[0x0][0x168], RZ ;  /* 0x00005a0016177a10 */ /* 0x000fe40007f1e0ff */
[----:B------:R-:W-:-:S02]  /*e2c0*/  IADD3.X R22, R21, c[0x0][0x16c], RZ, P3, !PT ;  /* 0x00005b0015167a10 */ /* 0x000fc40001ffe4ff */
[----:B------:R-:W-:Y:S02]  /*e2d0*/  IADD3 R21, P3, R20, c[0x0][0x168], RZ ;  /* 0x00005a0014157a10 */ /* 0x000fe40007f7e0ff */
[----:B------:R-:W-:Y:S02]  /*e2e0*/  IADD3.X R20, R19, c[0x0][0x16c], RZ, P1, !PT ;  /* 0x00005b0013147a10 */ /* 0x000fe40000ffe4ff */
[----:B------:R-:W-:Y:S02]  /*e2f0*/  IADD3 R19, P1, R18, c[0x0][0x168], RZ ;  /* 0x00005a0012137a10 */ /* 0x000fe40007f3e0ff */
[----:B------:R-:W-:Y:S02]  /*e300*/  IADD3.X R18, R17, c[0x0][0x16c], RZ, P5, !PT ;  /* 0x00005b0011127a10 */ /* 0x000fe40002ffe4ff */
[----:B------:R-:W-:Y:S02]  /*e310*/  IADD3 R17, P5, R16, c[0x0][0x168], RZ ;  /* 0x00005a0010117a10 */ /* 0x000fe40007fbe0ff */
[----:B------:R-:W-:-:S02]  /*e320*/  IADD3.X R16, R7, c[0x0][0x16c], RZ, P2, !PT ;  /* 0x00005b0007107a10 */ /* 0x000fc400017fe4ff */
[----:B------:R-:W4:Y:S04]  /*e330*/  S2R R7, SR_TID.X ;  /* 0x0000000000077919 */ /* 0x000f280000002100 */
[----:B------:R-:W-:Y:S04]  /*e340*/  STL [R1+0xb1c], R42 ;  /* 0x000b1c2a01007387 */ /* 0x000fe80000100800 */
[----:B------:R-:W-:Y:S04]  /*e350*/  STL [R1+0xb50], R41 ;  /* 0x000b502901007387 */ /* 0x000fe80000100800 */
[----:B------:R-:W-:Y:S04]  /*e360*/  STL [R1+0xb24], R40 ;  /* 0x000b242801007387 */ /* 0x000fe80000100800 */
[----:B------:R-:W-:Y:S04]  /*e370*/  STL [R1+0xb58], R39 ;  /* 0x000b582701007387 */ /* 0x000fe80000100800 */
[----:B------:R-:W-:Y:S01]  /*e380*/  STL [R1+0xb2c], R38 ;  /* 0x000b2c2601007387 */ /* 0x000fe20000100800 */
[----:B-1----:R-:W-:-:S03]  /*e390*/  LOP3.LUT R6, R6, 0x3, RZ, 0xc0, !PT ;  /* 0x0000000306067812 */ /* 0x002fc600078ec0ff */
[----:B------:R-:W-:Y:S04]  /*e3a0*/  STL [R1+0xb60], R37 ;  /* 0x000b602501007387 */ /* 0x000fe80000100800 */
[----:B------:R-:W-:Y:S04]  /*e3b0*/  STL [R1+0xb34], R36 ;  /* 0x000b342401007387 */ /* 0x000fe80000100800 */
[----:B------:R-:W-:Y:S04]  /*e3c0*/  STL [R1+0xb68], R27 ;  /* 0x000b681b01007387 */ /* 0x000fe80000100800 */
[----:B------:R-:W-:Y:S04]  /*e3d0*/  STL [R1+0xb3c], R26 ;  /* 0x000b3c1a01007387 */ /* 0x000fe80000100800 */
[----:B------:R-:W-:Y:S01]  /*e3e0*/  STL [R1+0xb70], R25 ;  /* 0x000b701901007387 */ /* 0x000fe20000100800 */
[----:B------:R-:W-:-:S03]  /*e3f0*/  IMAD R6, R6, 0x420, RZ ;  /* 0x0000042006067824 */ /* 0x000fc600078e02ff */
[----:B------:R-:W-:Y:S01]  /*e400*/  STL [R1+0xb44], R24 ;  /* 0x000b441801007387 */ /* 0x000fe20000100800 */
[----:B------:R-:W-:-:S03]  /*e410*/  IADD3 R15, P2, R15, c[0x0][0x168], RZ ;  /* 0x00005a000f0f7a10 */ /* 0x000fc60007f5e0ff */
[----:B------:R-:W-:Y:S01]  /*e420*/  STL [R1+0xb78], R23 ;  /* 0x000b781701007387 */ /* 0x000fe20000100800 */
[----:B------:R-:W-:-:S03]  /*e430*/  IADD3.X R14, R14, c[0x0][0x16c], RZ, P4, !PT ;  /* 0x00005b000e0e7a10 */ /* 0x000fc600027fe4ff */
[----:B------:R-:W-:Y:S01]  /*e440*/  STL [R1+0xb4c], R22 ;  /* 0x000b4c1601007387 */ /* 0x000fe20000100800 */
[----:B---3--:R-:W-:-:S03]  /*e450*/  IADD3 R13, P4, R13, c[0x0][0x168], RZ ;  /* 0x00005a000d0d7a10 */ /* 0x008fc60007f9e0ff */
[----:B------:R-:W-:Y:S01]  /*e460*/  STL [R1+0xb80], R21 ;  /* 0x000b801501007387 */ /* 0x000fe20000100800 */
[----:B------:R-:W-:-:S03]  /*e470*/  IADD3.X R12, R12, c[0x0][0x16c], RZ, P0, !PT ;  /* 0x00005b000c0c7a10 */ /* 0x000fc600007fe4ff */
[----:B------:R-:W-:Y:S01]  /*e480*/  STL [R1+0xb54], R20 ;  /* 0x000b541401007387 */ /* 0x000fe20000100800 */
[----:B----4-:R-:W-:-:S03]  /*e490*/  LOP3.LUT R7, R6, 0x5c, R7, 0x78, !PT ;  /* 0x0000005c06077812 */ /* 0x010fc600078e7807 */
[----:B------:R-:W-:Y:S01]  /*e4a0*/  STL [R1+0xb88], R19 ;  /* 0x000b881301007387 */ /* 0x000fe20000100800 */
[----:B------:R-:W-:-:S03]  /*e4b0*/  IADD3.X R11, R11, c[0x0][0x16c], RZ, P3, !PT ;  /* 0x00005b000b0b7a10 */ /* 0x000fc60001ffe4ff */
[----:B------:R-:W-:Y:S01]  /*e4c0*/  STL [R1+0xb5c], R18 ;  /* 0x000b5c1201007387 */ /* 0x000fe20000100800 */
[----:B------:R-:W-:-:S03]  /*e4d0*/  IADD3.X R6, R10, c[0x0][0x16c], RZ, P1, !PT ;  /* 0x00005b000a067a10 */ /* 0x000fc60000ffe4ff */
[----:B------:R-:W-:Y:S04]  /*e4e0*/  STL [R1+0xb90], R17 ;  /* 0x000b901101007387 */ /* 0x000fe80000100800 */
[----:B------:R-:W-:Y:S01]  /*e4f0*/  STL [R1+0xb64], R16 ;  /* 0x000b641001007387 */ /* 0x000fe20000100800 */
[----:B------:R-:W-:-:S03]  /*e500*/  IADD3.X R9, R9, c[0x0][0x16c], RZ, P5, !PT ;  /* 0x00005b0009097a10 */ /* 0x000fc60002ffe4ff */
[----:B------:R-:W-:Y:S04]  /*e510*/  STL [R1+0xb98], R15 ;  /* 0x000b980f01007387 */ /* 0x000fe80000100800 */
[----:B------:R-:W-:Y:S04]  /*e520*/  STL [R1+0xb6c], R14 ;  /* 0x000b6c0e01007387 */ /* 0x000fe80000100800 */
[----:B------:R-:W-:Y:S04]  /*e530*/  STL [R1+0xba0], R13 ;  /* 0x000ba00d01007387 */ /* 0x000fe80000100800 */
[----:B------:R-:W-:Y:S04]  /*e540*/  STL [R1+0xb74], R12 ;  /* 0x000b740c01007387 */ /* 0x000fe80000100800 */
[----:B------:R-:W-:Y:S04]  /*e550*/  STL [R1+0xb7c], R11 ;  /* 0x000b7c0b01007387 */ /* 0x000fe80000100800 */
[----:B------:R1:W-:Y:S02]  /*e560*/  STL [R1+0xb84], R6 ;  /* 0x000b840601007387 */ /* 0x0003e40000100800 */
[----:B-1----:R-:W-:-:S02]  /*e570*/  IADD3.X R6, R2, c[0x0][0x16c], RZ, P2, !PT ;  /* 0x00005b0002067a10 */ /* 0x002fc400017fe4ff */
[----:B------:R1:W5:Y:S04]  /*e580*/  LDL.LU R2, [R1+0xde4] ;  /* 0x000de40001027983 */ /* 0x0003680000300800 */
[----:B------:R3:W-:Y:S02]  /*e590*/  STL [R1+0xb8c], R9 ;  /* 0x000b8c0901007387 */ /* 0x0007e40000100800 */
[----:B---3--:R-:W-:Y:S02]  /*e5a0*/  IADD3.X R9, R252, c[0x0][0x16c], RZ, P4, !PT ;  /* 0x00005b00fc097a10 */ /* 0x008fe400027fe4ff */
[----:B------:R1:W5:Y:S04]  /*e5b0*/  LDL.LU R252, [R1+0xde0] ;  /* 0x000de00001fc7983 */ /* 0x0003680000300800 */
[----:B------:R2:W-:Y:S01]  /*e5c0*/  STL [R1+0xb94], R6 ;  /* 0x000b940601007387 */ /* 0x0005e20000100800 */
[----:B------:R-:W-:Y:S01]  /*e5d0*/  CS2R R56, SRZ ;  /* 0x0000000000387805 */ /* 0x000fe2000001ff00 */
        /* <DEDUP_REMOVED lines=14> */
[----:B--2---:R-:W-:-:S02]  /*e6c0*/  LOP3.LUT R6, R175, 0x400, R0, 0xf8, !PT ;  /* 0x00000400af067812 */ /* 0x004fc400078ef800 */
[----:B------:R1:W5:Y:S04]  /*e6d0*/  LDL.LU R0, [R1+0xddc] ;  /* 0x000ddc0001007983 */ /* 0x0003680000300800 */
[----:B------:R-:W-:Y:S04]  /*e6e0*/  STL [R1+0xb9c], R9 ;  /* 0x000b9c0901007387 */ /* 0x000fe80000100800 */
[----:B------:R2:W-:Y:S04]  /*e6f0*/  STL [R1+0xbb8], R6 ;  /* 0x000bb80601007387 */ /* 0x0005e80000100800 */
        /* <DEDUP_REMOVED lines=32> */
[----:B--2---:R-:W-:-:S03]  /*e900*/  LOP3.LUT R6, R6, 0x40, RZ, 0x3c, !PT ;  /* 0x0000004006067812 */ /* 0x004fc600078e3cff */
        /* <DEDUP_REMOVED lines=72> */
[----:B------:R-:W-:-:S02]  /*ed90*/  IADD3 R8, R8, -0x2, RZ ;  /* 0xfffffffe08087810 */ /* 0x000fc40007ffe0ff */
[----:B-1----:R-:W-:Y:S02]  /*eda0*/  LOP3.LUT R7, R7, 0x20, RZ, 0x3c, !PT ;  /* 0x0000002007077812 */ /* 0x002fe400078e3cff */
.L_x_2:
[----:B------:R-:W2:Y:S01]  /*edb0*/  LDL.LU R6, [R1+0x994] ;  /* 0x0009940001067983 */ /* 0x000ea20000300800 */
[----:B------:R-:W-:-:S04]  /*edc0*/  DEPBAR.LE SB0, 0x2 ;  /* 0x000080800000791a */ /* 0x000fc80000000000 */
[----:B------:R-:W1:Y:S04]  /*edd0*/  S2R R7, SR_TID.X ;  /* 0x0000000000077919 */ /* 0x000e680000002100 */
[----:B------:R-:W3:Y:S04]  /*ede0*/  LDL R8, [R1+0xbb8] ;  /* 0x000bb80001087983 */ /* 0x000ee80000100800 */
[----:B------:R-:W4:Y:S04]  /*edf0*/  S2R R10, SR_TID.X ;  /* 0x00000000000a7919 */ /* 0x000f280000002100 */
[----:B-----5:R-:W-:Y:S04]  /*ee00*/  STL [R1+0xeac], R252 ;  /* 0x000eacfc01007387 */ /* 0x020fe80000100800 */
[----:B------:R-:W-:Y:S04]  /*ee10*/  STL [R1+0xea8], R4 ;  /* 0x000ea80401007387 */ /* 0x000fe80000100800 */
[----:B------:R-:W-:Y:S01]  /*ee20*/  STL [R1+0xea4], R5 ;  /* 0x000ea40501007387 */ /* 0x000fe20000100800 */
[----:B-1----:R-:W-:-:S03]  /*ee30*/  LOP3.LUT R9, R7, 0x3, RZ, 0xc0, !PT ;  /* 0x0000000307097812 */ /* 0x002fc600078ec0ff */
[----:B------:R1:W-:Y:S02]  /*ee40*/  STL [R1+0xe9c], R0 ;  /* 0x000e9c0001007387 */ /* 0x0003e40000100800 */
[C---:B------:R-:W-:Y:S02]  /*ee50*/  IMAD R7, R9.reuse, 0x420, RZ ;  /* 0x0000042009077824 */ /* 0x040fe400078e02ff */
[----:B------:R-:W-:Y:S01]  /*ee60*/  STL [R1+0xe98], R2 ;  /* 0x000e980201007387 */ /* 0x000fe20000100800 */
[----:B------:R-:W-:-:S03]  /*ee70*/  IMAD R9, R9, 0x420, RZ ;  /* 0x0000042009097824 */ /* 0x000fc600078e02ff */
[----:B------:R-:W-:Y:S01]  /*ee80*/  STL [R1+0xe84], R3 ;  /* 0x000e840301007387 */ /* 0x000fe20000100800 */
[--C-:B----4-:R-:W-:Y:S02]  /*ee90*/  LOP3.LUT R7, R7, 0x5c, R10.reuse, 0x78, !PT ;  /* 0x0000005c07077812 */ /* 0x110fe400078e780a */
[----:B------:R-:W-:Y:S02]  /*eea0*/  LOP3.LUT R9, R9, 0x5c, R10, 0x78, !PT ;  /* 0x0000005c09097812 */ /* 0x000fe400078e780a */
[----:B------:R-:W-:Y:S01]  /*eeb0*/  LOP3.LUT R7, R7, 0x20, RZ, 0x3c, !PT ;  /* 0x0000002007077812 */ /* 0x000fe200078e3cff */
[----:B------:R-:W-:Y:S01]  /*eec0*/  BAR.SYNC.DEFER_BLOCKING 0x0 ;  /* 0x0000000000007b1d */ /* 0x000fe20000010000 */
[----:B--2---:R-:W-:-:S04]  /*eed0*/  IADD3 R6, R6, 0x1, RZ ;  /* 0x0000000106067810 */ /* 0x004fc80007ffe0ff */
[----:B------:R-:W-:-:S04]  /*eee0*/  ISETP.GT.AND P0, PT, R6, 0x1, PT ;  /* 0x000000010600780c */ /* 0x000fc80003f04270 */
[----:B-1----:R-:W-:-:S05]  /*eef0*/  SEL R0, R6, RZ, !P0 ;  /* 0x000000ff06007207 */ /* 0x002fca0004000000 */
[C---:B------:R-:W-:Y:S01]  /*ef00*/  IMAD R17, R0.reuse, 0x8000, R9 ;  /* 0x0000800000117824 */ /* 0x040fe200078e0209 */
[----:B------:R-:W-:Y:S01]  /*ef10*/  STL [R1+0x994], R0 ;  /* 0x0009940001007387 */ /* 0x000fe20000100800 */
[C---:B------:R-:W-:Y:S02]  /*ef20*/  IMAD R7, R0.reuse, 0x8000, R7 ;  /* 0x0000800000077824 */ /* 0x040fe400078e0207 */
[----:B---3--:R-:W-:Y:S01]  /*ef30*/  IMAD R6, R0, 0x8000, R8 ;  /* 0x0000800000067824 */ /* 0x008fe200078e0208 */
[----:B------:R-:W-:Y:S04]  /*ef40*/  STL [R1+0x460], R17 ;  /* 0x0004601101007387 */ /* 0x000fe80000100800 */
[----:B------:R-:W2:Y:S04]  /*ef50*/  LDL.LU.64 R188, [R1+0x370] ;  /* 0x0003700001bc7983 */ /* 0x000ea80000300a00 */
[----:B------:R-:W2:Y:S04]  /*ef60*/  LDL.LU.64 R190, [R1+0x378] ;  /* 0x0003780001be7983 */ /* 0x000ea80000300a00 */
[----:B------:R-:W3:Y:S04]  /*ef70*/  LDL.LU.64 R184, [R1+0x120] ;  /* 0x0001200001b87983 */ /* 0x000ee80000300a00 */
[----:B------:R-:W3:Y:S04]  /*ef80*/  LDL.LU.64 R186, [R1+0x128] ;  /* 0x0001280001ba7983 */ /* 0x000ee80000300a00 */
[----:B------:R-:W4:Y:S04]  /*ef90*/  LDL.LU.64 R40, [R1+0x360] ;  /* 0x0003600001287983 */ /* 0x000f280000300a00 */
[----:B------:R-:W4:Y:S04]  /*efa0*/  LDL.LU.64 R42, [R1+0x368] ;  /* 0x00036800012a7983 */ /* 0x000f280000300a00 */
[----:B------:R-:W4:Y:S04]  /*efb0*/  LDL.LU.64 R36, [R1+0x100] ;  /* 0x0001000001247983 */ /* 0x000f280000300a00 */
[----:B------:R-:W4:Y:S04]  /*efc0*/  LDL.LU.64 R38, [R1+0x108] ;  /* 0x0001080001267983 */ /* 0x000f280000300a00 */
[----:B------:R-:W-:Y:S04]  /*efd0*/  LDS R240, [R17] ;  /* 0x0000000011f07984 */ /* 0x000fe80000000800 */
[----:B------:R-:W-:Y:S04]  /*efe0*/  LDS R242, [R17+0x1000] ;  /* 0x0010000011f27984 */ /* 0x000fe80000000800 */
[----:B------:R-:W-:Y:S04]  /*eff0*/  LDS R241, [R7] ;  /* 0x0000000007f17984 */ /* 0x000fe80000000800 */
[----:B------:R-:W-:Y:S04]  /*f000*/  LDS R243, [R7+0x1000] ;  /* 0x0010000007f37984 */ /* 0x000fe80000000800 */
[----:B------:R-:W-:Y:S04]  /*f010*/  LDSM.16.M88.4 R20, [R6+0x10000] ;  /* 0x010000000614783b */ /* 0x000fe80000000200 */
[----:B------:R-:W-:Y:S04]  /*f020*/  LDS R116, [R17+0x80] ;  /* 0x0000800011747984 */ /* 0x000fe80000000800 */
        /* <DEDUP_REMOVED lines=10> */
[----:B------:R-:W1:Y:S04]  /*f0d0*/  LDS R199, [R7+0x1180] ;  /* 0x0011800007c77984 */ /* 0x000e680000000800 */
[----:B------:R-:W-:Y:S04]  /*f0e0*/  LDS R236, [R17+0x200] ;  /* 0x0002000011ec7984 */ /* 0x000fe80000000800 */
[----:B------:R-:W-:Y:S04]  /*f0f0*/  LDS R238, [R17+0x1200] ;  /* 0x0012000011ee7984 */ /* 0x000fe80000000800 */
[----:B------:R-:W-:Y:S04]  /*f100*/  LDS R237, [R7+0x200] ;  /* 0x0002000007ed7984 */ /* 0x000fe80000000800 */
[----:B------:R-:W-:Y:S04]  /*f110*/  LDS R239, [R7+0x1200] ;  /* 0x0012000007ef7984 */ /* 0x000fe80000000800 */
[----:B------:R-:W1:Y:S04]  /*f120*/  LDSM.16.M88.4 R24, [R6+0x10800] ;  /* 0x010800000618783b */ /* 0x000e680000000200 */
[----:B------:R-:W-:Y:S04]  /*f130*/  LDS R8, [R17+0x280] ;  /* 0x0002800011087984 */ /* 0x000fe80000000800 */
[----:B------:R-:W-:Y:S04]  /*f140*/  LDS R10, [R17+0x1280] ;  /* 0x00128000110a7984 */ /* 0x000fe80000000800 */
[----:B------:R-:W-:Y:S04]  /*f150*/  LDS R9, [R7+0x280] ;  /* 0x0002800007097984 */ /* 0x000fe80000000800 */
[----:B------:R-:W1:Y:S04]  /*f160*/  LDS R11, [R7+0x1280] ;  /* 0x00128000070b7984 */ /* 0x000e680000000800 */
[----:B------:R-:W-:Y:S04]  /*f170*/  LDS R12, [R17+0x300] ;  /* 0x00030000110c7984 */ /* 0x000fe80000000800 */
[----:B------:R-:W-:Y:S04]  /*f180*/  LDS R14, [R17+0x1300] ;  /* 0x00130000110e7984 */ /* 0x000fe80000000800 */
[----:B------:R-:W-:Y:S04]  /*f190*/  LDS R13, [R7+0x300] ;  /* 0x00030000070d7984 */ /* 0x000fe80000000800 */
[----:B------:R-:W2:Y:S04]  /*f1a0*/  LDS R15, [R7+0x1300] ;  /* 0x00130000070f7984 */ /* 0x000ea80000000800 */
[----:B------:R-:W-:Y:S04]  /*f1b0*/  LDS R16, [R17+0x380] ;  /* 0x0003800011107984 */ /* 0x000fe80000000800 */
[----:B------:R-:W-:Y:S04]  /*f1c0*/  LDS R18, [R17+0x1380] ;  /* 0x0013800011127984 */ /* 0x000fe80000000800 */
[----:B------:R-:W-:Y:S04]  /*f1d0*/  LDS R17, [R7+0x380] ;  /* 0x0003800007117984 */ /* 0x000fe80000000800 */
[----:B------:R-:W2:Y:S01]  /*f1e0*/  LDS R19, [R7+0x1380] ;  /* 0x0013800007137984 */ /* 0x000ea20000000800 */
[-C--:B-1----:R-:W-:Y:S03]  /*f1f0*/  HMMA.1688.F32.TF32 R76, R196, R20.reuse, R76 ;  /* 0x00000014c44c723c */ /* 0x082fe6000008104c */
[----:B------:R-:W-:Y:S04]  /*f200*/  STL [R1+0x12d4], R22 ;  /* 0x0012d41601007387 */ /* 0x000fe80000100800 */
[----:B------:R-:W-:Y:S04]  /*f210*/  STL [R1+0x12d0], R23 ;  /* 0x0012d01701007387 */ /* 0x000fe80000100800 */
[----:B------:R-:W-:Y:S04]  /*f220*/  STL [R1+0x12d8], R26 ;  /* 0x0012d81a01007387 */ /* 0x000fe80000100800 */
[----:B------:R-:W-:Y:S01]  /*f230*/  STL [R1+0x12cc], R27 ;  /* 0x0012cc1b01007387 */ /* 0x000fe20000100800 */
[-C--:B------:R-:W-:Y:S08]  /*f240*/  HMMA.1688.F32.TF32 R140, R8, R20.reuse, R140 ;  /* 0x00000014088c723c */ /* 0x080ff0000008108c */
[-C--:B--2---:R-:W-:Y:S08]  /*f250*/  HMMA.1688.F32.TF32 R192, R240, R20.reuse, R188 ;  /* 0x00000014f0c0723c */ /* 0x084ff000000810bc */
[-C--:B---3--:R-:W-:Y:S08]  /*f260*/  HMMA.1688.F32.TF32 R188, R116, R20.reuse, R184 ;  /* 0x0000001474bc723c */ /* 0x088ff000000810b8 */
[-C--:B------:R-:W-:Y:S08]  /*f270*/  HMMA.1688.F32.TF32 R184, R156, R20.reuse, R56 ;  /* 0x000000149cb8723c */ /* 0x080ff00000081038 */
[-C--:B------:R-:W-:Y:S01]  /*f280*/  HMMA.1688.F32.TF32 R56, R236, R20.reuse, R152 ;  /* 0x00000014ec38723c */ /* 0x080fe20000081098 */
[----:B------:R-:W-:Y:S04]  /*f290*/  STL.64 [R1+0x3e0], R192 ;  /* 0x0003e0c001007387 */ /* 0x000fe80000100a00 */
[----:B------:R-:W-:Y:S04]  /*f2a0*/  STL.64 [R1+0x3e8], R194 ;  /* 0x0003e8c201007387 */ /* 0x000fe80000100a00 */
[----:B------:R-:W-:Y:S04]  /*f2b0*/  STL.64 [R1+0x3f0], R188 ;  /* 0x0003f0bc01007387 */ /* 0x000fe80000100a00 */
[----:B------:R-:W-:Y:S04]  /*f2c0*/  STL.64 [R1+0x3f8], R190 ;  /* 0x0003f8be01007387 */ /* 0x000fe80000100a00 */
[----:B------:R-:W-:Y:S04]  /*f2d0*/  STL.64 [R1+0x450], R184 ;  /* 0x000450b801007387 */ /* 0x000fe80000100a00 */
[----:B------:R-:W-:Y:S04]  /*f2e0*/  STL.64 [R1+0x458], R186 ;  /* 0x000458ba01007387 */ /* 0x000fe80000100a00 */
[----:B------:R-:W-:Y:S04]  /*f2f0*/  STL.64 [R1+0x4c0], R76 ;  /* 0x0004c04c01007387 */ /* 0x000fe80000100a00 */
[----:B------:R1:W-:Y:S04]  /*f300*/  STL.64 [R1+0x4c8], R78 ;  /* 0x0004c84e01007387 */ /* 0x0003e80000100a00 */
[----:B------:R-:W-:Y:S04]  /*f310*/  STL.64 [R1+0x4f0], R56 ;  /* 0x0004f03801007387 */ /* 0x000fe80000100a00 */
[----:B------:R2:W-:Y:S01]  /*f320*/  STL.64 [R1+0x4f8], R58 ;  /* 0x0004f83a01007387 */ /* 0x0005e20000100a00 */
[-C--:B-1----:R-:W-:Y:S08]  /*f330*/  HMMA.1688.F32.TF32 R76, R12, R20.reuse, R132 ;  /* 0x000000140c4c723c */ /* 0x082ff00000081084 */
[----:B--2---:R-:W-:Y:S08]  /*f340*/  HMMA.1688.F32.TF32 R56, R16, R20, R164 ;  /* 0x000000141038723c */ /* 0x004ff000000810a4 */
[-C--:B----4-:R-:W-:Y:S08]  /*f350*/  HMMA.1688.F32.TF32 R40, R240, R24.reuse, R40 ;  /* 0x00000018f028723c */ /* 0x090ff00000081028 */
[-C--:B------:R-:W-:Y:S01]  /*f360*/  HMMA.1688.F32.TF32 R20, R116, R24.reuse, R36 ;  /* 0x000000187414723c */ /* 0x080fe20000081024 */
[----:B------:R1:W-:Y:S04]  /*f370*/  STL.64 [R1+0x510], R140 ;  /* 0x0005108c01007387 */ /* 0x0003e80000100a00 */
[----:B------:R2:W-:Y:S04]  /*f380*/  STL.64 [R1+0x518], R142 ;  /* 0x0005188e01007387 */ /* 0x0005e80000100a00 */
[----:B------:R-:W-:Y:S04]  /*f390*/  STL.64 [R1+0x540], R76 ;  /* 0x0005404c01007387 */ /* 0x000fe80000100a00 */
[----:B------:R-:W-:Y:S04]  /*f3a0*/  STL.64 [R1+0x548], R78 ;  /* 0x0005484e01007387 */ /* 0x000fe80000100a00 */
[----:B------:R-:W-:Y:S04]  /*f3b0*/  STL.64 [R1+0x690], R56 ;  /* 0x0006903801007387 */ /* 0x000fe80000100a00 */
[----:B------:R-:W-:Y:S04]  /*f3c0*/  STL.64 [R1+0x698], R58 ;  /* 0x0006983a01007387 */ /* 0x000fe80000100a00 */
[----:B-1----:R-:W3:Y:S04]  /*f3d0*/  LDL.LU.64 R140, [R1+0x5e0] ;  /* 0x0005e000018c7983 */ /* 0x002ee80000300a00 */
[----:B------:R-:W-:Y:S04]  /*f3e0*/  STL.64 [R1+0x350], R40 ;  /* 0x0003502801007387 */ /* 0x000fe80000100a00 */
[----:B------:R1:W-:Y:S04]  /*f3f0*/  STL.64 [R1+0x358], R42 ;  /* 0x0003582a01007387 */ /* 0x0003e80000100a00 */
[----:B--2---:R-:W3:Y:S04]  /*f400*/  LDL.LU.64 R142, [R1+0x5e8] ;  /* 0x0005e800018e7983 */ /* 0x004ee80000300a00 */
[----:B------:R-:W-:Y:S04]  /*f410*/  STL.64 [R1+0x370], R20 ;  /* 0x0003701401007387 */ /* 0x000fe80000100a00 */
[----:B------:R2:W-:Y:S04]  /*f420*/  STL.64 [R1+0x378], R22 ;  /* 0x0003781601007387 */ /* 0x0005e80000100a00 */
[----:B------:R-:W4:Y:S04]  /*f430*/  LDL.LU.64 R132, [R1+0x160] ;  /* 0x0001600001847983 */ /* 0x000f280000300a00 */
[----:B------:R-:W4:Y:S01]  /*f440*/  LDL.LU.64 R134, [R1+0x168] ;  /* 0x0001680001867983 */ /* 0x000f220000300a00 */
[-C--:B-1----:R-:W-:Y:S03]  /*f450*/  HMMA.1688.F32.TF32 R40, R156, R24.reuse, R52 ;  /* 0x000000189c28723c */ /* 0x082fe60000081034 */
[----:B------:R-:W4:Y:S04]  /*f460*/  LDL.LU.64 R76, [R1+0x20] ;  /* 0x00002000014c7983 */ /* 0x000f280000300a00 */
[----:B------:R-:W4:Y:S01]  /*f470*/  LDL.LU.64 R78, [R1+0x28] ;  /* 0x00002800014e7983 */ /* 0x000f220000300a00 */
[-C--:B--2---:R-:W-:Y:S08]  /*f480*/  HMMA.1688.F32.TF32 R20, R196, R24.reuse, R28 ;  /* 0x00000018c414723c */ /* 0x084ff0000008101c */
[-C--:B------:R-:W-:Y:S08]  /*f490*/  HMMA.1688.F32.TF32 R36, R236, R24.reuse, R148 ;  /* 0x00000018ec24723c */ /* 0x080ff00000081094 */
[-C--:B------:R-:W-:Y:S01]  /*f4a0*/  HMMA.1688.F32.TF32 R28, R8, R24.reuse, R136 ;  /* 0x00000018081c723c */ /* 0x080fe20000081088 */
[----:B------:R-:W-:Y:S04]  /*f4b0*/  STL.64 [R1+0x3b0], R40 ;  /* 0x0003b02801007387 */ /* 0x000fe80000100a00 */
[----:B------:R-:W-:Y:S04]  /*f4c0*/  STL.64 [R1+0x3b8], R42 ;  /* 0x0003b82a01007387 */ /* 0x000fe80000100a00 */
[----:B------:R-:W-:Y:S04]  /*f4d0*/  STL.64 [R1+0x430], R20 ;  /* 0x0004301401007387 */ /* 0x000fe80000100a00 */
[----:B------:R1:W-:Y:S04]  /*f4e0*/  STL.64 [R1+0x438], R22 ;  /* 0x0004381601007387 */ /* 0x0003e80000100a00 */
[----:B------:R-:W-:Y:S04]  /*f4f0*/  STL.64 [R1+0x4a0], R36 ;  /* 0x0004a02401007387 */ /* 0x000fe80000100a00 */
[----:B------:R-:W-:Y:S04]  /*f500*/  STL.64 [R1+0x4a8], R38 ;  /* 0x0004a82601007387 */ /* 0x000fe80000100a00 */
[----:B------:R-:W2:Y:S01]  /*f510*/  LDL.LU.64 R52, [R1+0x660] ;  /* 0x0006600001347983 */ /* 0x000ea20000300a00 */
[-C--:B-1----:R-:W-:Y:S03]  /*f520*/  HMMA.1688.F32.TF32 R20, R12, R24.reuse, R32 ;  /* 0x000000180c14723c */ /* 0x082fe60000081020 */
[----:B------:R-:W-:Y:S04]  /*f530*/  STL.64 [R1+0x4e0], R28 ;  /* 0x0004e01c01007387 */ /* 0x000fe80000100a00 */
[----:B------:R1:W-:Y:S04]  /*f540*/  STL.64 [R1+0x4e8], R30 ;  /* 0x0004e81e01007387 */ /* 0x0003e80000100a00 */
[----:B------:R-:W2:Y:S04]  /*f550*/  LDL.LU.64 R54, [R1+0x668] ;  /* 0x0006680001367983 */ /* 0x000ea80000300a00 */
[----:B------:R-:W-:Y:S01]  /*f560*/  LDSM.16.M88.4 R32, [R6+0x11800] ;  /* 0x011800000620783b */ /* 0x000fe20000000200 */
[----:B-1----:R-:W-:Y:S03]  /*f570*/  HMMA.1688.F32.TF32 R28, R16, R24, R168 ;  /* 0x00000018101c723c */ /* 0x002fe600000810a8 */
[----:B------:R-:W-:Y:S04]  /*f580*/  LDSM.16.M88.4 R36, [R6+0x12000] ;  /* 0x012000000624783b */ /* 0x000fe80000000200 */
[----:B------:R1:W-:Y:S04]  /*f590*/  STL.64 [R1+0x500], R20 ;  /* 0x0005001401007387 */ /* 0x0003e80000100a00 */
[----:B------:R-:W-:Y:S04]  /*f5a0*/  STL.64 [R1+0x508], R22 ;  /* 0x0005081601007387 */ /* 0x000fe80000100a00 */
[----:B------:R-:W-:Y:S08]  /*f5b0*/  LDSM.16.M88.4 R40, [R6+0x12800] ;  /* 0x012800000628783b */ /* 0x000ff00000000200 */
[----:B------:R-:W-:Y:S01]  /*f5c0*/  STL [R1+0x5d0], R28 ;  /* 0x0005d01c01007387 */ /* 0x000fe20000100800 */
[----:B------:R-:W-:-:S02]  /*f5d0*/  IMAD.MOV.U32 R24, RZ, RZ, R29 ;  /* 0x000000ffff187224 */ /* 0x000fc400078e001d */
[----:B-1----:R-:W-:Y:S01]  /*f5e0*/  IMAD.MOV.U32 R21, RZ, RZ, R30 ;  /* 0x000000ffff157224 */ /* 0x002fe200078e001e */
[----:B------:R-:W2:Y:S01]  /*f5f0*/  LDL.LU.64 R56, [R1+0x150] ;  /* 0x0001500001387983 */ /* 0x000ea20000300a00 */
[----:B------:R-:W-:-:S03]  /*f600*/  IMAD.MOV.U32 R20, RZ, RZ, R31 ;  /* 0x000000ffff147224 */ /* 0x000fc600078e001f */
[----:B------:R-:W1:Y:S04]  /*f610*/  LDSM.16.M88.4 R28, [R6+0x11000] ;  /* 0x01100000061c783b */ /* 0x000e680000000200 */
[----:B------:R-:W2:Y:S04]  /*f620*/  LDL.LU.64 R58, [R1+0x158] ;  /* 0x00015800013a7983 */ /* 0x000ea80000300a00 */
[----:B------:R-:W-:Y:S04]  /*f630*/  STL [R1+0x1198], R20 ;  /* 0x0011981401007387 */ /* 0x000fe80000100800 */
[----:B------:R-:W-:Y:S04]  /*f640*/  STL [R1+0x1194], R24 ;  /* 0x0011941801007387 */ /* 0x000fe80000100800 */
[----:B------:R3:W-:Y:S04]  /*f650*/  STL [R1+0x1190], R21 ;  /* 0x0011901501007387 */ /* 0x0007e80000100800 */
[----:B-1----:R-:W-:Y:S04]  /*f660*/  STL [R1+0x12c4], R30 ;  /* 0x0012c41e01007387 */ /* 0x002fe80000100800 */
[----:B------:R-:W-:Y:S04]  /*f670*/  STL [R1+0x12c0], R31 ;  /* 0x0012c01f01007387 */ /* 0x000fe80000100800 */
[----:B------:R-:W-:Y:S04]  /*f680*/  STL [R1+0x12dc], R34 ;  /* 0x0012dc2201007387 */ /* 0x000fe80000100800 */
[----:B------:R-:W-:Y:S04]  /*f690*/  STL [R1+0x12c8], R35 ;  /* 0x0012c82301007387 */ /* 0x000fe80000100800 */
[----:B------:R-:W-:Y:S04]  /*f6a0*/  STL [R1+0x1294], R38 ;  /* 0x0012942601007387 */ /* 0x000fe80000100800 */
[----:B------:R-:W-:Y:S04]  /*f6b0*/  STL [R1+0x1290], R39 ;  /* 0x0012902701007387 */ /* 0x000fe80000100800 */
[----:B------:R-:W-:Y:S04]  /*f6c0*/  STL [R1+0x128c], R42 ;  /* 0x00128c2a01007387 */ /* 0x000fe80000100800 */
[----:B------:R-:W-:Y:S01]  /*f6d0*/  STL [R1+0x1288], R43 ;  /* 0x0012882b01007387 */ /* 0x000fe20000100800 */
[-C--:B---3--:R-:W-:Y:S08]  /*f6e0*/  HMMA.1688.F32.TF32 R20, R240, R28.reuse, R140 ;  /* 0x0000001cf014723c */ /* 0x088ff0000008108c */
[-C--:B----4-:R-:W-:Y:S11]  /*f6f0*/  HMMA.1688.F32.TF32 R132, R116, R28.reuse, R132 ;  /* 0x0000001c7484723c */ /* 0x090ff60000081084 */
[----:B------:R-:W-:Y:S04]  /*f700*/  @!UPT UIADD3 URZ, URZ, URZ, URZ ;  /* 0x0000003f3f3ff290 */ /* 0x000fe8000fffe03f */
[----:B------:R1:W-:Y:S04]  /*f710*/  STL.64 [R1+0x200], R20 ;  /* 0x0002001401007387 */ /* 0x0003e80000100a00 */
[----:B------:R3:W-:Y:S04]  /*f720*/  STL.64 [R1+0x208], R22 ;  /* 0x0002081601007387 */ /* 0x0007e80000100a00 */
[----:B-1----:R-:W4:Y:S04]  /*f730*/  LDL.LU.64 R20, [R1] ;  /* 0x0000000001147983 */ /* 0x002f280000300a00 */
[----:B------:R-:W-:Y:S04]  /*f740*/  STL.64 [R1+0x1e0], R132 ;  /* 0x0001e08401007387 */ /* 0x000fe80000100a00 */
[----:B------:R-:W-:Y:S04]  /*f750*/  STL.64 [R1+0x1e8], R134 ;  /* 0x0001e88601007387 */ /* 0x000fe80000100a00 */
[----:B---3--:R-:W4:Y:S01]  /*f760*/  LDL.LU.64 R22, [R1+0x8] ;  /* 0x0000080001167983 */ /* 0x008f220000300a00 */
[-C--:B------:R-:W-:Y:S08]  /*f770*/  HMMA.1688.F32.TF32 R24, R156, R28.reuse, R76 ;  /* 0x0000001c9c18723c */ /* 0x080ff0000008104c */
[-C--:B------:R-:W-:Y:S08]  /*f780*/  HMMA.1688.F32.TF32 R72, R196, R28.reuse, R72 ;  /* 0x0000001cc448723c */ /* 0x080ff00000081048 */
[-C--:B------:R-:W-:Y:S07]  /*f790*/  HMMA.1688.F32.TF32 R80, R236, R28.reuse, R80 ;  /* 0x0000001cec50723c */ /* 0x080fee0000081050 */
[----:B------:R1:W-:Y:S01]  /*f7a0*/  STL.64 [R1+0x330], R24 ;  /* 0x0003301801007387 */ /* 0x0003e20000100a00 */
[-C--:B------:R-:W-:Y:S03]  /*f7b0*/  HMMA.1688.F32.TF32 R76, R8, R28.reuse, R96 ;  /* 0x0000001c084c723c */ /* 0x080fe60000081060 */
[----:B------:R3:W-:Y:S04]  /*f7c0*/  STL.64 [R1+0x338], R26 ;  /* 0x0003381a01007387 */ /* 0x0007e80000100a00 */
[----:B-1----:R-:W4:Y:S04]  /*f7d0*/  LDL.LU.64 R24, [R1+0x6f0] ;  /* 0x0006f00001187983 */ /* 0x002f280000300a00 */
[----:B---3--:R-:W3:Y:S04]  /*f7e0*/  LDL.LU.64 R26, [R1+0x6f8] ;  /* 0x0006f800011a7983 */ /* 0x008ee80000300a00 */
[----:B------:R-:W-:Y:S04]  /*f7f0*/  STL.64 [R1+0x390], R72 ;  /* 0x0003904801007387 */ /* 0x000fe80000100a00 */
[----:B------:R1:W-:Y:S01]  /*f800*/  STL.64 [R1+0x398], R74 ;  /* 0x0003984a01007387 */ /* 0x0003e20000100a00 */
[-C--:B------:R-:W-:Y:S08]  /*f810*/  HMMA.1688.F32.TF32 R48, R16, R28.reuse, R48 ;  /* 0x0000001c1030723c */ /* 0x080ff00000081030 */
[----:B-1----:R-:W-:Y:S01]  /*f820*/  HMMA.1688.F32.TF32 R72, R12, R28, R112 ;  /* 0x0000001c0c48723c */ /* 0x002fe20000081070 */
[----:B------:R-:W-:Y:S04]  /*f830*/  STL.64 [R1+0x420], R80 ;  /* 0x0004205001007387 */ /* 0x000fe80000100a00 */
[----:B------:R-:W-:Y:S04]  /*f840*/  STL.64 [R1+0x428], R82 ;  /* 0x0004285201007387 */ /* 0x000fe80000100a00 */
[----:B------:R-:W-:Y:S01]  /*f850*/  STL.64 [R1+0x4b0], R76 ;  /* 0x0004b04c01007387 */ /* 0x000fe20000100a00 */
[-C--:B--2---:R-:W-:Y:S03]  /*f860*/  HMMA.1688.F32.TF32 R28, R240, R32.reuse, R52 ;  /* 0x00000020f01c723c */ /* 0x084fe60000081034 */
[----:B------:R-:W-:Y:S04]  /*f870*/  STL.64 [R1+0x4b8], R78 ;  /* 0x0004b84e01007387 */ /* 0x000fe80000100a00 */
[----:B------:R-:W-:Y:S04]  /*f880*/  LDSM.16.M88.4 R76, [R6+0x17000] ;  /* 0x01700000064c783b */ /* 0x000fe80000000200 */
[----:B------:R-:W-:Y:S04]  /*f890*/  LDSM.16.M88.4 R80, [R6+0x17800] ;  /* 0x017800000650783b */ /* 0x000fe80000000200 */
[----:B------:R-:W-:Y:S04]  /*f8a0*/  STL.64 [R1+0x4d0], R72 ;  /* 0x0004d04801007387 */ /* 0x000fe80000100a00 */
[----:B------:R-:W-:Y:S04]  /*f8b0*/  STL.64 [R1+0x4d8], R74 ;  /* 0x0004d84a01007387 */ /* 0x000fe80000100a00 */
[----:B------:R-:W2:Y:S04]  /*f8c0*/  LDL.LU.64 R52, [R1+0x230] ;  /* 0x0002300001347983 */ /* 0x000ea80000300a00 */
[----:B------:R-:W-:Y:S04]  /*f8d0*/  STL.64 [R1+0x590], R48 ;  /* 0x0005903001007387 */ /* 0x000fe80000100a00 */
[----:B------:R-:W-:Y:S04]  /*f8e0*/  STL.64 [R1+0x598], R50 ;  /* 0x0005983201007387 */ /* 0x000fe80000100a00 */
[----:B------:R-:W2:Y:S04]  /*f8f0*/  LDL.LU.64 R54, [R1+0x238] ;  /* 0x0002380001367983 */ /* 0x000ea80000300a00 */
[----:B------:R-:W-:Y:S04]  /*f900*/  STL.64 [R1+0xf0], R28 ;  /* 0x0000f01c01007387 */ /* 0x000fe80000100a00 */
[----:B------:R1:W-:Y:S04]  /*f910*/  STL.64 [R1+0xf8], R30 ;  /* 0x0000f81e01007387 */ /* 0x0003e80000100a00 */
[----:B------:R-:W-:Y:S01]  /*f920*/  LDSM.16.M88.4 R72, [R6+0x16800] ;  /* 0x016800000648783b */ /* 0x000fe20000000200 */
[-C--:B-1----:R-:W-:Y:S08]  /*f930*/  HMMA.1688.F32.TF32 R28, R116, R32.reuse, R56 ;  /* 0x00000020741c723c */ /* 0x082ff00000081038 */
[----:B------:R-:W-:Y:S11]  /*f940*/  HMMA.1688.F32.TF32 R48, R196, R32, R68 ;  /* 0x00000020c430723c */ /* 0x000ff60000081044 */
[----:B------:R-:W-:Y:S05]  /*f950*/  @!UPT UIADD3 URZ, URZ, URZ, URZ ;  /* 0x0000003f3f3ff290 */ /* 0x000fea000fffe03f */
[----:B------:R-:W-:Y:S02]  /*f960*/  IMAD.MOV.U32 R0, RZ, RZ, R31 ;  /* 0x000000ffff007224 */ /* 0x000fe400078e001f */
[----:B------:R-:W-:Y:S01]  /*f970*/  IMAD.MOV.U32 R3, RZ, RZ, R29 ;  /* 0x000000ffff037224 */ /* 0x000fe200078e001d */
[----:B------:R4:W-:Y:S01]  /*f980*/  STL [R1+0x110], R28 ;  /* 0x0001101c01007387 */ /* 0x0009e20000100800 */
[----:B------:R-:W-:-:S03]  /*f990*/  IMAD.MOV.U32 R2, RZ, RZ, R30 ;  /* 0x000000ffff027224 */ /* 0x000fc600078e001e */
[----:B------:R-:W-:Y:S01]  /*f9a0*/  STL [R1+0x1218], R0 ;  /* 0x0012180001007387 */ /* 0x000fe20000100800 */
[-C--:B------:R-:W-:Y:S03]  /*f9b0*/  HMMA.1688.F32.TF32 R56, R236, R32.reuse, R84 ;  /* 0x00000020ec38723c */ /* 0x080fe60000081054 */
[----:B------:R-:W-:Y:S04]  /*f9c0*/  STL [R1+0x1214], R3 ;  /* 0x0012140301007387 */ /* 0x000fe80000100800 */
[----:B------:R-:W-:Y:S01]  /*f9d0*/  STL [R1+0x1210], R2 ;  /* 0x0012100201007387 */ /* 0x000fe20000100800 */
[-C--:B----4-:R-:W-:Y:S03]  /*f9e0*/  HMMA.1688.F32.TF32 R28, R156, R32.reuse, R20 ;  /* 0x000000209c1c723c */ /* 0x090fe60000081014 */
[----:B------:R-:W4:Y:S04]  /*f9f0*/  LDL.LU.64 R20, [R1+0x790] ;  /* 0x0007900001147983 */ /* 0x000f280000300a00 */
[----:B------:R-:W4:Y:S11]  /*fa00*/  LDL.LU.64 R22, [R1+0x798] ;  /* 0x0007980001167983 */ /* 0x000f360000300a00 */
[----:B------:R-:W-:Y:S05]  /*fa10*/  @!UPT UIADD3 URZ, URZ, URZ, URZ ;  /* 0x0000003f3f3ff290 */ /* 0x000fea000fffe03f */
[----:B------:R-:W-:Y:S04]  /*fa20*/  STL.64 [R1+0x1b0], R28 ;  /* 0x0001b01c01007387 */ /* 0x000fe80000100a00 */
[----:B------:R-:W-:Y:S04]  /*fa30*/  STL.64 [R1+0x1b8], R30 ;  /* 0x0001b81e01007387 */ /* 0x000fe80000100a00 */
[----:B------:R1:W-:Y:S04]  /*fa40*/  STL.64 [R1+0x310], R48 ;  /* 0x0003103001007387 */ /* 0x0003e80000100a00 */
[----:B------:R3:W-:Y:S04]  /*fa50*/  STL.64 [R1+0x318], R50 ;  /* 0x0003183201007387 */ /* 0x0007e80000100a00 */
[----:B-1----:R-:W4:Y:S04]  /*fa60*/  LDL.LU.64 R48, [R1+0x3c0] ;  /* 0x0003c00001307983 */ /* 0x002f280000300a00 */
[----:B------:R-:W-:Y:S04]  /*fa70*/  STL.64 [R1+0x380], R56 ;  /* 0x0003803801007387 */ /* 0x000fe80000100a00 */
[----:B------:R1:W-:Y:S04]  /*fa80*/  STL.64 [R1+0x388], R58 ;  /* 0x0003883a01007387 */ /* 0x0003e80000100a00 */
[----:B---3--:R-:W3:Y:S01]  /*fa90*/  LDL.LU.64 R50, [R1+0x3c8] ;  /* 0x0003c80001327983 */ /* 0x008ee20000300a00 */
[-C--:B------:R-:W-:Y:S08]  /*faa0*/  HMMA.1688.F32.TF32 R28, R8, R32.reuse, R100 ;  /* 0x00000020081c723c */ /* 0x080ff00000081064 */
[----:B------:R-:W-:Y:S08]  /*fab0*/  HMMA.1688.F32.TF32 R68, R12, R32, R120 ;  /* 0x000000200c44723c */ /* 0x000ff00000081078 */
[----:B-1----:R-:W-:Y:S07]  /*fac0*/  HMMA.1688.F32.TF32 R56, R240, R36, R24 ;  /* 0x00000024f038723c */ /* 0x002fee0000081018 */
[----:B------:R-:W-:Y:S04]  /*fad0*/  STL.64 [R1+0x440], R28 ;  /* 0x0004401c01007387 */ /* 0x000fe80000100a00 */
[----:B------:R1:W-:Y:S02]  /*fae0*/  STL.64 [R1+0x448], R30 ;  /* 0x0004481e01007387 */ /* 0x0003e40000100a00 */
[----:B-1----:R-:W-:Y:S02]  /*faf0*/  HMMA.1688.F32.TF32 R28, R16, R32, R44 ;  /* 0x00000020101c723c */ /* 0x002fe4000008102c */
[----:B------:R-:W-:Y:S04]  /*fb00*/  STL.64 [R1+0x490], R68 ;  /* 0x0004904401007387 */ /* 0x000fe80000100a00 */
[----:B------:R-:W-:Y:S05]  /*fb10*/  STL.64 [R1+0x498], R70 ;  /* 0x0004984601007387 */ /* 0x000fea0000100a00 */
[----:B------:R-:W-:-:S02]  /*fb20*/  IMAD.MOV.U32 R27, RZ, RZ, R56 ;  /* 0x000000ffff1b7224 */ /* 0x000fc400078e0038 */
[----:B------:R-:W-:Y:S01]  /*fb30*/  IMAD.MOV.U32 R35, RZ, RZ, R57 ;  /* 0x000000ffff237224 */ /* 0x000fe200078e0039 */
[----:B------:R-:W-:Y:S01]  /*fb40*/  LDSM.16.M88.4 R68, [R6+0x16000] ;  /* 0x016000000644783b */ /* 0x000fe20000000200 */
[----:B--2---:R-:W-:Y:S03]  /*fb50*/  HMMA.1688.F32.TF32 R44, R116, R36, R52 ;  /* 0x00000024742c723c */ /* 0x004fe60000081034 */
[----:B------:R-:W-:Y:S05]  /*fb60*/  LDSM.16.M88.4 R52, [R6+0x14000] ;  /* 0x014000000634783b */ /* 0x000fea0000000200 */
[----:B------:R-:W-:Y:S04]  /*fb70*/  STL.64 [R1+0x530], R28 ;  /* 0x0005301c01007387 */ /* 0x000fe80000100a00 */
[----:B------:R1:W-:Y:S02]  /*fb80*/  STL.64 [R1+0x538], R30 ;  /* 0x0005381e01007387 */ /* 0x0003e40000100a00 */
[----:B-1----:R-:W-:-:S02]  /*fb90*/  IMAD.MOV.U32 R31, RZ, RZ, R59 ;  /* 0x000000ffff1f7224 */ /* 0x002fc400078e003b */
[----:B------:R-:W-:-:S08]  /*fba0*/  IMAD.MOV.U32 R30, RZ, RZ, R58 ;  /* 0x000000ffff1e7224 */ /* 0x000fd000078e003a */
[----:B------:R-:W-:Y:S01]  /*fbb0*/  IMAD.MOV.U32 R2, RZ, RZ, R47 ;  /* 0x000000ffff027224 */ /* 0x000fe200078e002f */
[----:B------:R-:W-:Y:S04]  /*fbc0*/  STL [R1+0x12ec], R31 ;  /* 0x0012ec1f01007387 */ /* 0x000fe80000100800 */
[----:B------:R1:W-:Y:S01]  /*fbd0*/  STL [R1+0x12e8], R30 ;  /* 0x0012e81e01007387 */ /* 0x0003e20000100800 */
[----:B------:R-:W-:Y:S02]  /*fbe0*/  IMAD.MOV.U32 R3, RZ, RZ, R46 ;  /* 0x000000ffff037224 */ /* 0x000fe400078e002e */
[----:B------:R-:W-:Y:S01]  /*fbf0*/  IMAD.MOV.U32 R0, RZ, RZ, R45 ;  /* 0x000000ffff007224 */ /* 0x000fe200078e002d */
[----:B------:R-:W-:Y:S01]  /*fc00*/  LDSM.16.M88.4 R56, [R6+0x14800] ;  /* 0x014800000638783b */ /* 0x000fe20000000200 */
[-C--:B-1----:R-:W-:Y:S03]  /*fc10*/  HMMA.1688.F32.TF32 R28, R156, R36.reuse, R244 ;  /* 0x000000249c1c723c */ /* 0x082fe600000810f4 */
[----:B------:R-:W-:Y:S04]  /*fc20*/  STL [R1+0x12e4], R27 ;  /* 0x0012e41b01007387 */ /* 0x000fe80000100800 */
[----:B------:R1:W-:Y:S04]  /*fc30*/  STL [R1+0x12e0], R35 ;  /* 0x0012e02301007387 */ /* 0x0003e80000100800 */
[----:B------:R-:W-:Y:S04]  /*fc40*/  STL [R1+0xd0], R44 ;  /* 0x0000d02c01007387 */ /* 0x000fe80000100800 */
[----:B------:R-:W-:Y:S01]  /*fc50*/  STL [R1+0x1224], R2 ;  /* 0x0012240201007387 */ /* 0x000fe20000100800 */
[-C--:B-1----:R-:W-:Y:S03]  /*fc60*/  HMMA.1688.F32.TF32 R32, R196, R36.reuse, R64 ;  /* 0x00000024c420723c */ /* 0x082fe60000081040 */
[----:B------:R-:W-:Y:S04]  /*fc70*/  STL [R1+0x1220], R3 ;  /* 0x0012200301007387 */ /* 0x000fe80000100800 */
[----:B------:R-:W-:Y:S01]  /*fc80*/  STL [R1+0x121c], R0 ;  /* 0x00121c0001007387 */ /* 0x000fe20000100800 */
[-C--:B------:R-:W-:Y:S03]  /*fc90*/  HMMA.1688.F32.TF32 R24, R236, R36.reuse, R88 ;  /* 0x00000024ec18723c */ /* 0x080fe60000081058 */
[----:B------:R-:W-:Y:S04]  /*fca0*/  STL.64 [R1+0xe0], R28 ;  /* 0x0000e01c01007387 */ /* 0x000fe80000100a00 */
[----:B------:R1:W-:Y:S04]  /*fcb0*/  STL.64 [R1+0xe8], R30 ;  /* 0x0000e81e01007387 */ /* 0x0003e80000100a00 */
[----:B------:R-:W2:Y:S04]  /*fcc0*/  LDSM.16.M88.4 R44, [R6+0x13000] ;  /* 0x01300000062c783b */ /* 0x000ea80000000200 */
[----:B------:R-:W-:Y:S01]  /*fcd0*/  LDSM.16.M88.4 R64, [R6+0x15800] ;  /* 0x015800000640783b */ /* 0x000fe20000000200 */
[-C--:B-1----:R-:W-:Y:S03]  /*fce0*/  HMMA.1688.F32.TF32 R28, R8, R36.reuse, R104 ;  /* 0x00000024081c723c */ /* 0x082fe60000081068 */
[----:B------:R-:W-:Y:S04]  /*fcf0*/  STL.64 [R1+0x170], R32 ;  /* 0x0001702001007387 */ /* 0x000fe80000100a00 */
[----:B------:R1:W-:Y:S04]  /*fd00*/  STL.64 [R1+0x178], R34 ;  /* 0x0001782201007387 */ /* 0x0003e80000100a00 */
[----:B------:R-:W-:Y:S04]  /*fd10*/  STL.64 [R1+0x300], R24 ;  /* 0x0003001801007387 */ /* 0x000fe80000100a00 */
[----:B------:R2:W-:Y:S01]  /*fd20*/  STL.64 [R1+0x308], R26 ;  /* 0x0003081a01007387 */ /* 0x0005e20000100a00 */
[-C--:B-1----:R-:W-:Y:S07]  /*fd30*/  HMMA.1688.F32.TF32 R32, R12, R36.reuse, R124 ;  /* 0x000000240c20723c */ /* 0x082fee000008107c */
[----:B------:R-:W-:Y:S01]  /*fd40*/  STL.64 [R1+0x3d0], R28 ;  /* 0x0003d01c01007387 */ /* 0x000fe20000100a00 */
[----:B--2---:R-:W-:Y:S03]  /*fd50*/  HMMA.1688.F32.TF32 R24, R16, R36, R160 ;  /* 0x000000241018723c */ /* 0x004fe600000810a0 */
[----:B------:R4:W-:Y:S11]  /*fd60*/  STL.64 [R1+0x3d8], R30 ;  /* 0x0003d81e01007387 */ /* 0x0009f60000100a00 */
[----:B------:R-:W-:Y:S01]  /*fd70*/  @!UPT UIADD3 URZ, URZ, URZ, URZ ;  /* 0x0000003f3f3ff290 */ /* 0x000fe2000fffe03f */
[----:B------:R-:W-:Y:S04]  /*fd80*/  STL.64 [R1+0x410], R32 ;  /* 0x0004102001007387 */ /* 0x000fe80000100a00 */
[----:B------:R1:W-:Y:S04]  /*fd90*/  STL.64 [R1+0x418], R34 ;  /* 0x0004182201007387 */ /* 0x0003e80000100a00 */
[----:B------:R-:W-:Y:S04]  /*fda0*/  STL.64 [R1+0x580], R24 ;  /* 0x0005801801007387 */ /* 0x000fe80000100a00 */
[----:B------:R2:W-:Y:S01]  /*fdb0*/  STL.64 [R1+0x588], R26 ;  /* 0x0005881a01007387 */ /* 0x0005e20000100a00 */
[-C--:B----4-:R-:W-:Y:S11]  /*fdc0*/  HMMA.1688.F32.TF32 R28, R240, R40.reuse, R20 ;  /* 0x00000028f01c723c */ /* 0x090ff60000081014 */
[----:B------:R-:W-:Y:S11]  /*fdd0*/  @!UPT UIADD3 URZ, URZ, URZ, URZ ;  /* 0x0000003f3f3ff290 */ /* 0x000ff6000fffe03f */
[----:B------:R-:W-:Y:S02]  /*fde0*/  @!UPT UIADD3 URZ, URZ, URZ, URZ ;  /* 0x0000003f3f3ff290 */ /* 0x000fe4000fffe03f */
[----:B-1----:R-:W-:Y:S02]  /*fdf0*/  IMAD.MOV.U32 R34, RZ, RZ, R28 ;  /* 0x000000ffff227224 */ /* 0x002fe400078e001c */
[----:B--2---:R-:W-:Y:S02]  /*fe00*/  IMAD.MOV.U32 R26, RZ, RZ, R29 ;  /* 0x000000ffff1a7224 */ /* 0x004fe400078e001d */
[----:B------:R-:W-:Y:S02]  /*fe10*/  IMAD.MOV.U32 R22, RZ, RZ, R30 ;  /* 0x000000ffff167224 */ /* 0x000fe400078e001e */
[----:B------:R-:W-:Y:S02]  /*fe20*/  IMAD.MOV.U32 R23, RZ, RZ, R31 ;  /* 0x000000ffff177224 */ /* 0x000fe400078e001f */
[-C--:B---3--:R-:W-:Y:S03]  /*fe30*/  HMMA.1688.F32.TF32 R28, R116, R40.reuse, R48 ;  /* 0x00000028741c723c */ /* 0x088fe60000081030 */
[----:B------:R1:W-:Y:S04]  /*fe40*/  STL.64 [R1+0x1300], R22 ;  /* 0x0013001601007387 */ /* 0x0003e80000100a00 */
[----:B------:R-:W2:Y:S11]  /*fe50*/  LDSM.16.M88.4 R48, [R6+0x13800] ;  /* 0x013800000630783b */ /* 0x000eb60000000200 */
[----:B------:R-:W-:Y:S06]  /*fe60*/  @!UPT UIADD3 URZ, URZ, URZ, URZ ;  /* 0x0000003f3f3ff290 */ /* 0x000fec000fffe03f */
[----:B------:R-:W-:Y:S02]  /*fe70*/  IMAD.MOV.U32 R3, RZ, RZ, R28 ;  /* 0x000000ffff037224 */ /* 0x000fe400078e001c */
[----:B------:R-:W-:Y:S02]  /*fe80*/  IMAD.MOV.U32 R0, RZ, RZ, R29 ;  /* 0x000000ffff007224 */ /* 0x000fe400078e001d */
[----:B------:R-:W-:Y:S02]  /*fe90*/  IMAD.MOV.U32 R37, RZ, RZ, R30 ;  /* 0x000000ffff257224 */ /* 0x000fe400078e001e */
[----:B------:R-:W-:Y:S02]  /*fea0*/  IMAD.MOV.U32 R36, RZ, RZ, R31 ;  /* 0x000000ffff247224 */ /* 0x000fe400078e001f */
[-C--:B------:R-:W-:Y:S03]  /*feb0*/  HMMA.1688.F32.TF32 R28, R156, R40.reuse, R144 ;  /* 0x000000289c1c723c */ /* 0x080fe60000081090 */
[----:B------:R-:W-:Y:S04]  /*fec0*/  STL [R1+0x125c], R36 ;  /* 0x00125c2401007387 */ /* 0x000fe80000100800 */
[----:B------:R3:W-:Y:S01]  /*fed0*/  STL [R1+0x1258], R37 ;  /* 0x0012582501007387 */ /* 0x0007e20000100800 */
[-C--:B-1----:R-:W-:Y:S03]  /*fee0*/  HMMA.1688.F32.TF32 R20, R196, R40.reuse, R60 ;  /* 0x00000028c414723c */ /* 0x082fe6000008103c */
[----:B------:R-:W-:Y:S04]  /*fef0*/  STL [R1+0x1254], R0 ;  /* 0x0012540001007387 */ /* 0x000fe80000100800 */
[----:B------:R-:W-:Y:S01]  /*ff00*/  STL [R1+0x1250], R3 ;  /* 0x0012500301007387 */ /* 0x000fe20000100800 */
[-C--:B---3--:R-:W-:Y:S03]  /*ff10*/  HMMA.1688.F32.TF32 R36, R236, R40.reuse, R92 ;  /* 0x00000028ec24723c */ /* 0x088fe6000008105c */
[----:B------:R-:W1:Y:S04]  /*ff20*/  LDSM.16.M88.4 R60, [R6+0x15000] ;  /* 0x01500000063c783b */ /* 0x000e680000000200 */
[----:B------:R-:W-:Y:S04]  /*ff30*/  STL.64 [R1+0x90], R28 ;  /* 0x0000901c01007387 */ /* 0x000fe80000100a00 */
[----:B------:R3:W-:Y:S02]  /*ff40*/  STL.64 [R1+0x98], R30 ;  /* 0x0000981e01007387 */ /* 0x0007e40000100a00 */
[-C--:B---3--:R-:W-:Y:S02]  /*ff50*/  HMMA.1688.F32.TF32 R28, R8, R40.reuse, R108 ;  /* 0x00000028081c723c */ /* 0x088fe4000008106c */
[----:B------:R-:W-:Y:S04]  /*ff60*/  STL.64 [R1+0xc0], R20 ;  /* 0x0000c01401007387 */ /* 0x000fe80000100a00 */
[----:B------:R3:W-:Y:S04]  /*ff70*/  STL.64 [R1+0xc8], R22 ;  /* 0x0000c81601007387 */ /* 0x0007e80000100a00 */
[----:B------:R-:W-:Y:S04]  /*ff80*/  STL.64 [R1+0x1a0], R36 ;  /* 0x0001a02401007387 */ /* 0x000fe80000100a00 */
[----:B------:R-:W-:Y:S01]  /*ff90*/  STL.64 [R1+0x1a8], R38 ;  /* 0x0001a82601007387 */ /* 0x000fe20000100a00 */
[-C--:B---3--:R-:W-:Y:S03]  /*ffa0*/  HMMA.1688.F32.TF32 R20, R12, R40.reuse, R128 ;  /* 0x000000280c14723c */ /* 0x088fe60000081080 */
[----:B------:R-:W-:Y:S05]  /*ffb0*/  STL.64 [R1+0x1310], R14 ;  /* 0x0013100e01007387 */ /* 0x000fea0000100a00 */
[----:B------:R-:W-:Y:S04]  /*ffc0*/  STL.64 [R1+0x360], R28 ;  /* 0x0003601c01007387 */ /* 0x000fe80000100a00 */
[----:B------:R-:W-:Y:S04]  /*ffd0*/  STL.64 [R1+0x368], R30 ;  /* 0x0003681e01007387 */ /* 0x000fe80000100a00 */
[----:B------:R3:W-:Y:S02]  /*ffe0*/  STL.64 [R1+0x1308], R12 ;  /* 0x0013080c01007387 */ /* 0x0007e40000100a00 */
[----:B---3--:R-:W-:Y:S05]  /*fff0*/  HMMA.1688.F32.TF32 R12, R16, R40, R172 ;  /* 0x00000028100c723c */ /* 0x008fea00000810ac */
[----:B------:R-:W-:Y:S04]  /*10000*/  STL.64 [R1+0x3c0], R20 ;  /* 0x0003c01401007387 */ /* 0x000fe80000100a00 */
[----:B------:R-:W-:Y:S04]  /*10010*/  STL.64 [R1+0x3c8], R22 ;  /* 0x0003c81601007387 */ /* 0x000fe80000100a00 */
[----:B------:R-:W3:Y:S04]  /*10020*/  LDL.LU.64 R28, [R1+0x980] ;  /* 0x00098000011c7983 */ /* 0x000ee80000300a00 */
[----:B------:R-:W3:Y:S06]  /*10030*/  LDL.LU.64 R30, [R1+0x988] ;  /* 0x00098800011e7983 */ /* 0x000eec0000300a00 */
[----:B------:R4:W-:Y:S04]  /*10040*/  STL.64 [R1+0x520], R12 ;  /* 0x0005200c01007387 */ /* 0x0009e80000100a00 */
[----:B------:R1:W-:Y:S04]  /*10050*/  STL.64 [R1+0x528], R14 ;  /* 0x0005280e01007387 */ /* 0x0003e80000100a00 */
[----:B----4-:R-:W4:Y:S04]  /*10060*/  LDL.LU.64 R12, [R1+0x970] ;  /* 0x00097000010c7983 */ /* 0x010f280000300a00 */
[----:B-1----:R-:W4:Y:S04]  /*10070*/  LDL.LU.64 R14, [R1+0x978] ;  /* 0x00097800010e7983 */ /* 0x002f280000300a00 */
[----:B------:R-:W3:Y:S04]  /*10080*/  LDL.LU.64 R84, [R1+0x960] ;  /* 0x0009600001547983 */ /* 0x000ee80000300a00 */
[----:B------:R-:W3:Y:S04]  /*10090*/  LDL.LU.64 R86, [R1+0x968] ;  /* 0x0009680001567983 */ /* 0x000ee80000300a00 */
[----:B------:R-:W3:Y:S04]  /*100a0*/  LDL.LU.64 R36, [R1+0x950] ;  /* 0x0009500001247983 */ /* 0x000ee80000300a00 */
[----:B------:R-:W3:Y:S04]  /*100b0*/  LDL.LU.64 R38, [R1+0x958] ;  /* 0x0009580001267983 */ /* 0x000ee80000300a00 */
[----:B------:R-:W3:Y:S04]  /*100c0*/  LDL.LU.64 R20, [R1+0x940] ;  /* 0x0009400001147983 */ /* 0x000ee80000300a00 */
[----:B------:R-:W3:Y:S04]  /*100d0*/  LDL.LU.64 R22, [R1+0x948] ;  /* 0x0009480001167983 */ /* 0x000ee80000300a00 */
[----:B------:R-:W-:Y:S04]  /*100e0*/  STL.64 [R1+0x1320], R18 ;  /* 0x0013201201007387 */ /* 0x000fe80000100a00 */
[----:B------:R-:W-:Y:S04]  /*100f0*/  STL.64 [R1+0x1318], R16 ;  /* 0x0013181001007387 */ /* 0x000fe80000100a00 */
[----:B------:R-:W-:Y:S04]  /*10100*/  STL [R1+0x1298], R46 ;  /* 0x0012982e01007387 */ /* 0x000fe80000100800 */
[----:B------:R-:W-:Y:S04]  /*10110*/  STL [R1+0x1284], R47 ;  /* 0x0012842f01007387 */ /* 0x000fe80000100800 */
[----:B--2---:R-:W-:Y:S04]  /*10120*/  STL [R1+0x1264], R50 ;  /* 0x0012643201007387 */ /* 0x004fe80000100800 */
[----:B------:R-:W-:Y:S04]  /*10130*/  STL [R1+0x1260], R51 ;  /* 0x0012603301007387 */ /* 0x000fe80000100800 */
        /* <DEDUP_REMOVED lines=13> */
[----:B------:R4:W-:Y:S02]  /*10210*/  STL [R1+0x1328], R7 ;  /* 0x0013280701007387 */ /* 0x0009e40000100800 */
[C---:B----4-:R-:W-:Y:S02]  /*10220*/  HMMA.1688.F32.TF32 R4, R240.reuse, R48, R12 ;  /* 0x00000030f004723c */ /* 0x050fe4000008100c */
[----:B------:R-:W2:Y:S04]  /*10230*/  LDL.LU.64 R12, [R1+0x930] ;  /* 0x00093000010c7983 */ /* 0x000ea80000300a00 */
[----:B------:R-:W2:Y:S11]  /*10240*/  LDL.LU.64 R14, [R1+0x938] ;  /* 0x00093800010e7983 */ /* 0x000eb60000300a00 */
[----:B------:R-:W-:Y:S07]  /*10250*/  @!UPT UIADD3 URZ, URZ, URZ, URZ ;  /* 0x0000003f3f3ff290 */ /* 0x000fee000fffe03f */
[----:B------:R-:W-:Y:S02]  /*10260*/  IMAD.MOV.U32 R74, RZ, RZ, R4 ;  /* 0x000000ffff4a7224 */ /* 0x000fe400078e0004 */
[----:B------:R-:W-:Y:S02]  /*10270*/  IMAD.MOV.U32 R75, RZ, RZ, R5 ;  /* 0x000000ffff4b7224 */ /* 0x000fe400078e0005 */
[----:B------:R-:W-:Y:S02]  /*10280*/  IMAD.MOV.U32 R70, RZ, RZ, R6 ;  /* 0x000000ffff467224 */ /* 0x000fe400078e0006 */
[----:B------:R-:W-:Y:S02]  /*10290*/  IMAD.MOV.U32 R71, RZ, RZ, R7 ;  /* 0x000000ffff477224 */ /* 0x000fe400078e0007 */
[----:B---3--:R-:W-:Y:S11]  /*102a0*/  HMMA.1688.F32.TF32 R4, R240, R52, R84 ;  /* 0x00000034f004723c */ /* 0x008ff60000081054 */
[----:B------:R-:W-:Y:S11]  /*102b0*/  @!UPT UIADD3 URZ, URZ, URZ, URZ ;  /* 0x0000003f3f3ff290 */ /* 0x000ff6000fffe03f */
[----:B------:R-:W-:Y:S02]  /*102c0*/  @!UPT UIADD3 URZ, URZ, URZ, URZ ;  /* 0x0000003f3f3ff290 */ /* 0x000fe4000fffe03f */
[----:B------:R-:W-:Y:S02]  /*102d0*/  IMAD.MOV.U32 R66, RZ, RZ, R4 ;  /* 0x000000ffff427224 */ /* 0x000fe400078e0004 */
[----:B------:R-:W-:Y:S02]  /*102e0*/  IMAD.MOV.U32 R67, RZ, RZ, R5 ;  /* 0x000000ffff437224 */ /* 0x000fe400078e0005 */
[----:B------:R-:W-:Y:S01]  /*102f0*/  IMAD.MOV.U32 R62, RZ, RZ, R6 ;  /* 0x000000ffff3e7224 */ /* 0x000fe200078e0006 */
[----:B------:R-:W3:Y:S01]  /*10300*/  LDL.LU.64 R4, [R1+0x920] ;  /* 0x0009200001047983 */ /* 0x000ee20000300a00 */
[----:B------:R-:W-:-:S03]  /*10310*/  IMAD.MOV.U32 R63, RZ, RZ, R7 ;  /* 0x000000ffff3f7224 */ /* 0x000fc600078e0007 */
[----:B------:R-:W3:Y:S01]  /*10320*/  LDL.LU.64 R6, [R1+0x928] ;  /* 0x0009280001067983 */ /* 0x000ee20000300a00 */
[C---:B------:R-:W-:Y:S03]  /*10330*/  HMMA.1688.F32.TF32 R16, R240.reuse, R56, R36 ;  /* 0x00000038f010723c */ /* 0x040fe60000081024 */
[----:B------:R-:W4:Y:S04]  /*10340*/  LDL.LU.64 R92, [R1+0x910] ;  /* 0x00091000015c7983 */ /* 0x000f280000300a00 */
[----:B------:R-:W4:Y:S01]  /*10350*/  LDL.LU.64 R94, [R1+0x918] ;  /* 0x00091800015e7983 */ /* 0x000f220000300a00 */
[C---:B------:R-:W-:Y:S11]  /*10360*/  HMMA.1688.F32.TF32 R88, R240.reuse, R44, R28 ;  /* 0x0000002cf058723c */ /* 0x040ff6000008101c */
[----:B------:R-:W-:Y:S05]  /*10370*/  @!UPT UIADD3 URZ, URZ, URZ, URZ ;  /* 0x0000003f3f3ff290 */ /* 0x000fea000fffe03f */
[----:B------:R-:W-:Y:S02]  /*10380*/  IMAD.MOV.U32 R58, RZ, RZ, R16 ;  /* 0x000000ffff3a7224 */ /* 0x000fe400078e0010 */
[----:B------:R-:W-:Y:S02]  /*10390*/  IMAD.MOV.U32 R46, RZ, RZ, R17 ;  /* 0x000000ffff2e7224 */ /* 0x000fe400078e0011 */
[----:B------:R-:W-:Y:S02]  /*103a0*/  IMAD.MOV.U32 R38, RZ, RZ, R18 ;  /* 0x000000ffff267224 */ /* 0x000fe400078e0012 */
[----:B------:R-:W-:Y:S02]  /*103b0*/  IMAD.MOV.U32 R39, RZ, RZ, R19 ;  /* 0x000000ffff277224 */ /* 0x000fe400078e0013 */
[----:B------:R-:W-:Y:S01]  /*103c0*/  HMMA.1688.F32.TF32 R16, R240, R60, R20 ;  /* 0x0000003cf010723c */ /* 0x000fe20000081014 */
[----:B------:R-:W-:Y:S02]  /*103d0*/  IMAD.MOV.U32 R31, RZ, RZ, R88 ;  /* 0x000000ffff1f7224 */ /* 0x000fe400078e0058 */
[----:B------:R-:W-:-:S02]  /*103e0*/  IMAD.MOV.U32 R30, RZ, RZ, R89 ;  /* 0x000000ffff1e7224 */ /* 0x000fc400078e0059 */
[----:B------:R-:W-:Y:S01]  /*103f0*/  IMAD.MOV.U32 R27, RZ, RZ, R90 ;  /* 0x000000ffff1b7224 */ /* 0x000fe200078e005a */
[----:B------:R-:W4:Y:S01]  /*10400*/  LDL.LU.64 R88, [R1+0x900] ;  /* 0x0009000001587983 */ /* 0x000f220000300a00 */
[----:B------:R-:W-:-:S03]  /*10410*/  IMAD.MOV.U32 R35, RZ, RZ, R91 ;  /* 0x000000ffff237224 */ /* 0x000fc600078e005b */
[----:B------:R-:W4:Y:S04]  /*10420*/  LDL.LU.64 R90, [R1+0x908] ;  /* 0x00090800015a7983 */ /* 0x000f280000300a00 */
[----:B------:R-:W4:Y:S04]  /*10430*/  LDL.LU.64 R84, [R1+0x8f0] ;  /* 0x0008f00001547983 */ /* 0x000f280000300a00 */
[----:B------:R-:W4:Y:S04]  /*10440*/  LDL.LU.64 R86, [R1+0x8f8] ;  /* 0x0008f80001567983 */ /* 0x000f280000300a00 */
[----:B------:R-:W4:Y:S02]  /*10450*/  LDL.LU.64 R20, [R1+0x8e0] ;  /* 0x0008e00001147983 */ /* 0x000f240000300a00 */
[----:B------:R-:W-:-:S02]  /*10460*/  IMAD.MOV.U32 R42, RZ, RZ, R16 ;  /* 0x000000ffff2a7224 */ /* 0x000fc400078e0010 */
[----:B------:R-:W-:Y:S01]  /*10470*/  IMAD.MOV.U32 R43, RZ, RZ, R17 ;  /* 0x000000ffff2b7224 */ /* 0x000fe200078e0011 */
[----:B------:R-:W4:Y:S01]  /*10480*/  LDL.LU.64 R22, [R1+0x8e8] ;  /* 0x0008e80001167983 */ /* 0x000f220000300a00 */
[----:B------:R-:W-:Y:S02]  /*10490*/  IMAD.MOV.U32 R47, RZ, RZ, R18 ;  /* 0x000000ffff2f7224 */ /* 0x000fe400078e0012 */
[----:B------:R-:W-:Y:S01]  /*104a0*/  IMAD.MOV.U32 R59, RZ, RZ, R19 ;  /* 0x000000ffff3b7224 */ /* 0x000fe200078e0013 */
[----:B------:R-:W4:Y:S04]  /*104b0*/  LDL.LU.64 R16, [R1+0x8d0] ;  /* 0x0008d00001107983 */ /* 0x000f280000300a00 */
[----:B------:R-:W4:Y:S01]  /*104c0*/  LDL.LU.64 R18, [R1+0x8d8] ;  /* 0x0008d80001127983 */ /* 0x000f220000300a00 */
[----:B--2---:R-:W-:Y:S11]  /*104d0*/  HMMA.1688.F32.TF32 R12, R240, R64, R12 ;  /* 0x00000040f00c723c */ /* 0x004ff6000008100c */
[----:B------:R-:W-:Y:S11]  /*104e0*/  @!UPT UIADD3 URZ, URZ, URZ, URZ ;  /* 0x0000003f3f3ff290 */ /* 0x000ff6000fffe03f */
[----:B------:R-:W-:Y:S02]  /*104f0*/  @!UPT UIADD3 URZ, URZ, URZ, URZ ;  /* 0x0000003f3f3ff290 */ /* 0x000fe4000fffe03f */
[----:B------:R-:W-:Y:S02]  /*10500*/  IMAD.MOV.U32 R54, RZ, RZ, R12 ;  /* 0x000000ffff367224 */ /* 0x000fe400078e000c */
[----:B------:R-:W-:Y:S02]  /*10510*/  IMAD.MOV.U32 R55, RZ, RZ, R13 ;  /* 0x000000ffff377224 */ /* 0x000fe400078e000d */
[----:B------:R-:W-:Y:S01]  /*10520*/  IMAD.MOV.U32 R50, RZ, RZ, R14 ;  /* 0x000000ffff327224 */ /* 0x000fe200078e000e */
[----:B------:R-:W2:Y:S01]  /*10530*/  LDL.LU.64 R12, [R1+0x8c0] ;  /* 0x0008c000010c7983 */ /* 0x000ea20000300a00 */
[----:B------:R-:W-:-:S03]  /*10540*/  IMAD.MOV.U32 R51, RZ, RZ, R15 ;  /* 0x000000ffff337224 */ /* 0x000fc600078e000f */
[----:B------:R-:W2:Y:S01]  /*10550*/  LDL.LU.64 R14, [R1+0x8c8] ;  /* 0x0008c800010e7983 */ /* 0x000ea20000300a00 */
        /* <DEDUP_REMOVED lines=9> */
[C---:B----4-:R-:W-:Y:S08]  /*105f0*/  HMMA.1688.F32.TF32 R248, R240.reuse, R72, R92 ;  /* 0x00000048f0f8723c */ /* 0x050ff0000008105c */
[C---:B------:R-:W-:Y:S08]  /*10600*/  HMMA.1688.F32.TF32 R244, R240.reuse, R76, R88 ;  /* 0x0000004cf0f4723c */ /* 0x040ff00000081058 */
[----:B------:R-:W-:Y:S01]  /*10610*/  HMMA.1688.F32.TF32 R240, R240, R80, R84 ;  /* 0x00000050f0f0723c */ /* 0x000fe20000081054 */
[----:B------:R-:W-:Y:S07]  /*10620*/  STL.64 [R1+0x12f8], R38 ;  /* 0x0012f82601007387 */ /* 0x000fee0000100a00 */
[C---:B------:R-:W-:Y:S01]  /*10630*/  HMMA.1688.F32.TF32 R84, R116.reuse, R48, R16 ;  /* 0x000000307454723c */ /* 0x040fe20000081010 */
[----:B------:R-:W-:Y:S07]  /*10640*/  STL.64 [R1+0x12f0], R36 ;  /* 0x0012f02401007387 */ /* 0x000fee0000100a00 */
[----:B------:R-:W-:Y:S01]  /*10650*/  HMMA.1688.F32.TF32 R20, R116, R44, R20 ;  /* 0x0000002c7414723c */ /* 0x000fe20000081014 */
        /* <DEDUP_REMOVED lines=8> */
[----:B------:R-:W4:Y:S04]  /*106e0*/  LDL.LU.64 R96, [R1+0x890] ;  /* 0x0008900001607983 */ /* 0x000f280000300a00 */
[----:B------:R-:W4:Y:S04]  /*106f0*/  LDL.LU.64 R98, [R1+0x898] ;  /* 0x0008980001627983 */ /* 0x000f280000300a00 */
[----:B------:R-:W4:Y:S04]  /*10700*/  LDL.LU.64 R100, [R1+0x880] ;  /* 0x0008800001647983 */ /* 0x000f280000300a00 */
[----:B------:R-:W4:Y:S04]  /*10710*/  LDL.LU.64 R102, [R1+0x888] ;  /* 0x0008880001667983 */ /* 0x000f280000300a00 */
[----:B------:R-:W4:Y:S04]  /*10720*/  LDL.LU.64 R104, [R1+0x870] ;  /* 0x0008700001687983 */ /* 0x000f280000300a00 */
[----:B------:R-:W4:Y:S04]  /*10730*/  LDL.LU.64 R106, [R1+0x878] ;  /* 0x00087800016a7983 */ /* 0x000f280000300a00 */
[----:B-1----:R-:W4:Y:S04]  /*10740*/  LDL.LU.64 R84, [R1+0x860] ;  /* 0x0008600001547983 */ /* 0x002f280000300a00 */
[----:B------:R-:W4:Y:S01]  /*10750*/  LDL.LU.64 R86, [R1+0x868] ;  /* 0x0008680001567983 */ /* 0x000f220000300a00 */
[----:B------:R-:W-:-:S02]  /*10760*/  IMAD.MOV.U32 R79, RZ, RZ, R20 ;  /* 0x000000ffff4f7224 */ /* 0x000fc400078e0014 */
[----:B------:R-:W-:Y:S02]  /*10770*/  IMAD.MOV.U32 R2, RZ, RZ, R21 ;  /* 0x000000ffff027224 */ /* 0x000fe400078e0015 */
[----:B------:R-:W-:Y:S02]  /*10780*/  IMAD.MOV.U32 R41, RZ, RZ, R22 ;  /* 0x000000ffff297224 */ /* 0x000fe400078e0016 */
[----:B------:R-:W-:Y:S01]  /*10790*/  IMAD.MOV.U32 R40, RZ, RZ, R23 ;  /* 0x000000ffff287224 */ /* 0x000fe200078e0017 */
[C---:B--2---:R-:W-:Y:S11]  /*107a0*/  HMMA.1688.F32.TF32 R88, R116.reuse, R52, R12 ;  /* 0x000000347458723c */ /* 0x044ff6000008100c */
[----:B------:R-:W-:Y:S11]  /*107b0*/  @!UPT UIADD3 URZ, URZ, URZ, URZ ;  /* 0x0000003f3f3ff290 */ /* 0x000ff6000fffe03f */
[----:B------:R-:W-:Y:S01]  /*107c0*/  @!UPT UIADD3 URZ, URZ, URZ, URZ ;  /* 0x0000003f3f3ff290 */ /* 0x000fe2000fffe03f */
[----:B------:R-:W-:Y:S04]  /*107d0*/  STL.64 [R1+0x11f8], R90 ;  /* 0x0011f85a01007387 */ /* 0x000fe80000100a00 */
[----:B------:R1:W-:Y:S04]  /*107e0*/  STL.64 [R1+0x11f0], R88 ;  /* 0x0011f05801007387 */ /* 0x0003e80000100a00 */
[----:B------:R-:W2:Y:S04]  /*107f0*/  LDL.LU.64 R36, [R1+0x850] ;  /* 0x0008500001247983 */ /* 0x000ea80000300a00 */
[----:B------:R-:W2:Y:S04]  /*10800*/  LDL.LU.64 R38, [R1+0x858] ;  /* 0x0008580001267983 */ /* 0x000ea80000300a00 */
[----:B------:R-:W2:Y:S04]  /*10810*/  LDL.LU.64 R20, [R1+0x840] ;  /* 0x0008400001147983 */ /* 0x000ea80000300a00 */
[----:B------:R-:W2:Y:S04]  /*10820*/  LDL.LU.64 R22, [R1+0x848] ;  /* 0x0008480001167983 */ /* 0x000ea80000300a00 */
[----:B------:R-:W2:Y:S04]  /*10830*/  LDL.LU.64 R16, [R1+0x830] ;  /* 0x0008300001107983 */ /* 0x000ea80000300a00 */
[----:B------:R-:W2:Y:S04]  /*10840*/  LDL.LU.64 R18, [R1+0x838] ;  /* 0x0008380001127983 */ /* 0x000ea80000300a00 */
[----:B------:R-:W2:Y:S04]  /*10850*/  LDL.LU.64 R124, [R1+0x820] ;  /* 0x00082000017c7983 */ /* 0x000ea80000300a00 */
[----:B------:R-:W2:Y:S01]  /*10860*/  LDL.LU.64 R126, [R1+0x828] ;  /* 0x00082800017e7983 */ /* 0x000ea20000300a00 */
[C---:B---3--:R-:W-:Y:S03]  /*10870*/  HMMA.1688.F32.TF32 R92, R116.reuse, R56, R4 ;  /* 0x00000038745c723c */ /* 0x048fe60000081004 */
[----:B------:R-:W3:Y:S04]  /*10880*/  LDL.LU.64 R12, [R1+0x810] ;  /* 0x00081000010c7983 */ /* 0x000ee80000300a00 */
        /* <DEDUP_REMOVED lines=13> */
[----:B------:R-:W-:Y:S04]  /*10960*/  STL.64 [R1+0x1208], R94 ;  /* 0x0012085e01007387 */ /* 0x000fe80000100a00 */
[----:B------:R2:W-:Y:S04]  /*10970*/  STL.64 [R1+0x1200], R92 ;  /* 0x0012005c01007387 */ /* 0x0005e80000100a00 */
[----:B-1----:R-:W3:Y:S04]  /*10980*/  LDL.LU.64 R88, [R1+0x7a0] ;  /* 0x0007a00001587983 */ /* 0x002ee80000300a00 */
[----:B------:R-:W3:Y:S01]  /*10990*/  LDL.LU.64 R90, [R1+0x7a8] ;  /* 0x0007a800015a7983 */ /* 0x000ee20000300a00 */
[C---:B----4-:R-:W-:Y:S08]  /*109a0*/  HMMA.1688.F32.TF32 R96, R116.reuse, R60, R96 ;  /* 0x0000003c7460723c */ /* 0x050ff00000081060 */
[C---:B------:R-:W-:Y:S08]  /*109b0*/  HMMA.1688.F32.TF32 R100, R116.reuse, R64, R100 ;  /* 0x000000407464723c */ /* 0x040ff00000081064 */
[C---:B------:R-:W-:Y:S08]  /*109c0*/  HMMA.1688.F32.TF32 R104, R116.reuse, R68, R104 ;  /* 0x000000447468723c */ /* 0x040ff00000081068 */
[C---:B------:R-:W-:Y:S01]  /*109d0*/  HMMA.1688.F32.TF32 R108, R116.reuse, R72, R84 ;  /* 0x00000048746c723c */ /* 0x040fe20000081054 */
[----:B------:R-:W4:Y:S04]  /*109e0*/  LDL.LU.64 R84, [R1+0x780] ;  /* 0x0007800001547983 */ /* 0x000f280000300a00 */
[----:B------:R-:W4:Y:S03]  /*109f0*/  LDL.LU.64 R86, [R1+0x788] ;  /* 0x0007880001567983 */ /* 0x000f260000300a00 */
[C---:B--2---:R-:W-:Y:S01]  /*10a00*/  HMMA.1688.F32.TF32 R112, R116.reuse, R76, R36 ;  /* 0x0000004c7470723c */ /* 0x044fe20000081024 */
[----:B------:R-:W2:Y:S04]  /*10a10*/  LDL.LU.64 R36, [R1+0x770] ;  /* 0x0007700001247983 */ /* 0x000ea80000300a00 */
[----:B------:R-:W2:Y:S03]  /*10a20*/  LDL.LU.64 R38, [R1+0x778] ;  /* 0x0007780001267983 */ /* 0x000ea60000300a00 */
[----:B------:R-:W-:Y:S01]  /*10a30*/  HMMA.1688.F32.TF32 R116, R116, R80, R20 ;  /* 0x000000507474723c */ /* 0x000fe20000081014 */
[----:B------:R-:W2:Y:S04]  /*10a40*/  LDL.LU.64 R20, [R1+0x750] ;  /* 0x0007500001147983 */ /* 0x000ea80000300a00 */
[----:B------:R-:W2:Y:S03]  /*10a50*/  LDL.LU.64 R22, [R1+0x758] ;  /* 0x0007580001167983 */ /* 0x000ea60000300a00 */
[C---:B------:R-:W-:Y:S01]  /*10a60*/  HMMA.1688.F32.TF32 R120, R156.reuse, R44, R16 ;  /* 0x0000002c9c78723c */ /* 0x040fe20000081010 */
[----:B------:R-:W2:Y:S04]  /*10a70*/  LDL.LU.64 R16, [R1+0x740] ;  /* 0x0007400001107983 */ /* 0x000ea80000300a00 */
[----:B------:R-:W2:Y:S03]  /*10a80*/  LDL.LU.64 R18, [R1+0x748] ;  /* 0x0007480001127983 */ /* 0x000ea60000300a00 */
[C---:B---3--:R-:W-:Y:S01]  /*10a90*/  HMMA.1688.F32.TF32 R128, R156.reuse, R52, R12 ;  /* 0x000000349c80723c */ /* 0x048fe2000008100c */
[----:B------:R-:W3:Y:S04]  /*10aa0*/  LDL.LU.64 R12, [R1+0x730] ;  /* 0x00073000010c7983 */ /* 0x000ee80000300a00 */
[----:B------:R-:W3:Y:S03]  /*10ab0*/  LDL.LU.64 R14, [R1+0x738] ;  /* 0x00073800010e7983 */ /* 0x000ee60000300a00 */
[C---:B------:R-:W-:Y:S01]  /*10ac0*/  HMMA.1688.F32.TF32 R136, R156.reuse, R60, R4 ;  /* 0x0000003c9c88723c */ /* 0x040fe20000081004 */
[----:B------:R-:W3:Y:S04]  /*10ad0*/  LDL.LU.64 R4, [R1+0x720] ;  /* 0x0007200001047983 */ /* 0x000ee80000300a00 */
[----:B------:R-:W3:Y:S04]  /*10ae0*/  LDL.LU.64 R6, [R1+0x728] ;  /* 0x0007280001067983 */ /* 0x000ee80000300a00 */
[----:B------:R-:W3:Y:S01]  /*10af0*/  LDL.LU.64 R192, [R1+0x710] ;  /* 0x0007100001c07983 */ /* 0x000ee20000300a00 */
[C---:B------:R-:W-:Y:S03]  /*10b00*/  HMMA.1688.F32.TF32 R124, R156.reuse, R48, R124 ;  /* 0x000000309c7c723c */ /* 0x040fe6000008107c */
[----:B------:R-:W3:Y:S04]  /*10b10*/  LDL.LU.64 R194, [R1+0x718] ;  /* 0x0007180001c27983 */ /* 0x000ee80000300a00 */
[----:B------:R-:W3:Y:S01]  /*10b20*/  LDL.LU.64 R200, [R1+0x700] ;  /* 0x0007000001c87983 */ /* 0x000ee20000300a00 */
[C---:B------:R-:W-:Y:S03]  /*10b30*/  HMMA.1688.F32.TF32 R132, R156.reuse, R56, R132 ;  /* 0x000000389c84723c */ /* 0x040fe60000081084 */
[----:B------:R-:W3:Y:S04]  /*10b40*/  LDL.LU.64 R202, [R1+0x708] ;  /* 0x0007080001ca7983 */ /* 0x000ee80000300a00 */
[----:B------:R-:W3:Y:S01]  /*10b50*/  LDL.LU.64 R92, [R1+0x6e0] ;  /* 0x0006e000015c7983 */ /* 0x000ee20000300a00 */
[C---:B------:R-:W-:Y:S03]  /*10b60*/  HMMA.1688.F32.TF32 R140, R156.reuse, R64, R140 ;  /* 0x000000409c8c723c */ /* 0x040fe6000008108c */
[----:B------:R-:W3:Y:S05]  /*10b70*/  LDL.LU.64 R94, [R1+0x6e8] ;  /* 0x0006e800015e7983 */ /* 0x000eea0000300a00 */
[C---:B------:R-:W-:Y:S08]  /*10b80*/  HMMA.1688.F32.TF32 R144, R156.reuse, R68, R144 ;  /* 0x000000449c90723c */ /* 0x040ff00000081090 */
[C---:B------:R-:W-:Y:S08]  /*10b90*/  HMMA.1688.F32.TF32 R148, R156.reuse, R72, R148 ;  /* 0x000000489c94723c */ /* 0x040ff00000081094 */
[C---:B------:R-:W-:Y:S08]  /*10ba0*/  HMMA.1688.F32.TF32 R152, R156.reuse, R76, R152 ;  /* 0x0000004c9c98723c */ /* 0x040ff00000081098 */
[----:B------:R-:W-:Y:S01]  /*10bb0*/  HMMA.1688.F32.TF32 R156, R156, R80, R88 ;  /* 0x000000509c9c723c */ /* 0x000fe20000081058 */
[----:B------:R-:W3:Y:S04]  /*10bc0*/  LDL.LU.64 R88, [R1+0x6d0] ;  /* 0x0006d00001587983 */ /* 0x000ee80000300a00 */
[----:B------:R-:W3:Y:S03]  /*10bd0*/  LDL.LU.64 R90, [R1+0x6d8] ;  /* 0x0006d800015a7983 */ /* 0x000ee60000300a00 */
[C---:B----4-:R-:W-:Y:S01]  /*10be0*/  HMMA.1688.F32.TF32 R160, R196.reuse, R44, R84 ;  /* 0x0000002cc4a0723c */ /* 0x050fe20000081054 */
[----:B------:R-:W4:Y:S04]  /*10bf0*/  LDL.LU.64 R84, [R1+0x6c0] ;  /* 0x0006c00001547983 */ /* 0x000f280000300a00 */
[----:B------:R-:W4:Y:S03]  /*10c00*/  LDL.LU.64 R86, [R1+0x6c8] ;  /* 0x0006c80001567983 */ /* 0x000f260000300a00 */
[C---:B--2---:R-:W-:Y:S01]  /*10c10*/  HMMA.1688.F32.TF32 R164, R196.reuse, R48, R36 ;  /* 0x00000030c4a4723c */ /* 0x044fe20000081024 */
[----:B------:R-:W2:Y:S04]  /*10c20*/  LDL.LU.64 R36, [R1+0x6b0] ;  /* 0x0006b00001247983 */ /* 0x000ea80000300a00 */
[----:B------:R-:W2:Y:S03]  /*10c30*/  LDL.LU.64 R38, [R1+0x6b8] ;  /* 0x0006b80001267983 */ /* 0x000ea60000300a00 */
[C---:B------:R-:W-:Y:S01]  /*10c40*/  HMMA.1688.F32.TF32 R168, R196.reuse, R52, R20 ;  /* 0x00000034c4a8723c */ /* 0x040fe20000081014 */
        /* <DEDUP_REMOVED lines=11> */
[----:B------:R-:W3:Y:S01]  /*10d00*/  LDL R243, [R1+0x460] ;  /* 0x0004600001f37983 */ /* 0x000ee20000100800 */
[C---:B------:R-:W-:Y:S08]  /*10d10*/  HMMA.1688.F32.TF32 R176, R196.reuse, R60, R176 ;  /* 0x0000003cc4b0723c */ /* 0x040ff000000810b0 */
[C---:B------:R-:W-:Y:S08]  /*10d20*/  HMMA.1688.F32.TF32 R180, R196.reuse, R64, R180 ;  /* 0x00000040c4b4723c */ /* 0x040ff000000810b4 */
[C---:B------:R-:W-:Y:S08]  /*10d30*/  HMMA.1688.F32.TF32 R192, R196.reuse, R76, R192 ;  /* 0x0000004cc4c0723c */ /* 0x040ff000000810c0 */
[----:B------:R-:W-:Y:S08]  /*10d40*/  HMMA.1688.F32.TF32 R196, R196, R80, R200 ;  /* 0x00000050c4c4723c */ /* 0x000ff000000810c8 */
[C---:B------:R-:W-:Y:S08]  /*10d50*/  HMMA.1688.F32.TF32 R200, R236.reuse, R44, R92 ;  /* 0x0000002cecc8723c */ /* 0x040ff0000008105c */
[C---:B------:R-:W-:Y:S08]  /*10d60*/  HMMA.1688.F32.TF32 R224, R236.reuse, R68, R224 ;  /* 0x00000044ece0723c */ /* 0x040ff000000810e0 */
[C---:B------:R-:W-:Y:S08]  /*10d70*/  HMMA.1688.F32.TF32 R204, R236.reuse, R48, R88 ;  /* 0x00000030eccc723c */ /* 0x040ff00000081058 */
[C---:B------:R-:W-:Y:S08]  /*10d80*/  HMMA.1688.F32.TF32 R228, R236.reuse, R72, R228 ;  /* 0x00000048ece4723c */ /* 0x040ff000000810e4 */
[C---:B------:R-:W-:Y:S08]  /*10d90*/  HMMA.1688.F32.TF32 R232, R236.reuse, R76, R232 ;  /* 0x0000004cece8723c */ /* 0x040ff000000810e8 */
[C---:B----4-:R-:W-:Y:S08]  /*10da0*/  HMMA.1688.F32.TF32 R208, R236.reuse, R52, R84 ;  /* 0x00000034ecd0723c */ /* 0x050ff00000081054 */
[C---:B--2---:R-:W-:Y:S08]  /*10db0*/  HMMA.1688.F32.TF32 R212, R236.reuse, R56, R36 ;  /* 0x00000038ecd4723c */ /* 0x044ff00000081024 */
[----:B------:R-:W-:Y:S11]  /*10dc0*/  HMMA.1688.F32.TF32 R216, R236, R60, R20 ;  /* 0x0000003cecd8723c */ /* 0x000ff60000081014 */
[----:B------:R-:W-:Y:S04]  /*10dd0*/  @!UPT UIADD3 URZ, URZ, URZ, URZ ;  /* 0x0000003f3f3ff290 */ /* 0x000fe8000fffe03f */
[----:B------:R1:W-:Y:S01]  /*10de0*/  STL [R1+0x11d8], R214 ;  /* 0x0011d8d601007387 */ /* 0x0003e20000100800 */
[----:B---3--:R-:W-:Y:S03]  /*10df0*/  HMMA.1688.F32.TF32 R4, R8, R44, R4 ;  /* 0x0000002c0804723c */ /* 0x008fe60000081004 */
[----:B------:R2:W-:Y:S04]  /*10e00*/  STL [R1+0x11d4], R215 ;  /* 0x0011d4d701007387 */ /* 0x0005e80000100800 */
[----:B------:R3:W-:Y:S01]  /*10e10*/  STL [R1+0x11d0], R219 ;  /* 0x0011d0db01007387 */ /* 0x0007e20000100800 */
[----:B------:R-:W-:Y:S11]  /*10e20*/  HMMA.1688.F32.TF32 R220, R236, R64, R16 ;  /* 0x00000040ecdc723c */ /* 0x000ff60000081010 */
[----:B------:R-:W-:Y:S05]  /*10e30*/  @!UPT UIADD3 URZ, URZ, URZ, URZ ;  /* 0x0000003f3f3ff290 */ /* 0x000fea000fffe03f */
[----:B-1----:R-:W-:Y:S02]  /*10e40*/  IMAD.MOV.U32 R214, RZ, RZ, R4 ;  /* 0x000000ffffd67224 */ /* 0x002fe400078e0004 */
[----:B--2---:R-:W-:Y:S02]  /*10e50*/  IMAD.MOV.U32 R215, RZ, RZ, R5 ;  /* 0x000000ffffd77224 */ /* 0x004fe400078e0005 */
[----:B---3--:R-:W-:Y:S01]  /*10e60*/  IMAD.MOV.U32 R219, RZ, RZ, R6 ;  /* 0x000000ffffdb7224 */ /* 0x008fe200078e0006 */
[----:B------:R-:W2:Y:S01]  /*10e70*/  LDL.LU.64 R4, [R1+0x640] ;  /* 0x0006400001047983 */ /* 0x000ea20000300a00 */
[----:B------:R-:W-:-:S03]  /*10e80*/  IMAD.MOV.U32 R252, RZ, RZ, R7 ;  /* 0x000000fffffc7224 */ /* 0x000fc600078e0007 */
[----:B------:R-:W2:Y:S04]  /*10e90*/  LDL.LU.64 R6, [R1+0x648] ;  /* 0x0006480001067983 */ /* 0x000ea80000300a00 */
[----:B------:R-:W3:Y:S04]  /*10ea0*/  LDL.LU.64 R84, [R1+0x190] ;  /* 0x0001900001547983 */ /* 0x000ee80000300a00 */
[----:B------:R-:W3:Y:S01]  /*10eb0*/  LDL.LU.64 R86, [R1+0x198] ;  /* 0x0001980001567983 */ /* 0x000ee20000300a00 */
[----:B------:R-:W-:Y:S03]  /*10ec0*/  HMMA.1688.F32.TF32 R236, R236, R80, R12 ;  /* 0x00000050ecec723c */ /* 0x000fe6000008100c */
[----:B------:R-:W4:Y:S04]  /*10ed0*/  LDL.LU.64 R16, [R1+0x630] ;  /* 0x0006300001107983 */ /* 0x000f280000300a00 */
        /* <DEDUP_REMOVED lines=14> */
[----:B------:R-:W4:Y:S01]  /*10fc0*/  LDL.LU.64 R90, [R1+0x348] ;  /* 0x00034800015a7983 */ /* 0x000f220000300a00 */
[C---:B--2---:R-:W-:Y:S08]  /*10fd0*/  HMMA.1688.F32.TF32 R4, R8.reuse, R48, R4 ;  /* 0x000000300804723c */ /* 0x044ff00000081004 */
[C---:B---3--:R-:W-:Y:S08]  /*10fe0*/  HMMA.1688.F32.TF32 R84, R8.reuse, R52, R84 ;  /* 0x000000340854723c */ /* 0x048ff00000081054 */
[C---:B----4-:R-:W-:Y:S08]  /*10ff0*/  HMMA.1688.F32.TF32 R16, R8.reuse, R56, R16 ;  /* 0x000000380810723c */ /* 0x050ff00000081010 */
[C---:B------:R-:W-:Y:S01]  /*11000*/  HMMA.1688.F32.TF32 R12, R8.reuse, R60, R12 ;  /* 0x0000003c080c723c */ /* 0x040fe2000008100c */
[----:B------:R-:W-:Y:S04]  /*11010*/  STL.64 [R1+0x1c0], R4 ;  /* 0x0001c00401007387 */ /* 0x000fe80000100a00 */
[----:B------:R1:W-:Y:S04]  /*11020*/  STL.64 [R1+0x1c8], R6 ;  /* 0x0001c80601007387 */ /* 0x0003e80000100a00 */
[----:B-1----:R-:W2:Y:S04]  /*11030*/  LDL.LU R7, [R1+0x1328] ;  /* 0x0013280001077983 */ /* 0x002ea80000300800 */
[----:B------:R1:W-:Y:S04]  /*11040*/  STL.64 [R1+0x190], R84 ;  /* 0x0001905401007387 */ /* 0x0003e80000100a00 */
[----:B------:R3:W-:Y:S04]  /*11050*/  STL.64 [R1+0x198], R86 ;  /* 0x0001985601007387 */ /* 0x0007e80000100a00 */
[----:B-1----:R-:W4:Y:S04]  /*11060*/  LDL.LU.64 R84, [R1+0x270] ;  /* 0x0002700001547983 */ /* 0x002f280000300a00 */
[----:B---3--:R-:W4:Y:S04]  /*11070*/  LDL.LU.64 R86, [R1+0x278] ;  /* 0x0002780001567983 */ /* 0x008f280000300a00 */
[----:B------:R-:W-:Y:S04]  /*11080*/  STL.64 [R1+0x180], R16 ;  /* 0x0001801001007387 */ /* 0x000fe80000100a00 */
[----:B------:R1:W-:Y:S04]  /*11090*/  STL.64 [R1+0x188], R18 ;  /* 0x0001881201007387 */ /* 0x0003e80000100a00 */
[----:B-1----:R-:W4:Y:S04]  /*110a0*/  LDL.LU.64 R18, [R1+0x1320] ;  /* 0x0013200001127983 */ /* 0x002f280000300a00 */
[----:B------:R-:W4:Y:S04]  /*110b0*/  LDL.LU.64 R16, [R1+0x1318] ;  /* 0x0013180001107983 */ /* 0x000f280000300a00 */
[----:B------:R-:W-:Y:S04]  /*110c0*/  STL.64 [R1+0x160], R12 ;  /* 0x0001600c01007387 */ /* 0x000fe80000100a00 */
[----:B------:R1:W-:Y:S04]  /*110d0*/  STL.64 [R1+0x168], R14 ;  /* 0x0001680e01007387 */ /* 0x0003e80000100a00 */
[----:B-1----:R-:W3:Y:S04]  /*110e0*/  LDL.LU.64 R14, [R1+0x1310] ;  /* 0x00131000010e7983 */ /* 0x002ee80000300a00 */
[----:B------:R-:W3:Y:S01]  /*110f0*/  LDL.LU.64 R12, [R1+0x1308] ;  /* 0x00130800010c7983 */ /* 0x000ee20000300a00 */
[C---:B------:R-:W-:Y:S08]  /*11100*/  HMMA.1688.F32.TF32 R244, R8.reuse, R64, R244 ;  /* 0x0000004008f4723c */ /* 0x040ff000000810f4 */
[C---:B------:R-:W-:Y:S08]  /*11110*/  HMMA.1688.F32.TF32 R36, R8.reuse, R68, R36 ;  /* 0x000000440824723c */ /* 0x040ff00000081024 */
[C---:B------:R-:W-:Y:S08]  /*11120*/  HMMA.1688.F32.TF32 R20, R8.reuse, R72, R20 ;  /* 0x000000480814723c */ /* 0x040ff00000081014 */
[C---:B------:R-:W-:Y:S08]  /*11130*/  HMMA.1688.F32.TF32 R248, R8.reuse, R76, R248 ;  /* 0x0000004c08f8723c */ /* 0x040ff000000810f8 */
[----:B------:R-:W-:Y:S01]  /*11140*/  HMMA.1688.F32.TF32 R8, R8, R80, R92 ;  /* 0x000000500808723c */ /* 0x000fe2000008105c */
[----:B------:R1:W-:Y:S04]  /*11150*/  STL.64 [R1+0x150], R244 ;  /* 0x000150f401007387 */ /* 0x0003e80000100a00 */
[----:B------:R1:W-:Y:S04]  /*11160*/  STL.64 [R1+0x158], R246 ;  /* 0x000158f601007387 */ /* 0x0003e80000100a00 */
[----:B-1----:R-:W2:Y:S04]  /*11170*/  LDL.LU.64 R244, [R1+0x2f0] ;  /* 0x0002f00001f47983 */ /* 0x002ea80000300a00 */
[----:B------:R-:W2:Y:S04]  /*11180*/  LDL.LU.64 R246, [R1+0x2f8] ;  /* 0x0002f80001f67983 */ /* 0x000ea80000300a00 */
[----:B------:R1:W-:Y:S04]  /*11190*/  STL.64 [R1+0x140], R36 ;  /* 0x0001402401007387 */ /* 0x0003e80000100a00 */
[----:B------:R1:W-:Y:S04]  /*111a0*/  STL.64 [R1+0x148], R38 ;  /* 0x0001482601007387 */ /* 0x0003e80000100a00 */
[----:B-1----:R-:W2:Y:S04]  /*111b0*/  LDL.LU.64 R36, [R1+0x260] ;  /* 0x0002600001247983 */ /* 0x002ea80000300a00 */
[----:B------:R-:W2:Y:S04]  /*111c0*/  LDL.LU.64 R38, [R1+0x268] ;  /* 0x0002680001267983 */ /* 0x000ea80000300a00 */
[----:B------:R-:W-:Y:S04]  /*111d0*/  STL.64 [R1+0x130], R20 ;  /* 0x0001301401007387 */ /* 0x000fe80000100a00 */
[----:B------:R1:W-:Y:S04]  /*111e0*/  STL.64 [R1+0x138], R22 ;  /* 0x0001381601007387 */ /* 0x0003e80000100a00 */
[----:B-1----:R-:W2:Y:S04]  /*111f0*/  LDL.LU.64 R22, [R1+0x1300] ;  /* 0x0013000001167983 */ /* 0x002ea80000300a00 */
[----:B------:R-:W-:Y:S04]  /*11200*/  STL.64 [R1+0x120], R248 ;  /* 0x000120f801007387 */ /* 0x000fe80000100a00 */
[----:B------:R-:W-:Y:S01]  /*11210*/  STL.64 [R1+0x128], R250 ;  /* 0x000128fa01007387 */ /* 0x000fe20000100a00 */
[-C--:B---3--:R-:W-:Y:S11]  /*11220*/  HMMA.1688.F32.TF32 R88, R12, R44.reuse, R88 ;  /* 0x0000002c0c58723c */ /* 0x088ff60000081058 */
[----:B------:R-:W-:Y:S11]  /*11230*/  @!UPT UIADD3 URZ, URZ, URZ, URZ ;  /* 0x0000003f3f3ff290 */ /* 0x000ff6000fffe03f */
[----:B------:R-:W-:Y:S01]  /*11240*/  @!UPT UIADD3 URZ, URZ, URZ, URZ ;  /* 0x0000003f3f3ff290 */ /* 0x000fe2000fffe03f */
[----:B------:R-:W-:Y:S04]  /*11250*/  STL.64 [R1+0x340], R88 ;  /* 0x0003405801007387 */ /* 0x000fe80000100a00 */
[----:B------:R-:W-:Y:S04]  /*11260*/  STL.64 [R1+0x100], R8 ;  /* 0x0001000801007387 */ /* 0x000fe80000100a00 */
[----:B------:R4:W-:Y:S02]  /*11270*/  STL.64 [R1+0x108], R10 ;  /* 0x0001080a01007387 */ /* 0x0009e40000100a00 */
[----:B----4-:R-:W-:Y:S01]  /*11280*/  HMMA.1688.F32.TF32 R8, R16, R44, R84 ;  /* 0x0000002c1008723c */ /* 0x010fe20000081054 */
[----:B------:R-:W-:Y:S01]  /*11290*/  IMAD.MOV.U32 R20, RZ, RZ, R91 ;  /* 0x000000ffff147224 */ /* 0x000fe200078e005b */
[----:B------:R1:W-:Y:S04]  /*112a0*/  STL [R1+0x348], R90 ;  /* 0x0003485a01007387 */ /* 0x0003e80000100800 */
[----:B------:R-:W3:Y:S04]  /*112b0*/  LDL.LU.64 R88, [R1+0x2d0] ;  /* 0x0002d00001587983 */ /* 0x000ee80000300a00 */
[----:B-1----:R-:W3:Y:S04]  /*112c0*/  LDL.LU.64 R90, [R1+0x2d8] ;  /* 0x0002d800015a7983 */ /* 0x002ee80000300a00 */
[----:B------:R-:W-:Y:S04]  /*112d0*/  STL [R1+0x119c], R20 ;  /* 0x00119c1401007387 */ /* 0x000fe80000100800 */
[----:B------:R-:W4:Y:S04]  /*112e0*/  LDL.LU.64 R92, [R1+0x5b0] ;  /* 0x0005b000015c7983 */ /* 0x000f280000300a00 */
[----:B------:R-:W4:Y:S04]  /*112f0*/  LDL.LU.64 R94, [R1+0x5b8] ;  /* 0x0005b800015e7983 */ /* 0x000f280000300a00 */
[----:B------:R-:W-:Y:S04]  /*11300*/  STL.64 [R1+0x480], R8 ;  /* 0x0004800801007387 */ /* 0x000fe80000100a00 */
[----:B------:R2:W-:Y:S04]  /*11310*/  STL.64 [R1+0x488], R10 ;  /* 0x0004880a01007387 */ /* 0x0005e80000100a00 */
[----:B------:R-:W4:Y:S04]  /*11320*/  LDL.LU.64 R84, [R1+0x5a0] ;  /* 0x0005a00001547983 */ /* 0x000f280000300a00 */
[----:B------:R-:W4:Y:S01]  /*11330*/  LDL.LU.64 R86, [R1+0x5a8] ;  /* 0x0005a80001567983 */ /* 0x000f220000300a00 */
[----:B--2---:R-:W-:Y:S11]  /*11340*/  HMMA.1688.F32.TF32 R8, R12, R48, R244 ;  /* 0x000000300c08723c */ /* 0x004ff600000810f4 */
[----:B------:R-:W-:Y:S11]  /*11350*/  @!UPT UIADD3 URZ, URZ, URZ, URZ ;  /* 0x0000003f3f3ff290 */ /* 0x000ff6000fffe03f */
[----:B------:R-:W-:Y:S01]  /*11360*/  @!UPT UIADD3 URZ, URZ, URZ, URZ ;  /* 0x0000003f3f3ff290 */ /* 0x000fe2000fffe03f */
[----:B------:R-:W-:Y:S01]  /*11370*/  STL.64 [R1+0x2f0], R8 ;  /* 0x0002f00801007387 */ /* 0x000fe20000100a00 */
[----:B------:R-:W-:-:S03]  /*11380*/  IMAD.MOV.U32 R20, RZ, RZ, R11 ;  /* 0x000000ffff147224 */ /* 0x000fc600078e000b */
[----:B------:R1:W-:Y:S02]  /*11390*/  STL [R1+0x2f8], R10 ;  /* 0x0002f80a01007387 */ /* 0x0003e40000100800 */
[----:B-1----:R-:W-:Y:S02]  /*113a0*/  HMMA.1688.F32.TF32 R8, R16, R48, R36 ;  /* 0x000000301008723c */ /* 0x002fe40000081024 */
[----:B------:R1:W-:Y:S04]  /*113b0*/  STL [R1+0x11a0], R20 ;  /* 0x0011a01401007387 */ /* 0x0003e80000100800 */
[----:B------:R-:W2:Y:S04]  /*113c0*/  LDL.LU.64 R36, [R1+0x570] ;  /* 0x0005700001247983 */ /* 0x000ea80000300a00 */
[----:B------:R-:W2:Y:S11]  /*113d0*/  LDL.LU.64 R38, [R1+0x578] ;  /* 0x0005780001267983 */ /* 0x000eb60000300a00 */
[----:B------:R-:W-:Y:S02]  /*113e0*/  @!UPT UIADD3 URZ, URZ, URZ, URZ ;  /* 0x0000003f3f3ff290 */ /* 0x000fe4000fffe03f */
[----:B------:R-:W-:Y:S04]  /*113f0*/  STL.64 [R1+0x470], R8 ;  /* 0x0004700801007387 */ /* 0x000fe80000100a00 */
[----:B------:R-:W-:Y:S04]  /*11400*/  STL.64 [R1+0x478], R10 ;  /* 0x0004780a01007387 */ /* 0x000fe80000100a00 */
[----:B------:R-:W-:Y:S04]  /*11410*/  LDS R8, [R243+0x2000] ;  /* 0x00200000f3087984 */ /* 0x000fe80000000800 */
[----:B------:R-:W-:Y:S04]  /*11420*/  LDS R10, [R243+0x3000] ;  /* 0x00300000f30a7984 */ /* 0x000fe80000000800 */
[----:B------:R-:W-:Y:S04]  /*11430*/  LDS R9, [R7+0x2000] ;  /* 0x0020000007097984 */ /* 0x000fe80000000800 */
[----:B------:R-:W1:Y:S01]  /*11440*/  LDS R11, [R7+0x3000] ;  /* 0x00300000070b7984 */ /* 0x000e620000000800 */
[C---:B---3--:R-:W-:Y:S08]  /*11450*/  HMMA.1688.F32.TF32 R88, R12.reuse, R52, R88 ;  /* 0x000000340c58723c */ /* 0x048ff00000081058 */
[C---:B----4-:R-:W-:Y:S08]  /*11460*/  HMMA.1688.F32.TF32 R92, R12.reuse, R56, R92 ;  /* 0x000000380c5c723c */ /* 0x050ff0000008105c */
[----:B------:R-:W-:Y:S07]  /*11470*/  HMMA.1688.F32.TF32 R84, R12, R60, R84 ;  /* 0x0000003c0c54723c */ /* 0x000fee0000081054 */
[----:B------:R3:W-:Y:S01]  /*11480*/  STL [R1+0x2d0], R88 ;  /* 0x0002d05801007387 */ /* 0x0007e20000100800 */
[----:B-1----:R-:W-:-:S03]  /*11490*/  IMAD.MOV.U32 R20, RZ, RZ, R89 ;  /* 0x000000ffff147224 */ /* 0x002fc600078e0059 */
[----:B------:R1:W-:Y:S04]  /*114a0*/  STL.64 [R1+0x2d8], R90 ;  /* 0x0002d85a01007387 */ /* 0x0003e80000100a00 */
[----:B---3--:R-:W3:Y:S04]  /*114b0*/  LDL.LU.64 R88, [R1+0x560] ;  /* 0x0005600001587983 */ /* 0x008ee80000300a00 */
[----:B-1----:R-:W3:Y:S04]  /*114c0*/  LDL.LU.64 R90, [R1+0x568] ;  /* 0x00056800015a7983 */ /* 0x002ee80000300a00 */
[----:B------:R-:W-:Y:S04]  /*114d0*/  STL [R1+0x11a4], R20 ;  /* 0x0011a41401007387 */ /* 0x000fe80000100800 */
[----:B------:R-:W-:Y:S01]  /*114e0*/  STL.64 [R1+0x2b0], R92 ;  /* 0x0002b05c01007387 */ /* 0x000fe20000100a00 */
[----:B------:R-:W-:-:S02]  /*114f0*/  IMAD.MOV.U32 R24, RZ, RZ, R84 ;  /* 0x000000ffff187224 */ /* 0x000fc400078e0054 */
[----:B------:R-:W-:Y:S01]  /*11500*/  IMAD.MOV.U32 R21, RZ, RZ, R85 ;  /* 0x000000ffff157224 */ /* 0x000fe200078e0055 */
[----:B------:R-:W-:Y:S01]  /*11510*/  STL.64 [R1+0x2b8], R94 ;  /* 0x0002b85e01007387 */ /* 0x000fe20000100a00 */
[----:B------:R-:W-:-:S03]  /*11520*/  IMAD.MOV.U32 R33, RZ, RZ, R87 ;  /* 0x000000ffff217224 */ /* 0x000fc600078e0057 */
[----:B------:R1:W-:Y:S04]  /*11530*/  STL [R1+0x2a8], R86 ;  /* 0x0002a85601007387 */ /* 0x0003e80000100800 */
[----:B------:R-:W4:Y:S04]  /*11540*/  LDL.LU.64 R84, [R1+0x550] ;  /* 0x0005500001547983 */ /* 0x000f280000300a00 */
[----:B-1----:R-:W4:Y:S01]  /*11550*/  LDL.LU.64 R86, [R1+0x558] ;  /* 0x0005580001567983 */ /* 0x002f220000300a00 */
[----:B--2---:R-:W-:Y:S03]  /*11560*/  HMMA.1688.F32.TF32 R36, R12, R64, R36 ;  /* 0x000000400c24723c */ /* 0x004fe60000081024 */
[----:B------:R-:W-:Y:S04]  /*11570*/  STL [R1+0x11b0], R33 ;  /* 0x0011b02101007387 */ /* 0x000fe80000100800 */
[----:B------:R-:W-:Y:S04]  /*11580*/  STL [R1+0x11ac], R21 ;  /* 0x0011ac1501007387 */ /* 0x000fe80000100800 */
[----:B------:R-:W-:Y:S11]  /*11590*/  STL [R1+0x11a8], R24 ;  /* 0x0011a81801007387 */ /* 0x000ff60000100800 */
[----:B------:R-:W-:Y:S01]  /*115a0*/  @!UPT UIADD3 URZ, URZ, URZ, URZ ;  /* 0x0000003f3f3ff290 */ /* 0x000fe2000fffe03f */
[----:B------:R1:W-:Y:S01]  /*115b0*/  STL.64 [R1+0x290], R36 ;  /* 0x0002902401007387 */ /* 0x0003e20000100a00 */
[----:B------:R-:W-:-:S03]  /*115c0*/  IMAD.MOV.U32 R20, RZ, RZ, R39 ;  /* 0x000000ffff147224 */ /* 0x000fc600078e0027 */
[----:B------:R2:W-:Y:S04]  /*115d0*/  STL [R1+0x298], R38 ;  /* 0x0002982601007387 */ /* 0x0005e80000100800 */
[----:B-1----:R-:W4:Y:S04]  /*115e0*/  LDL.LU.64 R36, [R1+0x400] ;  /* 0x0004000001247983 */ /* 0x002f280000300a00 */
[----:B--2---:R-:W2:Y:S04]  /*115f0*/  LDL.LU.64 R38, [R1+0x408] ;  /* 0x0004080001267983 */ /* 0x004ea80000300a00 */
[----:B------:R-:W-:Y:S01]  /*11600*/  STL [R1+0x11b4], R20 ;  /* 0x0011b41401007387 */ /* 0x000fe20000100800 */
[C---:B---3--:R-:W-:Y:S08]  /*11610*/  HMMA.1688.F32.TF32 R88, R12.reuse, R68, R88 ;  /* 0x000000440c58723c */ /* 0x048ff00000081058 */
[----:B----4-:R-:W-:Y:S11]  /*11620*/  HMMA.1688.F32.TF32 R84, R12, R72, R84 ;  /* 0x000000480c54723c */ /* 0x010ff60000081054 */
[----:B------:R-:W-:Y:S05]  /*11630*/  @!UPT UIADD3 URZ, URZ, URZ, URZ ;  /* 0x0000003f3f3ff290 */ /* 0x000fea000fffe03f */
[----:B------:R-:W-:Y:S02]  /*11640*/  IMAD.MOV.U32 R33, RZ, RZ, R89 ;  /* 0x000000ffff217224 */ /* 0x000fe400078e0059 */
[----:B------:R-:W-:Y:S02]  /*11650*/  IMAD.MOV.U32 R21, RZ, RZ, R90 ;  /* 0x000000ffff157224 */ /* 0x000fe400078e005a */
[----:B------:R-:W-:Y:S01]  /*11660*/  IMAD.MOV.U32 R24, RZ, RZ, R91 ;  /* 0x000000ffff187224 */ /* 0x000fe200078e005b */
[----:B------:R-:W-:Y:S04]  /*11670*/  STL [R1+0x280], R88 ;  /* 0x0002805801007387 */ /* 0x000fe80000100800 */
[----:B------:R-:W-:Y:S04]  /*11680*/  STL [R1+0x11c0], R33 ;  /* 0x0011c02101007387 */ /* 0x000fe80000100800 */
[----:B------:R1:W-:Y:S04]  /*11690*/  STL [R1+0x11bc], R21 ;  /* 0x0011bc1501007387 */ /* 0x0003e80000100800 */
[----:B------:R3:W-:Y:S01]  /*116a0*/  STL [R1+0x11b8], R24 ;  /* 0x0011b81801007387 */ /* 0x0007e20000100800 */
[----:B------:R-:W-:-:S02]  /*116b0*/  IMAD.MOV.U32 R32, RZ, RZ, R84 ;  /* 0x000000ffff207224 */ /* 0x000fc400078e0054 */
[----:B------:R-:W-:Y:S02]  /*116c0*/  IMAD.MOV.U32 R29, RZ, RZ, R85 ;  /* 0x000000ffff1d7224 */ /* 0x000fe400078e0055 */
[----:B------:R-:W-:Y:S01]  /*116d0*/  IMAD.MOV.U32 R28, RZ, RZ, R86 ;  /* 0x000000ffff1c7224 */ /* 0x000fe200078e0056 */
[----:B------:R-:W4:Y:S01]  /*116e0*/  LDL.LU.64 R84, [R1+0x3a0] ;  /* 0x0003a00001547983 */ /* 0x000f220000300a00 */
[----:B------:R-:W-:-:S03]  /*116f0*/  IMAD.MOV.U32 R6, RZ, RZ, R87 ;  /* 0x000000ffff067224 */ /* 0x000fc600078e0057 */
[----:B------:R-:W4:Y:S01]  /*11700*/  LDL.LU.64 R86, [R1+0x3a8] ;  /* 0x0003a80001567983 */ /* 0x000f220000300a00 */
[C---:B--2---:R-:W-:Y:S03]  /*11710*/  HMMA.1688.F32.TF32 R36, R12.reuse, R76, R36 ;  /* 0x0000004c0c24723c */ /* 0x044fe60000081024 */
[----:B------:R-:W-:Y:S04]  /*11720*/  STL [R1+0x11cc], R28 ;  /* 0x0011cc1c01007387 */ /* 0x000fe80000100800 */
[----:B------:R-:W-:Y:S04]  /*11730*/  STL [R1+0x11c8], R29 ;  /* 0x0011c81d01007387 */ /* 0x000fe80000100800 */
[----:B------:R-:W-:Y:S11]  /*11740*/  STL [R1+0x11c4], R32 ;  /* 0x0011c42001007387 */ /* 0x000ff60000100800 */
[----:B------:R-:W-:Y:S01]  /*11750*/  @!UPT UIADD3 URZ, URZ, URZ, URZ ;  /* 0x0000003f3f3ff290 */ /* 0x000fe2000fffe03f */
[----:B------:R2:W-:Y:S01]  /*11760*/  STL [R1+0x268], R38 ;  /* 0x0002682601007387 */ /* 0x0005e20000100800 */
[----:B-1----:R-:W-:Y:S02]  /*11770*/  IMAD.MOV.U32 R21, RZ, RZ, R36 ;  /* 0x000000ffff157224 */ /* 0x002fe400078e0024 */
[----:B---3--:R-:W-:Y:S02]  /*11780*/  IMAD.MOV.U32 R24, RZ, RZ, R37 ;  /* 0x000000ffff187224 */ /* 0x008fe400078e0025 */
[----:B------:R-:W-:Y:S01]  /*11790*/  IMAD.MOV.U32 R20, RZ, RZ, R39 ;  /* 0x000000ffff147224 */ /* 0x000fe200078e0027 */
[----:B------:R-:W3:Y:S04]  /*117a0*/  LDL.LU.64 R36, [R1+0x320] ;  /* 0x0003200001247983 */ /* 0x000ee80000300a00 */
[----:B--2---:R-:W3:Y:S04]  /*117b0*/  LDL.LU.64 R38, [R1+0x328] ;  /* 0x0003280001267983 */ /* 0x004ee80000300a00 */
        /* <DEDUP_REMOVED lines=8> */
[----:B----4-:R-:W-:Y:S11]  /*11840*/  HMMA.1688.F32.TF32 R12, R12, R80, R84 ;  /* 0x000000500c0c723c */ /* 0x010ff60000081054 */
[----:B------:R-:W-:Y:S11]  /*11850*/  @!UPT UIADD3 URZ, URZ, URZ, URZ ;  /* 0x0000003f3f3ff290 */ /* 0x000ff6000fffe03f */
[----:B------:R-:W-:Y:S02]  /*11860*/  @!UPT UIADD3 URZ, URZ, URZ, URZ ;  /* 0x0000003f3f3ff290 */ /* 0x000fe4000fffe03f */
[----:B------:R-:W-:Y:S02]  /*11870*/  IMAD.MOV.U32 R28, RZ, RZ, R12 ;  /* 0x000000ffff1c7224 */ /* 0x000fe400078e000c */
[----:B------:R-:W-:Y:S02]  /*11880*/  IMAD.MOV.U32 R29, RZ, RZ, R13 ;  /* 0x000000ffff1d7224 */ /* 0x000fe400078e000d */
[----:B------:R-:W-:Y:S01]  /*11890*/  IMAD.MOV.U32 R32, RZ, RZ, R14 ;  /* 0x000000ffff207224 */ /* 0x000fe200078e000e */
[----:B------:R-:W4:Y:S01]  /*118a0*/  LDL.LU.64 R12, [R1+0x2e0] ;  /* 0x0002e000010c7983 */ /* 0x000f220000300a00 */
[----:B------:R-:W-:-:S03]  /*118b0*/  IMAD.MOV.U32 R33, RZ, RZ, R15 ;  /* 0x000000ffff217224 */ /* 0x000fc600078e000f */
[----:B------:R-:W4:Y:S04]  /*118c0*/  LDL.LU.64 R14, [R1+0x2e8] ;  /* 0x0002e800010e7983 */ /* 0x000f280000300a00 */
[----:B------:R-:W4:Y:S04]  /*118d0*/  LDL.LU.64 R84, [R1+0x210] ;  /* 0x0002100001547983 */ /* 0x000f280000300a00 */
[----:B------:R-:W4:Y:S01]  /*118e0*/  LDL.LU.64 R86, [R1+0x218] ;  /* 0x0002180001567983 */ /* 0x000f220000300a00 */
[C---:B---3--:R-:W-:Y:S11]  /*118f0*/  HMMA.1688.F32.TF32 R36, R16.reuse, R52, R36 ;  /* 0x000000341024723c */ /* 0x048ff60000081024 */
[----:B------:R-:W-:Y:S11]  /*11900*/  @!UPT UIADD3 URZ, URZ, URZ, URZ ;  /* 0x0000003f3f3ff290 */ /* 0x000ff6000fffe03f */
[----:B------:R-:W-:Y:S01]  /*11910*/  @!UPT UIADD3 URZ, URZ, URZ, URZ ;  /* 0x0000003f3f3ff290 */ /* 0x000fe2000fffe03f */
[----:B------:R-:W-:Y:S04]  /*11920*/  STL.64 [R1+0x400], R36 ;  /* 0x0004002401007387 */ /* 0x000fe80000100a00 */
[----:B------:R1:W-:Y:S01]  /*11930*/  STL.64 [R1+0x408], R38 ;  /* 0x0004082601007387 */ /* 0x0003e20000100a00 */
[C---:B--2---:R-:W-:Y:S03]  /*11940*/  HMMA.1688.F32.TF32 R244, R16.reuse, R64, R244 ;  /* 0x0000004010f4723c */ /* 0x044fe600000810f4 */
[----:B-1----:R-:W2:Y:S04]  /*11950*/  LDL.LU.64 R38, [R1+0x12f8] ;  /* 0x0012f80001267983 */ /* 0x002ea80000300a00 */
[----:B------:R-:W3:Y:S01]  /*11960*/  LDL.LU.64 R36, [R1+0x12f0] ;  /* 0x0012f00001247983 */ /* 0x000ee20000300a00 */
[C---:B----4-:R-:W-:Y:S11]  /*11970*/  HMMA.1688.F32.TF32 R12, R16.reuse, R56, R12 ;  /* 0x00000038100c723c */ /* 0x050ff6000008100c */
[----:B------:R-:W-:Y:S11]  /*11980*/  @!UPT UIADD3 URZ, URZ, URZ, URZ ;  /* 0x0000003f3f3ff290 */ /* 0x000ff6000fffe03f */
[----:B------:R-:W-:Y:S01]  /*11990*/  @!UPT UIADD3 URZ, URZ, URZ, URZ ;  /* 0x0000003f3f3ff290 */ /* 0x000fe2000fffe03f */
[----:B------:R-:W-:Y:S04]  /*119a0*/  STL.64 [R1+0x3a0], R12 ;  /* 0x0003a00c01007387 */ /* 0x000fe80000100a00 */
[----:B------:R1:W-:Y:S02]  /*119b0*/  STL.64 [R1+0x3a8], R14 ;  /* 0x0003a80e01007387 */ /* 0x0003e40000100a00 */
[C---:B-1----:R-:W-:Y:S11]  /*119c0*/  HMMA.1688.F32.TF32 R12, R16.reuse, R60, R248 ;  /* 0x0000003c100c723c */ /* 0x042ff600000810f8 */
[----:B------:R-:W-:Y:S11]  /*119d0*/  @!UPT UIADD3 URZ, URZ, URZ, URZ ;  /* 0x0000003f3f3ff290 */ /* 0x000ff6000fffe03f */
[----:B------:R-:W-:Y:S01]  /*119e0*/  @!UPT UIADD3 URZ, URZ, URZ, URZ ;  /* 0x0000003f3f3ff290 */ /* 0x000fe2000fffe03f */
[----:B------:R1:W-:Y:S04]  /*119f0*/  STL.64 [R1+0x320], R12 ;  /* 0x0003200c01007387 */ /* 0x0003e80000100a00 */
[----:B------:R4:W-:Y:S04]  /*11a00*/  STL.64 [R1+0x328], R14 ;  /* 0x0003280e01007387 */ /* 0x0009e80000100a00 */
[----:B-1----:R-:W2:Y:S04]  /*11a10*/  LDL.LU.64 R12, [R1+0x1f0] ;  /* 0x0001f000010c7983 */ /* 0x002ea80000300a00 */
[----:B------:R-:W-:Y:S04]  /*11a20*/  STL.64 [R1+0x2e0], R244 ;  /* 0x0002e0f401007387 */ /* 0x000fe80000100a00 */
[----:B------:R-:W-:Y:S04]  /*11a30*/  STL.64 [R1+0x2e8], R246 ;  /* 0x0002e8f601007387 */ /* 0x000fe80000100a00 */
[----:B----4-:R-:W2:Y:S01]  /*11a40*/  LDL.LU.64 R14, [R1+0x1f8] ;  /* 0x0001f800010e7983 */ /* 0x010ea20000300a00 */
[C---:B------:R-:W-:Y:S08]  /*11a50*/  HMMA.1688.F32.TF32 R88, R16.reuse, R72, R88 ;  /* 0x000000481058723c */ /* 0x040ff00000081058 */
[C---:B------:R-:W-:Y:S08]  /*11a60*/  HMMA.1688.F32.TF32 R92, R16.reuse, R68, R92 ;  /* 0x00000044105c723c */ /* 0x040ff0000008105c */
[----:B------:R-:W-:Y:S08]  /*11a70*/  HMMA.1688.F32.TF32 R84, R16, R76, R84 ;  /* 0x0000004c1054723c */ /* 0x000ff00000081054 */
[----:B------:R-:W-:-:S02]  /*11a80*/  IMAD.MOV.U32 R4, RZ, RZ, R91 ;  /* 0x000000ffff047224 */ /* 0x000fc400078e005b */
[----:B------:R-:W-:Y:S02]  /*11a90*/  IMAD.MOV.U32 R5, RZ, RZ, R90 ;  /* 0x000000ffff057224 */ /* 0x000fe400078e005a */
[----:B------:R-:W-:-:S03]  /*11aa0*/  IMAD.MOV.U32 R25, RZ, RZ, R89 ;  /* 0x000000ffff197224 */ /* 0x000fc600078e0059 */
[----:B------:R1:W-:Y:S04]  /*11ab0*/  STL.64 [R1+0x2c0], R92 ;  /* 0x0002c05c01007387 */ /* 0x0003e80000100a00 */
[----:B------:R4:W-:Y:S04]  /*11ac0*/  STL.64 [R1+0x2c8], R94 ;  /* 0x0002c85e01007387 */ /* 0x0009e80000100a00 */
[----:B------:R-:W-:Y:S04]  /*11ad0*/  STL [R1+0x240], R88 ;  /* 0x0002405801007387 */ /* 0x000fe80000100800 */
[----:B------:R-:W-:Y:S04]  /*11ae0*/  STL [R1+0x1168], R4 ;  /* 0x0011680401007387 */ /* 0x000fe80000100800 */
[----:B------:R-:W-:Y:S04]  /*11af0*/  STL [R1+0x1164], R5 ;  /* 0x0011640501007387 */ /* 0x000fe80000100800 */
[----:B------:R-:W-:Y:S04]  /*11b00*/  STL [R1+0x1160], R25 ;  /* 0x0011601901007387 */ /* 0x000fe80000100800 */
[----:B-1----:R-:W3:Y:S04]  /*11b10*/  LDL.LU R92, [R1+0x350] ;  /* 0x00035000015c7983 */ /* 0x002ee80000300800 */
[----:B------:R1:W-:Y:S04]  /*11b20*/  STL.64 [R1+0x220], R84 ;  /* 0x0002205401007387 */ /* 0x0003e80000100a00 */
[----:B------:R1:W-:Y:S04]  /*11b30*/  STL.64 [R1+0x228], R86 ;  /* 0x0002285601007387 */ /* 0x0003e80000100a00 */
[----:B------:R-:W3:Y:S04]  /*11b40*/  LDL.LU R93, [R1+0x354] ;  /* 0x00035400015d7983 */ /* 0x000ee80000300800 */
[----:B----4-:R-:W3:Y:S04]  /*11b50*/  LDL.LU R94, [R1+0x358] ;  /* 0x00035800015e7983 */ /* 0x010ee80000300800 */
[----:B------:R-:W3:Y:S04]  /*11b60*/  LDL.LU R95, [R1+0x35c] ;  /* 0x00035c00015f7983 */ /* 0x000ee80000300800 */
[----:B------:R-:W4:Y:S04]  /*11b70*/  LDL.LU R244, [R1+0x200] ;  /* 0x0002000001f47983 */ /* 0x000f280000300800 */
[----:B------:R-:W4:Y:S04]  /*11b80*/  LDL.LU R245, [R1+0x204] ;  /* 0x0002040001f57983 */ /* 0x000f280000300800 */
[----:B------:R-:W4:Y:S04]  /*11b90*/  LDL.LU R246, [R1+0x208] ;  /* 0x0002080001f67983 */ /* 0x000f280000300800 */
[----:B------:R-:W4:Y:S01]  /*11ba0*/  LDL.LU R247, [R1+0x20c] ;  /* 0x00020c0001f77983 */ /* 0x000f220000300800 */
[----:B-1----:R-:W-:-:S02]  /*11bb0*/  IMAD.MOV.U32 R84, RZ, RZ, R31 ;  /* 0x000000ffff547224 */ /* 0x002fc400078e001f */
[----:B------:R-:W-:Y:S02]  /*11bc0*/  IMAD.MOV.U32 R85, RZ, RZ, R30 ;  /* 0x000000ffff557224 */ /* 0x000fe400078e001e */
[----:B------:R-:W-:Y:S02]  /*11bd0*/  IMAD.MOV.U32 R86, RZ, RZ, R27 ;  /* 0x000000ffff567224 */ /* 0x000fe400078e001b */
[----:B------:R-:W-:Y:S01]  /*11be0*/  IMAD.MOV.U32 R87, RZ, RZ, R35 ;  /* 0x000000ffff577224 */ /* 0x000fe200078e0023 */
[----:B--2---:R-:W-:Y:S11]  /*11bf0*/  HMMA.1688.F32.TF32 R12, R16, R80, R12 ;  /* 0x00000050100c723c */ /* 0x004ff6000008100c */
[----:B------:R-:W-:Y:S11]  /*11c00*/  @!UPT UIADD3 URZ, URZ, URZ, URZ ;  /* 0x0000003f3f3ff290 */ /* 0x000ff6000fffe03f */
[----:B------:R-:W-:Y:S01]  /*11c10*/  @!UPT UIADD3 URZ, URZ, URZ, URZ ;  /* 0x0000003f3f3ff290 */ /* 0x000fe2000fffe03f */
[----:B------:R-:W-:Y:S01]  /*11c20*/  STL [R1+0x1f0], R12 ;  /* 0x0001f00c01007387 */ /* 0x000fe20000100800 */
[----:B------:R-:W-:-:S03]  /*11c30*/  IMAD.MOV.U32 R25, RZ, RZ, R15 ;  /* 0x000000ffff197224 */ /* 0x000fc600078e000f */
[----:B------:R-:W2:Y:S01]  /*11c40*/  LDL.LU R16, [R1+0x3e0] ;  /* 0x0003e00001107983 */ /* 0x000ea20000300800 */
[----:B------:R-:W-:-:S03]  /*11c50*/  IMAD.MOV.U32 R5, RZ, RZ, R14 ;  /* 0x000000ffff057224 */ /* 0x000fc600078e000e */
[----:B------:R-:W2:Y:S01]  /*11c60*/  LDL.LU R17, [R1+0x3e4] ;  /* 0x0003e40001117983 */ /* 0x000ea20000300800 */
[----:B------:R-:W-:-:S03]  /*11c70*/  IMAD.MOV.U32 R4, RZ, RZ, R13 ;  /* 0x000000ffff047224 */ /* 0x000fc600078e000d */
[----:B------:R-:W2:Y:S04]  /*11c80*/  LDL.LU R18, [R1+0x3e8] ;  /* 0x0003e80001127983 */ /* 0x000ea80000300800 */
[----:B------:R-:W2:Y:S04]  /*11c90*/  LDL.LU R19, [R1+0x3ec] ;  /* 0x0003ec0001137983 */ /* 0x000ea80000300800 */
[----:B------:R-:W2:Y:S04]  /*11ca0*/  LDL.LU R248, [R1+0xf0] ;  /* 0x0000f00001f87983 */ /* 0x000ea80000300800 */
[----:B------:R-:W2:Y:S04]  /*11cb0*/  LDL.LU R249, [R1+0xf4] ;  /* 0x0000f40001f97983 */ /* 0x000ea80000300800 */
[----:B------:R-:W2:Y:S04]  /*11cc0*/  LDL.LU R250, [R1+0xf8] ;  /* 0x0000f80001fa7983 */ /* 0x000ea80000300800 */
[----:B------:R-:W2:Y:S04]  /*11cd0*/  LDL.LU R251, [R1+0xfc] ;  /* 0x0000fc0001fb7983 */ /* 0x000ea80000300800 */
[----:B------:R-:W-:Y:S04]  /*11ce0*/  STL [R1+0x1174], R25 ;  /* 0x0011741901007387 */ /* 0x000fe80000100800 */
[----:B------:R-:W-:Y:S04]  /*11cf0*/  STL [R1+0x1170], R5 ;  /* 0x0011700501007387 */ /* 0x000fe80000100800 */
[----:B------:R-:W-:Y:S04]  /*11d00*/  STL [R1+0x116c], R4 ;  /* 0x00116c0401007387 */ /* 0x000fe80000100800 */
[----:B------:R-:W2:Y:S04]  /*11d10*/  LDL.LU R31, [R1+0x12ec] ;  /* 0x0012ec00011f7983 */ /* 0x000ea80000300800 */
[----:B------:R-:W2:Y:S04]  /*11d20*/  LDL.LU R30, [R1+0x12e8] ;  /* 0x0012e800011e7983 */ /* 0x000ea80000300800 */
[----:B------:R-:W2:Y:S04]  /*11d30*/  LDL.LU R27, [R1+0x12e4] ;  /* 0x0012e400011b7983 */ /* 0x000ea80000300800 */
[----:B------:R-:W3:Y:S01]  /*11d40*/  LDL.LU R35, [R1+0x12e0] ;  /* 0x0012e00001237983 */ /* 0x000ee20000300800 */
[----:B------:R-:W-:-:S02]  /*11d50*/  IMAD.MOV.U32 R88, RZ, RZ, R34 ;  /* 0x000000ffff587224 */ /* 0x000fc400078e0022 */
[----:B------:R-:W-:Y:S01]  /*11d60*/  IMAD.MOV.U32 R89, RZ, RZ, R26 ;  /* 0x000000ffff597224 */ /* 0x000fe200078e001a */
[----:B------:R-:W4:Y:S01]  /*11d70*/  LDL.LU R34, [R1+0x12dc] ;  /* 0x0012dc0001227983 */ /* 0x000f220000300800 */
[----:B------:R-:W-:Y:S02]  /*11d80*/  IMAD.MOV.U32 R90, RZ, RZ, R22 ;  /* 0x000000ffff5a7224 */ /* 0x000fe400078e0016 */
[----:B------:R-:W-:Y:S01]  /*11d90*/  IMAD.MOV.U32 R91, RZ, RZ, R23 ;  /* 0x000000ffff5b7224 */ /* 0x000fe200078e0017 */
[----:B------:R-:W4:Y:S04]  /*11da0*/  LDL.LU R26, [R1+0x12d8] ;  /* 0x0012d800011a7983 */ /* 0x000f280000300800 */
[----:B------:R-:W4:Y:S04]  /*11db0*/  LDL.LU R22, [R1+0x12d4] ;  /* 0x0012d40001167983 */ /* 0x000f280000300800 */
[----:B------:R-:W4:Y:S04]  /*11dc0*/  LDL.LU R23, [R1+0x12d0] ;  /* 0x0012d00001177983 */ /* 0x000f280000300800 */
[----:B------:R-:W-:Y:S04]  /*11dd0*/  LDS R12, [R243+0x2080] ;  /* 0x00208000f30c7984 */ /* 0x000fe80000000800 */
[----:B------:R1:W-:Y:S04]  /*11de0*/  LDS R14, [R243+0x3080] ;  /* 0x00308000f30e7984 */ /* 0x0003e80000000800 */
[----:B------:R-:W-:Y:S04]  /*11df0*/  LDS R13, [R7+0x2080] ;  /* 0x00208000070d7984 */ /* 0x000fe80000000800 */
[----:B------:R-:W1:Y:S01]  /*11e00*/  LDS R15, [R7+0x3080] ;  /* 0x00308000070f7984 */ /* 0x000e620000000800 */
[----:B--2---:R-:W-:-:S03]  /*11e10*/  IMAD.MOV.U32 R240, RZ, RZ, R27 ;  /* 0x000000fffff07224 */ /* 0x004fc600078e001b */
[----:B------:R-:W2:Y:S01]  /*11e20*/  LDL.LU R27, [R1+0x12cc] ;  /* 0x0012cc00011b7983 */ /* 0x000ea20000300800 */
[----:B------:R-:W-:Y:S02]  /*11e30*/  IMAD.MOV.U32 R242, RZ, RZ, R30 ;  /* 0x000000fffff27224 */ /* 0x000fe400078e001e */
[----:B---3--:R-:W-:Y:S02]  /*11e40*/  IMAD.MOV.U32 R241, RZ, RZ, R35 ;  /* 0x000000fffff17224 */ /* 0x008fe400078e0023 */
[----:B------:R-:W3:Y:S01]  /*11e50*/  LDL.LU R35, [R1+0x12c8] ;  /* 0x0012c80001237983 */ /* 0x000ee20000300800 */
[----:B-1----:R-:W-:-:S03]  /*11e60*/  IMAD.MOV.U32 R243, RZ, RZ, R31 ;  /* 0x000000fffff37224 */ /* 0x002fc600078e001f */
[----:B------:R-:W3:Y:S04]  /*11e70*/  LDL.LU R30, [R1+0x12c4] ;  /* 0x0012c400011e7983 */ /* 0x000ee80000300800 */
[----:B------:R-:W3:Y:S01]  /*11e80*/  LDL.LU R31, [R1+0x12c0] ;  /* 0x0012c000011f7983 */ /* 0x000ee20000300800 */
[C---:B----4-:R-:W-:Y:S11]  /*11e90*/  HMMA.1688.F32.TF32 R16, R8.reuse, R22, R16 ;  /* 0x000000160810723c */ /* 0x050ff60000081010 */
[----:B------:R-:W-:Y:S11]  /*11ea0*/  @!UPT UIADD3 URZ, URZ, URZ, URZ ;  /* 0x0000003f3f3ff290 */ /* 0x000ff6000fffe03f */
[----:B------:R-:W-:Y:S01]  /*11eb0*/  @!UPT UIADD3 URZ, URZ, URZ, URZ ;  /* 0x0000003f3f3ff290 */ /* 0x000fe2000fffe03f */
[----:B------:R-:W-:Y:S04]  /*11ec0*/  STL.64 [R1+0x210], R16 ;  /* 0x0002101001007387 */ /* 0x000fe80000100a00 */
[----:B------:R2:W-:Y:S02]  /*11ed0*/  STL.64 [R1+0x218], R18 ;  /* 0x0002181201007387 */ /* 0x0005e40000100a00 */
[C---:B--2---:R-:W-:Y:S11]  /*11ee0*/  HMMA.1688.F32.TF32 R16, R8.reuse, R26, R92 ;  /* 0x0000001a0810723c */ /* 0x044ff6000008105c */
[----:B------:R-:W-:Y:S11]  /*11ef0*/  @!UPT UIADD3 URZ, URZ, URZ, URZ ;  /* 0x0000003f3f3ff290 */ /* 0x000ff6000fffe03f */
[----:B------:R-:W-:Y:S01]  /*11f00*/  @!UPT UIADD3 URZ, URZ, URZ, URZ ;  /* 0x0000003f3f3ff290 */ /* 0x000fe2000fffe03f */
[----:B------:R3:W-:Y:S01]  /*11f10*/  STL.64 [R1+0x258], R18 ;  /* 0x0002581201007387 */ /* 0x0007e20000100a00 */
[----:B------:R-:W-:Y:S02]  /*11f20*/  IMAD.MOV.U32 R44, RZ, RZ, R16 ;  /* 0x000000ffff2c7224 */ /* 0x000fe400078e0010 */
[----:B------:R-:W-:Y:S02]  /*11f30*/  IMAD.MOV.U32 R45, RZ, RZ, R17 ;  /* 0x000000ffff2d7224 */ /* 0x000fe400078e0011 */
[----:B---3--:R-:W-:Y:S03]  /*11f40*/  HMMA.1688.F32.TF32 R16, R8, R30, R244 ;  /* 0x0000001e0810723c */ /* 0x008fe600000810f4 */
[----:B------:R-:W-:Y:S04]  /*11f50*/  STL [R1+0x117c], R45 ;  /* 0x00117c2d01007387 */ /* 0x000fe80000100800 */
[----:B------:R-:W-:Y:S01]  /*11f60*/  STL [R1+0x1178], R44 ;  /* 0x0011782c01007387 */ /* 0x000fe20000100800 */
[----:B------:R-:W-:-:S03]  /*11f70*/  IMAD.MOV.U32 R244, RZ, RZ, R74 ;  /* 0x000000fffff47224 */ /* 0x000fc600078e004a */
[----:B------:R-:W2:Y:S11]  /*11f80*/  LDL.LU R74, [R1+0x12bc] ;  /* 0x0012bc00014a7983 */ /* 0x000eb60000300800 */
[----:B------:R-:W-:Y:S01]  /*11f90*/  @!UPT UIADD3 URZ, URZ, URZ, URZ ;  /* 0x0000003f3f3ff290 */ /* 0x000fe2000fffe03f */
[----:B------:R-:W-:Y:S04]  /*11fa0*/  STL.64 [R1+0x3e0], R16 ;  /* 0x0003e01001007387 */ /* 0x000fe80000100a00 */
[----:B------:R1:W-:Y:S02]  /*11fb0*/  STL.64 [R1+0x3e8], R18 ;  /* 0x0003e81201007387 */ /* 0x0003e40000100a00 */
[----:B-1----:R-:W-:Y:S01]  /*11fc0*/  HMMA.1688.F32.TF32 R16, R8, R34, R248 ;  /* 0x000000220810723c */ /* 0x002fe200000810f8 */
[----:B------:R-:W-:Y:S02]  /*11fd0*/  IMAD.MOV.U32 R245, RZ, RZ, R75 ;  /* 0x000000fffff57224 */ /* 0x000fe400078e004b */
[----:B------:R-:W2:Y:S01]  /*11fe0*/  LDL.LU R75, [R1+0x12b8] ;  /* 0x0012b800014b7983 */ /* 0x000ea20000300800 */
[----:B------:R-:W-:-:S02]  /*11ff0*/  IMAD.MOV.U32 R246, RZ, RZ, R70 ;  /* 0x000000fffff67224 */ /* 0x000fc400078e0046 */
[----:B------:R-:W-:Y:S01]  /*12000*/  IMAD.MOV.U32 R247, RZ, RZ, R71 ;  /* 0x000000fffff77224 */ /* 0x000fe200078e0047 */
[----:B------:R-:W3:Y:S01]  /*12010*/  LDL.LU R70, [R1+0x12b4] ;  /* 0x0012b40001467983 */ /* 0x000ee20000300800 */
[----:B------:R-:W-:-:S03]  /*12020*/  IMAD.MOV.U32 R248, RZ, RZ, R66 ;  /* 0x000000fffff87224 */ /* 0x000fc600078e0042 */
[----:B------:R-:W3:Y:S01]  /*12030*/  LDL.LU R71, [R1+0x12b0] ;  /* 0x0012b00001477983 */ /* 0x000ee20000300800 */
[----:B------:R-:W-:Y:S02]  /*12040*/  IMAD.MOV.U32 R249, RZ, RZ, R67 ;  /* 0x000000fffff97224 */ /* 0x000fe400078e0043 */
[----:B------:R-:W-:Y:S02]  /*12050*/  IMAD.MOV.U32 R250, RZ, RZ, R62 ;  /* 0x000000fffffa7224 */ /* 0x000fe400078e003e */
[----:B------:R-:W-:-:S07]  /*12060*/  IMAD.MOV.U32 R251, RZ, RZ, R63 ;  /* 0x000000fffffb7224 */ /* 0x000fce00078e003f */
[----:B------:R1:W-:Y:S04]  /*12070*/  STL.64 [R1+0x5c0], R16 ;  /* 0x0005c01001007387 */ /* 0x0003e80000100a00 */
[----:B------:R-:W4:Y:S01]  /*12080*/  LDL.LU R66, [R1+0x12ac] ;  /* 0x0012ac0001427983 */ /* 0x000f220000300800 */
[----:B------:R-:W-:-:S03]  /*12090*/  IMAD.MOV.U32 R49, RZ, RZ, R18 ;  /* 0x000000ffff317224 */ /* 0x000fc600078e0012 */
[----:B------:R-:W4:Y:S01]  /*120a0*/  LDL.LU R67, [R1+0x12a8] ;  /* 0x0012a80001437983 */ /* 0x000f220000300800 */
[----:B------:R-:W-:-:S03]  /*120b0*/  IMAD.MOV.U32 R48, RZ, RZ, R19 ;  /* 0x000000ffff307224 */ /* 0x000fc600078e0013 */
[----:B------:R-:W2:Y:S01]  /*120c0*/  LDL.LU R62, [R1+0x12a4] ;  /* 0x0012a400013e7983 */ /* 0x000ea20000300800 */
[----:B-1----:R-:W-:Y:S02]  /*120d0*/  IMAD.MOV.U32 R16, RZ, RZ, R58 ;  /* 0x000000ffff107224 */ /* 0x002fe400078e003a */
[----:B------:R-:W-:Y:S01]  /*120e0*/  IMAD.MOV.U32 R17, RZ, RZ, R46 ;  /* 0x000000ffff117224 */ /* 0x000fe200078e002e */
[----:B------:R-:W2:Y:S01]  /*120f0*/  LDL.LU R63, [R1+0x12a0] ;  /* 0x0012a000013f7983 */ /* 0x000ea20000300800 */
[----:B------:R-:W-:-:S03]  /*12100*/  IMAD.MOV.U32 R18, RZ, RZ, R38 ;  /* 0x000000ffff127224 */ /* 0x000fc600078e0026 */
        /* <DEDUP_REMOVED lines=8> */
[----:B------:R-:W3:Y:S04]  /*12190*/  LDL.LU R42, [R1+0x128c] ;  /* 0x00128c00012a7983 */ /* 0x000ee80000300800 */
[----:B------:R-:W3:Y:S04]  /*121a0*/  LDL.LU R43, [R1+0x1288] ;  /* 0x00128800012b7983 */ /* 0x000ee80000300800 */
[----:B------:R-:W4:Y:S01]  /*121b0*/  LDL.LU R47, [R1+0x1284] ;  /* 0x00128400012f7983 */ /* 0x000f220000300800 */
[----:B------:R-:W-:-:S03]  /*121c0*/  IMAD.MOV.U32 R95, RZ, RZ, R59 ;  /* 0x000000ffff5f7224 */ /* 0x000fc600078e003b */
[----:B------:R-:W4:Y:S04]  /*121d0*/  LDL.LU R59, [R1+0x1280] ;  /* 0x00128000013b7983 */ /* 0x000f280000300800 */
[----:B------:R-:W-:Y:S04]  /*121e0*/  STL [R1+0x10c8], R48 ;  /* 0x0010c83001007387 */ /* 0x000fe80000100800 */
[----:B------:R-:W-:Y:S01]  /*121f0*/  STL [R1+0x10c4], R49 ;  /* 0x0010c43101007387 */ /* 0x000fe20000100800 */
[C---:B--2---:R-:W-:Y:S08]  /*12200*/  HMMA.1688.F32.TF32 R240, R8.reuse, R38, R240 ;  /* 0x0000002608f0723c */ /* 0x044ff000000810f0 */
[C---:B---3--:R-:W-:Y:S08]  /*12210*/  HMMA.1688.F32.TF32 R88, R8.reuse, R42, R88 ;  /* 0x0000002a0858723c */ /* 0x048ff00000081058 */
[----:B----4-:R-:W-:Y:S07]  /*12220*/  HMMA.1688.F32.TF32 R84, R8, R46, R84 ;  /* 0x0000002e0854723c */ /* 0x010fee0000081054 */
[----:B------:R-:W-:Y:S04]  /*12230*/  STL.64 [R1+0x5f0], R240 ;  /* 0x0005f0f001007387 */ /* 0x000fe80000100a00 */
[----:B------:R1:W-:Y:S04]  /*12240*/  STL.64 [R1+0x5f8], R242 ;  /* 0x0005f8f201007387 */ /* 0x0003e80000100a00 */
[----:B-1----:R-:W2:Y:S04]  /*12250*/  LDL.LU.64 R242, [R1+0x1278] ;  /* 0x0012780001f27983 */ /* 0x002ea80000300a00 */
[----:B------:R-:W2:Y:S04]  /*12260*/  LDL.LU.64 R240, [R1+0x1270] ;  /* 0x0012700001f07983 */ /* 0x000ea80000300a00 */
[----:B------:R1:W-:Y:S04]  /*12270*/  STL.64 [R1+0x6a0], R88 ;  /* 0x0006a05801007387 */ /* 0x0003e80000100a00 */
[----:B------:R3:W-:Y:S04]  /*12280*/  STL.64 [R1+0x6a8], R90 ;  /* 0x0006a85a01007387 */ /* 0x0007e80000100a00 */
[----:B------:R4:W-:Y:S01]  /*12290*/  STL.64 [R1+0x898], R86 ;  /* 0x0008985601007387 */ /* 0x0009e20000100a00 */
[----:B-1----:R-:W-:-:S03]  /*122a0*/  IMAD.MOV.U32 R88, RZ, RZ, R54 ;  /* 0x000000ffff587224 */ /* 0x002fc600078e0036 */
[----:B------:R-:W2:Y:S01]  /*122b0*/  LDL.LU R54, [R1+0x126c] ;  /* 0x00126c0001367983 */ /* 0x000ea20000300800 */
[----:B------:R-:W-:Y:S02]  /*122c0*/  IMAD.MOV.U32 R89, RZ, RZ, R55 ;  /* 0x000000ffff597224 */ /* 0x000fe400078e0037 */
[----:B---3--:R-:W-:Y:S01]  /*122d0*/  IMAD.MOV.U32 R90, RZ, RZ, R50 ;  /* 0x000000ffff5a7224 */ /* 0x008fe200078e0032 */
[----:B------:R-:W2:Y:S01]  /*122e0*/  LDL.LU R55, [R1+0x1268] ;  /* 0x0012680001377983 */ /* 0x000ea20000300800 */
[----:B------:R-:W-:-:S03]  /*122f0*/  IMAD.MOV.U32 R91, RZ, RZ, R51 ;  /* 0x000000ffff5b7224 */ /* 0x000fc600078e0033 */
[----:B------:R-:W3:Y:S04]  /*12300*/  LDL.LU R50, [R1+0x1264] ;  /* 0x0012640001327983 */ /* 0x000ee80000300800 */
[----:B------:R-:W3:Y:S01]  /*12310*/  LDL.LU R51, [R1+0x1260] ;  /* 0x0012600001337983 */ /* 0x000ee20000300800 */
[----:B------:R-:W-:Y:S02]  /*12320*/  IMAD.MOV.U32 R52, RZ, RZ, R84 ;  /* 0x000000ffff347224 */ /* 0x000fe400078e0054 */
[----:B------:R-:W-:Y:S02]  /*12330*/  IMAD.MOV.U32 R53, RZ, RZ, R85 ;  /* 0x000000ffff357224 */ /* 0x000fe400078e0055 */
[----:B------:R-:W-:Y:S02]  /*12340*/  IMAD.MOV.U32 R84, RZ, RZ, R36 ;  /* 0x000000ffff547224 */ /* 0x000fe400078e0024 */
[----:B------:R-:W3:Y:S01]  /*12350*/  LDL.LU R36, [R1+0x125c] ;  /* 0x00125c0001247983 */ /* 0x000ee20000300800 */
[----:B------:R-:W-:-:S02]  /*12360*/  IMAD.MOV.U32 R85, RZ, RZ, R37 ;  /* 0x000000ffff557224 */ /* 0x000fc400078e0025 */
[----:B----4-:R-:W-:Y:S01]  /*12370*/  IMAD.MOV.U32 R86, RZ, RZ, R0 ;  /* 0x000000ffff567224 */ /* 0x010fe200078e0000 */
[----:B------:R-:W4:Y:S01]  /*12380*/  LDL.LU R37, [R1+0x1258] ;  /* 0x0012580001257983 */ /* 0x000f220000300800 */
[----:B------:R-:W-:-:S03]  /*12390*/  IMAD.MOV.U32 R87, RZ, RZ, R3 ;  /* 0x000000ffff577224 */ /* 0x000fc600078e0003 */
[----:B------:R-:W4:Y:S04]  /*123a0*/  LDL.LU R0, [R1+0x1254] ;  /* 0x0012540001007983 */ /* 0x000f280000300800 */
[----:B------:R-:W4:Y:S04]  /*123b0*/  LDL.LU R3, [R1+0x1250] ;  /* 0x0012500001037983 */ /* 0x000f280000300800 */
[----:B------:R-:W-:Y:S04]  /*123c0*/  STL [R1+0x1008], R53 ;  /* 0x0010083501007387 */ /* 0x000fe80000100800 */
[----:B------:R-:W-:Y:S01]  /*123d0*/  STL [R1+0x1004], R52 ;  /* 0x0010043401007387 */ /* 0x000fe20000100800 */
[C---:B------:R-:W-:Y:S08]  /*123e0*/  HMMA.1688.F32.TF32 R16, R8.reuse, R58, R16 ;  /* 0x0000003a0810723c */ /* 0x040ff00000081010 */
[C---:B--2---:R-:W-:Y:S08]  /*123f0*/  HMMA.1688.F32.TF32 R248, R8.reuse, R54, R248 ;  /* 0x0000003608f8723c */ /* 0x044ff000000810f8 */
[----:B---3--:R-:W-:Y:S11]  /*12400*/  HMMA.1688.F32.TF32 R244, R8, R50, R244 ;  /* 0x0000003208f4723c */ /* 0x008ff600000810f4 */
[----:B------:R-:W-:Y:S05]  /*12410*/  @!UPT UIADD3 URZ, URZ, URZ, URZ ;  /* 0x0000003f3f3ff290 */ /* 0x000fea000fffe03f */
[----:B------:R-:W-:-:S08]  /*12420*/  IMAD.MOV.U32 R60, RZ, RZ, R248 ;  /* 0x000000ffff3c7224 */ /* 0x000fd000078e00f8 */
[----:B------:R-:W-:Y:S01]  /*12430*/  IMAD.MOV.U32 R57, RZ, RZ, R245 ;  /* 0x000000ffff397224 */ /* 0x000fe200078e00f5 */
[----:B------:R1:W-:Y:S01]  /*12440*/  STL.64 [R1+0x888], R246 ;  /* 0x000888f601007387 */ /* 0x0003e20000100a00 */
[----:B------:R-:W-:Y:S02]  /*12450*/  IMAD.MOV.U32 R56, RZ, RZ, R244 ;  /* 0x000000ffff387224 */ /* 0x000fe400078e00f4 */
[----:B------:R-:W-:Y:S01]  /*12460*/  IMAD.MOV.U32 R61, RZ, RZ, R249 ;  /* 0x000000ffff3d7224 */ /* 0x000fe200078e00f9 */
[----:B-1----:R-:W2:Y:S04]  /*12470*/  LDL.LU.64 R246, [R1+0x1248] ;  /* 0x0012480001f67983 */ /* 0x002ea80000300a00 */
[----:B------:R-:W2:Y:S04]  /*12480*/  LDL.LU.64 R244, [R1+0x1240] ;  /* 0x0012400001f47983 */ /* 0x000ea80000300a00 */
[----:B------:R-:W-:Y:S04]  /*12490*/  STL [R1+0x1000], R57 ;  /* 0x0010003901007387 */ /* 0x000fe80000100800 */
[----:B------:R-:W-:Y:S04]  /*124a0*/  STL [R1+0xffc], R56 ;  /* 0x000ffc3801007387 */ /* 0x000fe80000100800 */
[----:B------:R1:W-:Y:S04]  /*124b0*/  STL.64 [R1+0x878], R250 ;  /* 0x000878fa01007387 */ /* 0x0003e80000100a00 */
[----:B-1----:R-:W3:Y:S04]  /*124c0*/  LDL.LU.64 R250, [R1+0x1238] ;  /* 0x0012380001fa7983 */ /* 0x002ee80000300a00 */
[----:B------:R-:W3:Y:S01]  /*124d0*/  LDL.LU.64 R248, [R1+0x1230] ;  /* 0x0012300001f87983 */ /* 0x000ee20000300a00 */
[----:B------:R-:W-:-:S03]  /*124e0*/  IMAD.MOV.U32 R64, RZ, RZ, R16 ;  /* 0x000000ffff407224 */ /* 0x000fc600078e0010 */
[----:B------:R-:W-:Y:S01]  /*124f0*/  STL [R1+0x1010], R61 ;  /* 0x0010103d01007387 */ /* 0x000fe20000100800 */
[----:B------:R-:W-:-:S03]  /*12500*/  IMAD.MOV.U32 R65, RZ, RZ, R17 ;  /* 0x000000ffff417224 */ /* 0x000fc600078e0011 */
[----:B------:R-:W-:Y:S04]  /*12510*/  STL [R1+0x100c], R60 ;  /* 0x00100c3c01007387 */ /* 0x000fe80000100800 */
[----:B------:R1:W-:Y:S02]  /*12520*/  STL.64 [R1+0x868], R18 ;  /* 0x0008681201007387 */ /* 0x0003e40000100a00 */
[C---:B-1----:R-:W-:Y:S02]  /*12530*/  HMMA.1688.F32.TF32 R16, R8.reuse, R62, R92 ;  /* 0x0000003e0810723c */ /* 0x042fe4000008105c */
[----:B------:R-:W-:Y:S11]  /*12540*/  STL [R1+0x1018], R65 ;  /* 0x0010184101007387 */ /* 0x000ff60000100800 */
[----:B------:R-:W-:Y:S11]  /*12550*/  @!UPT UIADD3 URZ, URZ, URZ, URZ ;  /* 0x0000003f3f3ff290 */ /* 0x000ff6000fffe03f */
[----:B------:R-:W-:Y:S02]  /*12560*/  IMAD.MOV.U32 R68, RZ, RZ, R16 ;  /* 0x000000ffff447224 */ /* 0x000fe400078e0010 */
[----:B------:R-:W-:Y:S02]  /*12570*/  IMAD.MOV.U32 R69, RZ, RZ, R17 ;  /* 0x000000ffff457224 */ /* 0x000fe400078e0011 */
[----:B------:R-:W-:Y:S02]  /*12580*/  IMAD.MOV.U32 R57, RZ, RZ, R18 ;  /* 0x000000ffff397224 */ /* 0x000fe400078e0012 */
[----:B------:R-:W-:Y:S02]  /*12590*/  IMAD.MOV.U32 R56, RZ, RZ, R19 ;  /* 0x000000ffff387224 */ /* 0x000fe400078e0013 */
[----:B------:R-:W-:Y:S01]  /*125a0*/  HMMA.1688.F32.TF32 R16, R8, R66, R88 ;  /* 0x000000420810723c */ /* 0x000fe20000081058 */
[----:B------:R-:W-:Y:S04]  /*125b0*/  STL [R1+0x1014], R64 ;  /* 0x0010144001007387 */ /* 0x000fe80000100800 */
[----:B------:R-:W-:Y:S04]  /*125c0*/  STL [R1+0x1028], R56 ;  /* 0x0010283801007387 */ /* 0x000fe80000100800 */
[----:B------:R-:W-:Y:S04]  /*125d0*/  STL [R1+0x1024], R57 ;  /* 0x0010243901007387 */ /* 0x000fe80000100800 */
[----:B------:R-:W-:Y:S04]  /*125e0*/  STL [R1+0x1020], R69 ;  /* 0x0010204501007387 */ /* 0x000fe80000100800 */
[----:B------:R-:W-:Y:S06]  /*125f0*/  STL [R1+0x101c], R68 ;  /* 0x00101c4401007387 */ /* 0x000fec0000100800 */
[----:B------:R1:W-:Y:S01]  /*12600*/  STL.64 [R1+0x848], R18 ;  /* 0x0008481201007387 */ /* 0x0003e20000100a00 */
[----:B------:R-:W-:-:S02]  /*12610*/  IMAD.MOV.U32 R72, RZ, RZ, R16 ;  /* 0x000000ffff487224 */ /* 0x000fc400078e0010 */
[----:B------:R-:W-:Y:S01]  /*12620*/  IMAD.MOV.U32 R73, RZ, RZ, R17 ;  /* 0x000000ffff497224 */ /* 0x000fe200078e0011 */
[----:B------:R-:W2:Y:S01]  /*12630*/  LDL R45, [R1+0x460] ;  /* 0x00046000012d7983 */ /* 0x000ea20000100800 */
[C---:B-1----:R-:W-:Y:S03]  /*12640*/  HMMA.1688.F32.TF32 R16, R8.reuse, R70, R84 ;  /* 0x000000460810723c */ /* 0x042fe60000081054 */
[----:B------:R-:W-:Y:S11]  /*12650*/  STL [R1+0x1030], R73 ;  /* 0x0010304901007387 */ /* 0x000ff60000100800 */
[----:B------:R-:W-:Y:S10]  /*12660*/  @!UPT UIADD3 URZ, URZ, URZ, URZ ;  /* 0x0000003f3f3ff290 */ /* 0x000ff4000fffe03f */
[----:B------:R-:W-:Y:S02]  /*12670*/  IMAD.MOV.U32 R76, RZ, RZ, R16 ;  /* 0x000000ffff4c7224 */ /* 0x000fe400078e0010 */
[----:B------:R-:W-:Y:S02]  /*12680*/  IMAD.MOV.U32 R77, RZ, RZ, R17 ;  /* 0x000000ffff4d7224 */ /* 0x000fe400078e0011 */
[----:B------:R-:W-:Y:S02]  /*12690*/  IMAD.MOV.U32 R53, RZ, RZ, R18 ;  /* 0x000000ffff357224 */ /* 0x000fe400078e0012 */
[----:B------:R-:W-:Y:S01]  /*126a0*/  IMAD.MOV.U32 R52, RZ, RZ, R19 ;  /* 0x000000ffff347224 */ /* 0x000fe200078e0013 */
[----:B------:R-:W-:Y:S04]  /*126b0*/  STL [R1+0x102c], R72 ;  /* 0x00102c4801007387 */ /* 0x000fe80000100800 */
[----:B------:R-:W-:Y:S04]  /*126c0*/  STL [R1+0x1040], R52 ;  /* 0x0010403401007387 */ /* 0x000fe80000100800 */
[----:B------:R-:W-:Y:S04]  /*126d0*/  STL [R1+0x103c], R53 ;  /* 0x00103c3501007387 */ /* 0x000fe80000100800 */
[----:B------:R-:W-:Y:S04]  /*126e0*/  STL [R1+0x1038], R77 ;  /* 0x0010384d01007387 */ /* 0x000fe80000100800 */
[----:B------:R-:W-:Y:S01]  /*126f0*/  STL [R1+0x1034], R76 ;  /* 0x0010344c01007387 */ /* 0x000fe20000100800 */
[----:B---3--:R-:W-:Y:S11]  /*12700*/  HMMA.1688.F32.TF32 R16, R8, R74, R248 ;  /* 0x0000004a0810723c */ /* 0x008ff600000810f8 */
[----:B------:R-:W-:Y:S11]  /*12710*/  @!UPT UIADD3 URZ, URZ, URZ, URZ ;  /* 0x0000003f3f3ff290 */ /* 0x000ff6000fffe03f */
[----:B------:R-:W-:Y:S02]  /*12720*/  @!UPT UIADD3 URZ, URZ, URZ, URZ ;  /* 0x0000003f3f3ff290 */ /* 0x000fe4000fffe03f */
[----:B------:R-:W-:Y:S02]  /*12730*/  IMAD.MOV.U32 R80, RZ, RZ, R16 ;  /* 0x000000ffff507224 */ /* 0x000fe400078e0010 */
[----:B------:R-:W-:Y:S02]  /*12740*/  IMAD.MOV.U32 R16, RZ, RZ, R79 ;  /* 0x000000ffff107224 */ /* 0x000fe400078e004f */
[----:B------:R-:W2:Y:S01]  /*12750*/  LDL.LU R79, [R1+0x1228] ;  /* 0x00122800014f7983 */ /* 0x000ea20000300800 */
[----:B------:R-:W-:Y:S02]  /*12760*/  IMAD.MOV.U32 R81, RZ, RZ, R17 ;  /* 0x000000ffff517224 */ /* 0x000fe400078e0011 */
[----:B------:R-:W-:Y:S02]  /*12770*/  IMAD.MOV.U32 R17, RZ, RZ, R2 ;  /* 0x000000ffff117224 */ /* 0x000fe400078e0002 */
[----:B------:R-:W3:Y:S01]  /*12780*/  LDL.LU R2, [R1+0x1224] ;  /* 0x0012240001027983 */ /* 0x000ee20000300800 */
[----:B----4-:R-:W-:-:S02]  /*12790*/  IMAD.MOV.U32 R248, RZ, RZ, R3 ;  /* 0x000000fffff87224 */ /* 0x010fc400078e0003 */
[----:B------:R-:W-:Y:S01]  /*127a0*/  IMAD.MOV.U32 R249, RZ, RZ, R0 ;  /* 0x000000fffff97224 */ /* 0x000fe200078e0000 */
[----:B------:R-:W4:Y:S04]  /*127b0*/  LDL.LU R3, [R1+0x1220] ;  /* 0x0012200001037983 */ /* 0x000f280000300800 */
[----:B------:R-:W3:Y:S04]  /*127c0*/  LDL.LU R0, [R1+0x121c] ;  /* 0x00121c0001007983 */ /* 0x000ee80000300800 */
[----:B------:R-:W3:Y:S04]  /*127d0*/  LDL.LU R84, [R1+0x1e0] ;  /* 0x0001e00001547983 */ /* 0x000ee80000300800 */
[----:B------:R-:W3:Y:S04]  /*127e0*/  LDL.LU R85, [R1+0x1e4] ;  /* 0x0001e40001557983 */ /* 0x000ee80000300800 */
[----:B------:R-:W3:Y:S04]  /*127f0*/  LDL.LU R86, [R1+0x1e8] ;  /* 0x0001e80001567983 */ /* 0x000ee80000300800 */
[----:B------:R-:W3:Y:S04]  /*12800*/  LDL.LU R87, [R1+0x1ec] ;  /* 0x0001ec0001577983 */ /* 0x000ee80000300800 */
[----:B------:R-:W4:Y:S04]  /*12810*/  LDL.LU R92, [R1+0x3f0] ;  /* 0x0003f000015c7983 */ /* 0x000f280000300800 */
[----:B------:R-:W4:Y:S04]  /*12820*/  LDL.LU R93, [R1+0x3f4] ;  /* 0x0003f400015d7983 */ /* 0x000f280000300800 */
[----:B------:R-:W4:Y:S04]  /*12830*/  LDL.LU R94, [R1+0x3f8] ;  /* 0x0003f800015e7983 */ /* 0x000f280000300800 */
[----:B------:R-:W4:Y:S04]  /*12840*/  LDL.LU R95, [R1+0x3fc] ;  /* 0x0003fc00015f7983 */ /* 0x000f280000300800 */
[----:B------:R-:W4:Y:S04]  /*12850*/  LDL.LU R88, [R1+0x370] ;  /* 0x0003700001587983 */ /* 0x000f280000300800 */
[----:B------:R-:W4:Y:S04]  /*12860*/  LDL.LU R89, [R1+0x374] ;  /* 0x0003740001597983 */ /* 0x000f280000300800 */
[----:B------:R-:W4:Y:S04]  /*12870*/  LDL.LU R90, [R1+0x378] ;  /* 0x00037800015a7983 */ /* 0x000f280000300800 */
[----:B------:R-:W4:Y:S01]  /*12880*/  LDL.LU R91, [R1+0x37c] ;  /* 0x00037c00015b7983 */ /* 0x000f220000300800 */
[----:B------:R-:W-:-:S02]  /*12890*/  IMAD.MOV.U32 R60, RZ, RZ, R19 ;  /* 0x000000ffff3c7224 */ /* 0x000fc400078e0013 */
[----:B------:R-:W-:-:S03]  /*128a0*/  IMAD.MOV.U32 R61, RZ, RZ, R18 ;  /* 0x000000ffff3d7224 */ /* 0x000fc600078e0012 */
[----:B------:R-:W-:Y:S04]  /*128b0*/  STL [R1+0x1050], R60 ;  /* 0x0010503c01007387 */ /* 0x000fe80000100800 */
[----:B------:R-:W-:Y:S04]  /*128c0*/  STL [R1+0x104c], R61 ;  /* 0x00104c3d01007387 */ /* 0x000fe80000100800 */
[----:B------:R-:W-:Y:S04]  /*128d0*/  STL [R1+0x1048], R81 ;  /* 0x0010485101007387 */ /* 0x000fe80000100800 */
[----:B------:R-:W-:Y:S01]  /*128e0*/  STL [R1+0x1044], R80 ;  /* 0x0010445001007387 */ /* 0x000fe20000100800 */
[----:B--2---:R-:W-:Y:S11]  /*128f0*/  HMMA.1688.F32.TF32 R244, R8, R78, R244 ;  /* 0x0000004e08f4723c */ /* 0x004ff600000810f4 */
[----:B------:R-:W-:Y:S11]  /*12900*/  @!UPT UIADD3 URZ, URZ, URZ, URZ ;  /* 0x0000003f3f3ff290 */ /* 0x000ff6000fffe03f */
[----:B------:R-:W-:Y:S02]  /*12910*/  @!UPT UIADD3 URZ, URZ, URZ, URZ ;  /* 0x0000003f3f3ff290 */ /* 0x000fe4000fffe03f */
[----:B------:R-:W-:Y:S02]  /*12920*/  IMAD.MOV.U32 R69, RZ, RZ, R244 ;  /* 0x000000ffff457224 */ /* 0x000fe400078e00f4 */
[----:B------:R-:W-:Y:S01]  /*12930*/  IMAD.MOV.U32 R68, RZ, RZ, R245 ;  /* 0x000000ffff447224 */ /* 0x000fe200078e00f5 */
[----:B------:R-:W2:Y:S01]  /*12940*/  LDL.LU R244, [R1+0xd0] ;  /* 0x0000d00001f47983 */ /* 0x000ea20000300800 */
[----:B------:R-:W-:Y:S02]  /*12950*/  IMAD.MOV.U32 R65, RZ, RZ, R246 ;  /* 0x000000ffff417224 */ /* 0x000fe400078e00f6 */
[----:B---3--:R-:W-:Y:S02]  /*12960*/  IMAD.MOV.U32 R245, RZ, RZ, R0 ;  /* 0x000000fffff57224 */ /* 0x008fe400078e0000 */
[----:B------:R-:W-:Y:S01]  /*12970*/  IMAD.MOV.U32 R64, RZ, RZ, R247 ;  /* 0x000000ffff407224 */ /* 0x000fe200078e00f7 */
[----:B------:R-:W3:Y:S01]  /*12980*/  LDL.LU R0, [R1+0x1218] ;  /* 0x0012180001007983 */ /* 0x000ee20000300800 */
[----:B----4-:R-:W-:-:S02]  /*12990*/  IMAD.MOV.U32 R246, RZ, RZ, R3 ;  /* 0x000000fffff67224 */ /* 0x010fc400078e0003 */
[----:B------:R-:W-:Y:S01]  /*129a0*/  IMAD.MOV.U32 R247, RZ, RZ, R2 ;  /* 0x000000fffff77224 */ /* 0x000fe200078e0002 */
[----:B------:R-:W4:Y:S04]  /*129b0*/  LDL.LU R3, [R1+0x1214] ;  /* 0x0012140001037983 */ /* 0x000f280000300800 */
[----:B------:R-:W4:Y:S01]  /*129c0*/  LDL.LU R2, [R1+0x1210] ;  /* 0x0012100001027983 */ /* 0x000f220000300800 */
[----:B------:R-:W-:Y:S08]  /*129d0*/  HMMA.1688.F32.TF32 R8, R8, R82, R240 ;  /* 0x000000520808723c */ /* 0x000ff000000810f0 */
[C---:B------:R-:W-:Y:S08]  /*129e0*/  HMMA.1688.F32.TF32 R92, R12.reuse, R22, R92 ;  /* 0x000000160c5c723c */ /* 0x040ff0000008105c */
[C---:B------:R-:W-:Y:S08]  /*129f0*/  HMMA.1688.F32.TF32 R84, R12.reuse, R30, R84 ;  /* 0x0000001e0c54723c */ /* 0x040ff00000081054 */
[----:B------:R-:W-:Y:S01]  /*12a00*/  HMMA.1688.F32.TF32 R88, R12, R26, R88 ;  /* 0x0000001a0c58723c */ /* 0x000fe20000081058 */
[----:B------:R-:W-:Y:S04]  /*12a10*/  STL [R1+0x1060], R64 ;  /* 0x0010604001007387 */ /* 0x000fe80000100800 */
[----:B------:R-:W-:Y:S04]  /*12a20*/  STL [R1+0x105c], R65 ;  /* 0x00105c4101007387 */ /* 0x000fe80000100800 */
[----:B------:R-:W-:Y:S01]  /*12a30*/  STL [R1+0x1058], R68 ;  /* 0x0010584401007387 */ /* 0x000fe20000100800 */
[----:B------:R-:W-:-:S03]  /*12a40*/  IMAD.MOV.U32 R5, RZ, RZ, R94 ;  /* 0x000000ffff057224 */ /* 0x000fc600078e005e */
[----:B------:R-:W-:Y:S01]  /*12a50*/  STL [R1+0x1054], R69 ;  /* 0x0010544501007387 */ /* 0x000fe20000100800 */
[----:B------:R-:W-:-:S03]  /*12a60*/  IMAD.MOV.U32 R4, RZ, RZ, R95 ;  /* 0x000000ffff047224 */ /* 0x000fc600078e005f */
[----:B------:R-:W4:Y:S01]  /*12a70*/  LDL.LU R240, [R1+0x110] ;  /* 0x0001100001f07983 */ /* 0x000f220000300800 */
[----:B------:R-:W-:-:S03]  /*12a80*/  IMAD.MOV.U32 R44, RZ, RZ, R92 ;  /* 0x000000ffff2c7224 */ /* 0x000fc600078e005c */
[----:B------:R-:W-:Y:S01]  /*12a90*/  STL.64 [R1+0x800], R8 ;  /* 0x0008000801007387 */ /* 0x000fe20000100a00 */
[----:B------:R-:W-:-:S03]  /*12aa0*/  IMAD.MOV.U32 R25, RZ, RZ, R93 ;  /* 0x000000ffff197224 */ /* 0x000fc600078e005d */
[----:B------:R-:W-:Y:S04]  /*12ab0*/  STL.64 [R1+0x808], R10 ;  /* 0x0008080a01007387 */ /* 0x000fe80000100a00 */
[----:B------:R-:W4:Y:S04]  /*12ac0*/  LDL.LU.64 R94, [R1+0x1208] ;  /* 0x00120800015e7983 */ /* 0x000f280000300a00 */
[----:B------:R-:W4:Y:S01]  /*12ad0*/  LDL.LU.64 R92, [R1+0x1200] ;  /* 0x00120000015c7983 */ /* 0x000f220000300a00 */
[----:B------:R-:W-:-:S03]  /*12ae0*/  IMAD.MOV.U32 R48, RZ, RZ, R86 ;  /* 0x000000ffff307224 */ /* 0x000fc600078e0056 */
[----:B------:R1:W-:Y:S01]  /*12af0*/  STL [R1+0x20], R88 ;  /* 0x0000205801007387 */ /* 0x0003e20000100800 */
[----:B------:R-:W-:Y:S02]  /*12b00*/  IMAD.MOV.U32 R49, RZ, RZ, R87 ;  /* 0x000000ffff317224 */ /* 0x000fe400078e0057 */
[----:B------:R-:W-:Y:S01]  /*12b10*/  IMAD.MOV.U32 R18, RZ, RZ, R41 ;  /* 0x000000ffff127224 */ /* 0x000fe200078e0029 */
[----:B------:R-:W-:Y:S01]  /*12b20*/  LDS R8, [R45+0x2100] ;  /* 0x002100002d087984 */ /* 0x000fe20000000800 */
[----:B------:R-:W-:Y:S02]  /*12b30*/  IMAD.MOV.U32 R19, RZ, RZ, R40 ;  /* 0x000000ffff137224 */ /* 0x000fe400078e0028 */
[----:B------:R-:W-:Y:S01]  /*12b40*/  IMAD.MOV.U32 R250, RZ, RZ, R37 ;  /* 0x000000fffffa7224 */ /* 0x000fe200078e0025 */
[----:B------:R-:W-:Y:S01]  /*12b50*/  LDS R10, [R45+0x3100] ;  /* 0x003100002d0a7984 */ /* 0x000fe20000000800 */
[----:B---3--:R-:W-:Y:S02]  /*12b60*/  IMAD.MOV.U32 R243, RZ, RZ, R0 ;  /* 0x000000fffff37224 */ /* 0x008fe400078e0000 */
[----:B------:R-:W-:Y:S01]  /*12b70*/  IMAD.MOV.U32 R251, RZ, RZ, R36 ;  /* 0x000000fffffb7224 */ /* 0x000fe200078e0024 */
[----:B--2---:R-:W-:Y:S01]  /*12b80*/  HMMA.1688.F32.TF32 R244, R12, R38, R244 ;  /* 0x000000260cf4723c */ /* 0x004fe200000810f4 */
[----:B----4-:R-:W-:Y:S01]  /*12b90*/  IMAD.MOV.U32 R241, RZ, RZ, R3 ;  /* 0x000000fffff17224 */ /* 0x010fe200078e0003 */
[----:B------:R-:W-:Y:S01]  /*12ba0*/  LDS R9, [R7+0x2100] ;  /* 0x0021000007097984 */ /* 0x000fe20000000800 */
[----:B------:R-:W-:-:S02]  /*12bb0*/  IMAD.MOV.U32 R0, RZ, RZ, R91 ;  /* 0x000000ffff007224 */ /* 0x000fc400078e005b */
[----:B------:R-:W-:Y:S01]  /*12bc0*/  IMAD.MOV.U32 R242, RZ, RZ, R2 ;  /* 0x000000fffff27224 */ /* 0x000fe200078e0002 */
[----:B------:R-:W2:Y:S01]  /*12bd0*/  LDS R11, [R7+0x3100] ;  /* 0x00310000070b7984 */ /* 0x000ea20000000800 */
[----:B------:R-:W-:Y:S02]  /*12be0*/  IMAD.MOV.U32 R2, RZ, RZ, R90 ;  /* 0x000000ffff027224 */ /* 0x000fe400078e005a */
[----:B------:R-:W-:Y:S01]  /*12bf0*/  IMAD.MOV.U32 R3, RZ, RZ, R89 ;  /* 0x000000ffff037224 */ /* 0x000fe200078e0059 */
[----:B------:R-:W3:Y:S04]  /*12c00*/  LDL.LU.64 R90, [R1+0x11f8] ;  /* 0x0011f800015a7983 */ /* 0x000ee80000300a00 */
[----:B-1----:R-:W3:Y:S04]  /*12c10*/  LDL.LU.64 R88, [R1+0x11f0] ;  /* 0x0011f00001587983 */ /* 0x002ee80000300a00 */
[----:B------:R1:W-:Y:S04]  /*12c20*/  STL.64 [R1+0x40], R84 ;  /* 0x0000405401007387 */ /* 0x0003e80000100a00 */
[----:B------:R-:W4:Y:S04]  /*12c30*/  LDL.LU.64 R86, [R1+0x11e8] ;  /* 0x0011e80001567983 */ /* 0x000f280000300a00 */
[----:B-1----:R-:W4:Y:S01]  /*12c40*/  LDL.LU.64 R84, [R1+0x11e0] ;  /* 0x0011e00001547983 */ /* 0x002f220000300a00 */
[C---:B------:R-:W-:Y:S11]  /*12c50*/  HMMA.1688.F32.TF32 R16, R12.reuse, R46, R16 ;  /* 0x0000002e0c10723c */ /* 0x040ff60000081010 */
[----:B------:R-:W-:Y:S11]  /*12c60*/  @!UPT UIADD3 URZ, URZ, URZ, URZ ;  /* 0x0000003f3f3ff290 */ /* 0x000ff6000fffe03f */
[----:B------:R-:W-:Y:S02]  /*12c70*/  @!UPT UIADD3 URZ, URZ, URZ, URZ ;  /* 0x0000003f3f3ff290 */ /* 0x000fe4000fffe03f */
[----:B------:R-:W-:Y:S02]  /*12c80*/  IMAD.MOV.U32 R73, RZ, RZ, R16 ;  /* 0x000000ffff497224 */ /* 0x000fe400078e0010 */
[----:B------:R-:W-:Y:S02]  /*12c90*/  IMAD.MOV.U32 R72, RZ, RZ, R17 ;  /* 0x000000ffff487224 */ /* 0x000fe400078e0011 */
[----:B------:R-:W-:Y:S02]  /*12ca0*/  IMAD.MOV.U32 R56, RZ, RZ, R18 ;  /* 0x000000ffff387224 */ /* 0x000fe400078e0012 */
[----:B------:R-:W-:Y:S01]  /*12cb0*/  IMAD.MOV.U32 R57, RZ, RZ, R19 ;  /* 0x000000ffff397224 */ /* 0x000fe200078e0013 */
[C---:B------:R-:W-:Y:S01]  /*12cc0*/  HMMA.1688.F32.TF32 R240, R12.reuse, R34, R240 ;  /* 0x000000220cf0723c */ /* 0x040fe200000810f0 */
[----:B------:R-:W-:Y:S11]  /*12cd0*/  STL.64 [R1+0x60], R244 ;  /* 0x000060f401007387 */ /* 0x000ff60000100a00 */
[----:B------:R-:W-:Y:S11]  /*12ce0*/  @!UPT UIADD3 URZ, URZ, URZ, URZ ;  /* 0x0000003f3f3ff290 */ /* 0x000ff6000fffe03f */
[----:B------:R-:W-:Y:S01]  /*12cf0*/  @!UPT UIADD3 URZ, URZ, URZ, URZ ;  /* 0x0000003f3f3ff290 */ /* 0x000fe2000fffe03f */
[----:B------:R-:W-:Y:S02]  /*12d00*/  IMAD.MOV.U32 R41, RZ, RZ, R240 ;  /* 0x000000ffff297224 */ /* 0x000fe400078e00f0 */
[----:B------:R-:W-:Y:S02]  /*12d10*/  IMAD.MOV.U32 R40, RZ, RZ, R241 ;  /* 0x000000ffff287224 */ /* 0x000fe400078e00f1 */
[----:B------:R-:W-:Y:S02]  /*12d20*/  IMAD.MOV.U32 R37, RZ, RZ, R242 ;  /* 0x000000ffff257224 */ /* 0x000fe400078e00f2 */
[----:B------:R-:W-:Y:S02]  /*12d30*/  IMAD.MOV.U32 R36, RZ, RZ, R243 ;  /* 0x000000ffff247224 */ /* 0x000fe400078e00f3 */
[C---:B------:R-:W-:Y:S01]  /*12d40*/  HMMA.1688.F32.TF32 R240, R12.reuse, R42, R248 ;  /* 0x0000002a0cf0723c */ /* 0x040fe200000810f8 */
[----:B------:R-:W-:Y:S11]  /*12d50*/  STL.64 [R1+0x68], R246 ;  /* 0x000068f601007387 */ /* 0x000ff60000100a00 */
[----:B------:R-:W-:Y:S11]  /*12d60*/  @!UPT UIADD3 URZ, URZ, URZ, URZ ;  /* 0x0000003f3f3ff290 */ /* 0x000ff6000fffe03f */
[----:B------:R-:W-:Y:S04]  /*12d70*/  STL.64 [R1+0x70], R240 ;  /* 0x000070f001007387 */ /* 0x000fe80000100a00 */
[----:B------:R-:W-:Y:S04]  /*12d80*/  STL.64 [R1+0x78], R242 ;  /* 0x000078f201007387 */ /* 0x000fe80000100a00 */
[----:B------:R1:W-:Y:S04]  /*12d90*/  STL [R1+0x1070], R57 ;  /* 0x0010703901007387 */ /* 0x0003e80000100800 */
[----:B------:R1:W-:Y:S04]  /*12da0*/  STL [R1+0x106c], R56 ;  /* 0x00106c3801007387 */ /* 0x0003e80000100800 */
[----:B------:R1:W-:Y:S04]  /*12db0*/  STL [R1+0x1068], R72 ;  /* 0x0010684801007387 */ /* 0x0003e80000100800 */
[----:B------:R1:W-:Y:S01]  /*12dc0*/  STL [R1+0x1064], R73 ;  /* 0x0010644901007387 */ /* 0x0003e20000100800 */
[C---:B----4-:R-:W-:Y:S11]  /*12dd0*/  HMMA.1688.F32.TF32 R16, R12.reuse, R50, R84 ;  /* 0x000000320c10723c */ /* 0x050ff60000081054 */
[----:B------:R-:W-:Y:S11]  /*12de0*/  @!UPT UIADD3 URZ, URZ, URZ, URZ ;  /* 0x0000003f3f3ff290 */ /* 0x000ff6000fffe03f */
[----:B------:R-:W-:Y:S02]  /*12df0*/  @!UPT UIADD3 URZ, URZ, URZ, URZ ;  /* 0x0000003f3f3ff290 */ /* 0x000fe4000fffe03f */
[----:B------:R-:W-:Y:S02]  /*12e00*/  IMAD.MOV.U32 R52, RZ, RZ, R16 ;  /* 0x000000ffff347224 */ /* 0x000fe400078e0010 */
[----:B------:R-:W-:Y:S02]  /*12e10*/  IMAD.MOV.U32 R53, RZ, RZ, R17 ;  /* 0x000000ffff357224 */ /* 0x000fe400078e0011 */
[----:B------:R-:W-:Y:S02]  /*12e20*/  IMAD.MOV.U32 R77, RZ, RZ, R18 ;  /* 0x000000ffff4d7224 */ /* 0x000fe400078e0012 */
[----:B------:R-:W-:Y:S02]  /*12e30*/  IMAD.MOV.U32 R76, RZ, RZ, R19 ;  /* 0x000000ffff4c7224 */ /* 0x000fe400078e0013 */
[C---:B---3--:R-:W-:Y:S11]  /*12e40*/  HMMA.1688.F32.TF32 R16, R12.reuse, R54, R88 ;  /* 0x000000360c10723c */ /* 0x048ff60000081058 */
[----:B------:R-:W-:Y:S11]  /*12e50*/  @!UPT UIADD3 URZ, URZ, URZ, URZ ;  /* 0x0000003f3f3ff290 */ /* 0x000ff6000fffe03f */
[----:B------:R-:W-:Y:S02]  /*12e60*/  @!UPT UIADD3 URZ, URZ, URZ, URZ ;  /* 0x0000003f3f3ff290 */ /* 0x000fe4000fffe03f */
[----:B------:R-:W-:Y:S02]  /*12e70*/  IMAD.MOV.U32 R60, RZ, RZ, R16 ;  /* 0x000000ffff3c7224 */ /* 0x000fe400078e0010 */
[----:B------:R-:W-:Y:S02]  /*12e80*/  IMAD.MOV.U32 R61, RZ, RZ, R17 ;  /* 0x000000ffff3d7224 */ /* 0x000fe400078e0011 */
[----:B------:R-:W-:Y:S02]  /*12e90*/  IMAD.MOV.U32 R81, RZ, RZ, R18 ;  /* 0x000000ffff517224 */ /* 0x000fe400078e0012 */
[----:B------:R-:W-:Y:S02]  /*12ea0*/  IMAD.MOV.U32 R80, RZ, RZ, R19 ;  /* 0x000000ffff507224 */ /* 0x000fe400078e0013 */
[C---:B------:R-:W-:Y:S11]  /*12eb0*/  HMMA.1688.F32.TF32 R16, R12.reuse, R58, R92 ;  /* 0x0000003a0c10723c */ /* 0x040ff6000008105c */
[----:B------:R-:W-:Y:S11]  /*12ec0*/  @!UPT UIADD3 URZ, URZ, URZ, URZ ;  /* 0x0000003f3f3ff290 */ /* 0x000ff6000fffe03f */
[----:B------:R-:W-:Y:S02]  /*12ed0*/  @!UPT UIADD3 URZ, URZ, URZ, URZ ;  /* 0x0000003f3f3ff290 */ /* 0x000fe4000fffe03f */
[----:B------:R-:W-:Y:S02]  /*12ee0*/  IMAD.MOV.U32 R64, RZ, RZ, R16 ;  /* 0x000000ffff407224 */ /* 0x000fe400078e0010 */
[----:B------:R-:W-:Y:S02]  /*12ef0*/  IMAD.MOV.U32 R65, RZ, RZ, R17 ;  /* 0x000000ffff417224 */ /* 0x000fe400078e0011 */
[----:B------:R-:W-:Y:S02]  /*12f00*/  IMAD.MOV.U32 R68, RZ, RZ, R18 ;  /* 0x000000ffff447224 */ /* 0x000fe400078e0012 */
[----:B------:R-:W-:Y:S02]  /*12f10*/  IMAD.MOV.U32 R69, RZ, RZ, R19 ;  /* 0x000000ffff457224 */ /* 0x000fe400078e0013 */
[C---:B------:R-:W-:Y:S01]  /*12f20*/  HMMA.1688.F32.TF32 R16, R12.reuse, R62, R96 ;  /* 0x0000003e0c10723c */ /* 0x040fe20000081060 */
[----:B------:R3:W-:Y:S04]  /*12f30*/  STL [R1+0x1080], R76 ;  /* 0x0010804c01007387 */ /* 0x0007e80000100800 */
[----:B------:R4:W-:Y:S04]  /*12f40*/  STL [R1+0x107c], R77 ;  /* 0x00107c4d01007387 */ /* 0x0009e80000100800 */
[----:B------:R1:W-:Y:S11]  /*12f50*/  STL [R1+0x1078], R53 ;  /* 0x0010783501007387 */ /* 0x0003f60000100800 */
[----:B------:R-:W-:Y:S04]  /*12f60*/  @!UPT UIADD3 URZ, URZ, URZ, URZ ;  /* 0x0000003f3f3ff290 */ /* 0x000fe8000fffe03f */
[----:B-1----:R-:W-:Y:S02]  /*12f70*/  IMAD.MOV.U32 R57, RZ, RZ, R16 ;  /* 0x000000ffff397224 */ /* 0x002fe400078e0010 */
[----:B------:R-:W-:Y:S02]  /*12f80*/  IMAD.MOV.U32 R56, RZ, RZ, R17 ;  /* 0x000000ffff387224 */ /* 0x000fe400078e0011 */
[----:B------:R-:W-:Y:S02]  /*12f90*/  IMAD.MOV.U32 R72, RZ, RZ, R18 ;  /* 0x000000ffff487224 */ /* 0x000fe400078e0012 */
[----:B------:R-:W-:Y:S02]  /*12fa0*/  IMAD.MOV.U32 R73, RZ, RZ, R19 ;  /* 0x000000ffff497224 */ /* 0x000fe400078e0013 */
[----:B------:R-:W-:Y:S01]  /*12fb0*/  HMMA.1688.F32.TF32 R16, R12, R66, R100 ;  /* 0x000000420c10723c */ /* 0x000fe20000081064 */
[----:B------:R1:W-:Y:S04]  /*12fc0*/  STL [R1+0x1074], R52 ;  /* 0x0010743401007387 */ /* 0x0003e80000100800 */
[----:B------:R1:W-:Y:S04]  /*12fd0*/  STL [R1+0x1090], R80 ;  /* 0x0010905001007387 */ /* 0x0003e80000100800 */
[----:B------:R1:W-:Y:S04]  /*12fe0*/  STL [R1+0x108c], R81 ;  /* 0x00108c5101007387 */ /* 0x0003e80000100800 */
[----:B------:R1:W-:Y:S04]  /*12ff0*/  STL [R1+0x1088], R61 ;  /* 0x0010883d01007387 */ /* 0x0003e80000100800 */
[----:B------:R1:W-:Y:S04]  /*13000*/  STL [R1+0x1084], R60 ;  /* 0x0010843c01007387 */ /* 0x0003e80000100800 */
[----:B------:R1:W-:Y:S04]  /*13010*/  STL [R1+0x10a0], R69 ;  /* 0x0010a04501007387 */ /* 0x0003e80000100800 */
[----:B------:R1:W-:Y:S04]  /*13020*/  STL [R1+0x109c], R68 ;  /* 0x00109c4401007387 */ /* 0x0003e80000100800 */
[----:B------:R1:W-:Y:S04]  /*13030*/  STL [R1+0x1098], R65 ;  /* 0x0010984101007387 */ /* 0x0003e80000100800 */
[----:B------:R1:W-:Y:S01]  /*13040*/  STL [R1+0x1094], R64 ;  /* 0x0010944001007387 */ /* 0x0003e20000100800 */
[----:B---3--:R-:W-:-:S03]  /*13050*/  IMAD.MOV.U32 R76, RZ, RZ, R16 ;  /* 0x000000ffff4c7224 */ /* 0x008fc600078e0010 */
[----:B------:R-:W-:Y:S01]  /*13060*/  STL [R1+0x10b0], R73 ;  /* 0x0010b04901007387 */ /* 0x000fe20000100800 */
[----:B----4-:R-:W-:-:S03]  /*13070*/  IMAD.MOV.U32 R77, RZ, RZ, R17 ;  /* 0x000000ffff4d7224 */ /* 0x010fc600078e0011 */
[----:B------:R-:W-:Y:S01]  /*13080*/  STL [R1+0x10ac], R72 ;  /* 0x0010ac4801007387 */ /* 0x000fe20000100800 */
[----:B------:R-:W-:-:S03]  /*13090*/  IMAD.MOV.U32 R53, RZ, RZ, R18 ;  /* 0x000000ffff357224 */ /* 0x000fc600078e0012 */
[----:B------:R-:W-:Y:S01]  /*130a0*/  STL [R1+0x10a8], R56 ;  /* 0x0010a83801007387 */ /* 0x000fe20000100800 */
[----:B-1----:R-:W-:-:S03]  /*130b0*/  IMAD.MOV.U32 R52, RZ, RZ, R19 ;  /* 0x000000ffff347224 */ /* 0x002fc600078e0013 */
[----:B------:R-:W-:Y:S04]  /*130c0*/  STL [R1+0x10a4], R57 ;  /* 0x0010a43901007387 */ /* 0x000fe80000100800 */
        /* <DEDUP_REMOVED lines=24> */
[C---:B------:R-:W-:Y:S11]  /*13250*/  HMMA.1688.F32.TF32 R92, R12.reuse, R70, R104 ;  /* 0x000000460c5c723c */ /* 0x040ff60000081068 */
[----:B------:R-:W-:Y:S11]  /*13260*/  @!UPT UIADD3 URZ, URZ, URZ, URZ ;  /* 0x0000003f3f3ff290 */ /* 0x000ff6000fffe03f */
[----:B------:R-:W-:Y:S02]  /*13270*/  @!UPT UIADD3 URZ, URZ, URZ, URZ ;  /* 0x0000003f3f3ff290 */ /* 0x000fe4000fffe03f */
[----:B------:R-:W-:Y:S02]  /*13280*/  IMAD.MOV.U32 R80, RZ, RZ, R92 ;  /* 0x000000ffff507224 */ /* 0x000fe400078e005c */
[----:B------:R-:W-:Y:S02]  /*13290*/  IMAD.MOV.U32 R81, RZ, RZ, R93 ;  /* 0x000000ffff517224 */ /* 0x000fe400078e005d */
[----:B------:R-:W-:Y:S02]  /*132a0*/  IMAD.MOV.U32 R61, RZ, RZ, R94 ;  /* 0x000000ffff3d7224 */ /* 0x000fe400078e005e */
[----:B------:R-:W-:Y:S02]  /*132b0*/  IMAD.MOV.U32 R60, RZ, RZ, R95 ;  /* 0x000000ffff3c7224 */ /* 0x000fe400078e005f */
[C---:B------:R-:W-:Y:S08]  /*132c0*/  HMMA.1688.F32.TF32 R92, R12.reuse, R74, R108 ;  /* 0x0000004a0c5c723c */ /* 0x040ff0000008106c */
[C---:B------:R-:W-:Y:S11]  /*132d0*/  HMMA.1688.F32.TF32 R96, R12.reuse, R78, R112 ;  /* 0x0000004e0c60723c */ /* 0x040ff60000081070 */
[----:B------:R-:W-:Y:S05]  /*132e0*/  @!UPT UIADD3 URZ, URZ, URZ, URZ ;  /* 0x0000003f3f3ff290 */ /* 0x000fea000fffe03f */
        /* <DEDUP_REMOVED lines=9> */
[----:B------:R-:W-:Y:S04]  /*13380*/  STL.64 [R1+0x770], R96 ;  /* 0x0007706001007387 */ /* 0x000fe80000100a00 */
[----:B------:R-:W-:Y:S04]  /*13390*/  STL.64 [R1+0x778], R98 ;  /* 0x0007786201007387 */ /* 0x000fe80000100a00 */
[----:B------:R1:W-:Y:S04]  /*133a0*/  STL.64 [R1+0x750], R92 ;  /* 0x0007505c01007387 */ /* 0x0003e80000100a00 */
[----:B------:R1:W-:Y:S01]  /*133b0*/  STL.64 [R1+0x758], R94 ;  /* 0x0007585e01007387 */ /* 0x0003e20000100a00 */
[C---:B--2---:R-:W-:Y:S03]  /*133c0*/  HMMA.1688.F32.TF32 R100, R8.reuse, R58, R132 ;  /* 0x0000003a0864723c */ /* 0x044fe60000081084 */
[----:B------:R-:W-:Y:S04]  /*133d0*/  LDS R12, [R45+0x2180] ;  /* 0x002180002d0c7984 */ /* 0x000fe80000000800 */
[----:B------:R-:W-:Y:S04]  /*133e0*/  LDS R14, [R45+0x3180] ;  /* 0x003180002d0e7984 */ /* 0x000fe80000000800 */
[----:B------:R-:W-:Y:S04]  /*133f0*/  LDS R13, [R7+0x2180] ;  /* 0x00218000070d7984 */ /* 0x000fe80000000800 */
[----:B------:R-:W2:Y:S01]  /*13400*/  LDS R15, [R7+0x3180] ;  /* 0x00318000070f7984 */ /* 0x000ea20000000800 */
[C---:B---3--:R-:W-:Y:S08]  /*13410*/  HMMA.1688.F32.TF32 R16, R8.reuse, R42, R16 ;  /* 0x0000002a0810723c */ /* 0x048ff00000081010 */
[C---:B----4-:R-:W-:Y:S08]  /*13420*/  HMMA.1688.F32.TF32 R248, R8.reuse, R34, R248 ;  /* 0x0000002208f8723c */ /* 0x050ff000000810f8 */
[C---:B------:R-:W-:Y:S08]  /*13430*/  HMMA.1688.F32.TF32 R240, R8.reuse, R22, R240 ;  /* 0x0000001608f0723c */ /* 0x040ff000000810f0 */
[C---:B------:R-:W-:Y:S08]  /*13440*/  HMMA.1688.F32.TF32 R88, R8.reuse, R26, R88 ;  /* 0x0000001a0858723c */ /* 0x040ff00000081058 */
[C---:B------:R-:W-:Y:S07]  /*13450*/  HMMA.1688.F32.TF32 R244, R8.reuse, R30, R244 ;  /* 0x0000001e08f4723c */ /* 0x040fee00000810f4 */
[----:B------:R-:W-:Y:S01]  /*13460*/  STL.64 [R1+0x10d8], R242 ;  /* 0x0010d8f201007387 */ /* 0x000fe20000100a00 */
[----:B------:R-:W-:Y:S03]  /*13470*/  HMMA.1688.F32.TF32 R84, R8, R38, R84 ;  /* 0x000000260854723c */ /* 0x000fe60000081054 */
[----:B------:R-:W-:Y:S04]  /*13480*/  STL.64 [R1+0x10d0], R240 ;  /* 0x0010d0f001007387 */ /* 0x000fe80000100a00 */
[----:B------:R-:W-:Y:S04]  /*13490*/  STL.64 [R1+0x10e8], R90 ;  /* 0x0010e85a01007387 */ /* 0x000fe80000100a00 */
[----:B------:R-:W-:Y:S04]  /*134a0*/  STL.64 [R1+0x10e0], R88 ;  /* 0x0010e05801007387 */ /* 0x000fe80000100a00 */
[----:B------:R-:W-:Y:S04]  /*134b0*/  STL.64 [R1+0x10f8], R246 ;  /* 0x0010f8f601007387 */ /* 0x000fe80000100a00 */
[----:B------:R-:W-:Y:S04]  /*134c0*/  STL.64 [R1+0x10f0], R244 ;  /* 0x0010f0f401007387 */ /* 0x000fe80000100a00 */
[----:B------:R-:W-:Y:S04]  /*134d0*/  STL.64 [R1+0x1108], R250 ;  /* 0x001108fa01007387 */ /* 0x000fe80000100a00 */
[----:B------:R-:W-:Y:S04]  /*134e0*/  STL.64 [R1+0x1100], R248 ;  /* 0x001100f801007387 */ /* 0x000fe80000100a00 */
[----:B-1----:R-:W2:Y:S01]  /*134f0*/  LDL.LU R92, [R1+0x4c0] ;  /* 0x0004c000015c7983 */ /* 0x002ea20000300800 */
[----:B------:R-:W-:-:S03]  /*13500*/  IMAD.MOV.U32 R52, RZ, RZ, R84 ;  /* 0x000000ffff347224 */ /* 0x000fc600078e0054 */
[----:B------:R-:W2:Y:S01]  /*13510*/  LDL.LU R93, [R1+0x4c4] ;  /* 0x0004c400015d7983 */ /* 0x000ea20000300800 */
[----:B------:R-:W-:-:S03]  /*13520*/  IMAD.MOV.U32 R53, RZ, RZ, R85 ;  /* 0x000000ffff357224 */ /* 0x000fc600078e0055 */
[----:B------:R-:W2:Y:S01]  /*13530*/  LDL.LU R94, [R1+0x4c8] ;  /* 0x0004c800015e7983 */ /* 0x000ea20000300800 */
[----:B------:R-:W-:Y:S02]  /*13540*/  IMAD.MOV.U32 R77, RZ, RZ, R86 ;  /* 0x000000ffff4d7224 */ /* 0x000fe400078e0056 */
[----:B------:R-:W-:Y:S01]  /*13550*/  IMAD.MOV.U32 R76, RZ, RZ, R87 ;  /* 0x000000ffff4c7224 */ /* 0x000fe200078e0057 */
[----:B------:R-:W2:Y:S01]  /*13560*/  LDL.LU R95, [R1+0x4cc] ;  /* 0x0004cc00015f7983 */ /* 0x000ea20000300800 */
[----:B------:R-:W-:Y:S01]  /*13570*/  HMMA.1688.F32.TF32 R84, R8, R46, R120 ;  /* 0x0000002e0854723c */ /* 0x000fe20000081078 */
[----:B------:R-:W-:Y:S02]  /*13580*/  IMAD.MOV.U32 R73, RZ, RZ, R16 ;  /* 0x000000ffff497224 */ /* 0x000fe400078e0010 */
[----:B------:R-:W-:Y:S01]  /*13590*/  IMAD.MOV.U32 R72, RZ, RZ, R17 ;  /* 0x000000ffff487224 */ /* 0x000fe200078e0011 */
[----:B------:R-:W3:Y:S01]  /*135a0*/  LDL.LU R96, [R1+0x430] ;  /* 0x0004300001607983 */ /* 0x000ee20000300800 */
[----:B------:R-:W-:-:S02]  /*135b0*/  IMAD.MOV.U32 R56, RZ, RZ, R18 ;  /* 0x000000ffff387224 */ /* 0x000fc400078e0012 */
[----:B------:R-:W-:Y:S02]  /*135c0*/  IMAD.MOV.U32 R57, RZ, RZ, R19 ;  /* 0x000000ffff397224 */ /* 0x000fe400078e0013 */
[C---:B------:R-:W-:Y:S11]  /*135d0*/  HMMA.1688.F32.TF32 R16, R8.reuse, R50, R124 ;  /* 0x000000320810723c */ /* 0x040ff6000008107c */
[----:B------:R-:W-:Y:S03]  /*135e0*/  @!UPT UIADD3 URZ, URZ, URZ, URZ ;  /* 0x0000003f3f3ff290 */ /* 0x000fe6000fffe03f */
[----:B------:R-:W-:Y:S04]  /*135f0*/  STL.64 [R1+0x740], R84 ;  /* 0x0007405401007387 */ /* 0x000fe80000100a00 */
[----:B------:R-:W-:Y:S05]  /*13600*/  STL.64 [R1+0x748], R86 ;  /* 0x0007485601007387 */ /* 0x000fea0000100a00 */
[----:B------:R-:W-:Y:S04]  /*13610*/  STL.64 [R1+0x730], R16 ;  /* 0x0007301001007387 */ /* 0x000fe80000100a00 */
[----:B------:R1:W-:Y:S04]  /*13620*/  STL.64 [R1+0x738], R18 ;  /* 0x0007381201007387 */ /* 0x0003e80000100a00 */
[----:B------:R-:W3:Y:S04]  /*13630*/  LDL.LU R97, [R1+0x434] ;  /* 0x0004340001617983 */ /* 0x000ee80000300800 */
[----:B------:R-:W3:Y:S01]  /*13640*/  LDL.LU R98, [R1+0x438] ;  /* 0x0004380001627983 */ /* 0x000ee20000300800 */
[C---:B-1----:R-:W-:Y:S03]  /*13650*/  HMMA.1688.F32.TF32 R16, R8.reuse, R54, R128 ;  /* 0x000000360810723c */ /* 0x042fe60000081080 */
[----:B------:R-:W3:Y:S04]  /*13660*/  LDL.LU R99, [R1+0x43c] ;  /* 0x00043c0001637983 */ /* 0x000ee80000300800 */
[----:B------:R-:W4:Y:S04]  /*13670*/  LDL.LU R84, [R1+0x390] ;  /* 0x0003900001547983 */ /* 0x000f280000300800 */
[----:B------:R-:W4:Y:S01]  /*13680*/  LDL.LU R85, [R1+0x394] ;  /* 0x0003940001557983 */ /* 0x000f220000300800 */
[C---:B------:R-:W-:Y:S03]  /*13690*/  HMMA.1688.F32.TF32 R88, R8.reuse, R62, R136 ;  /* 0x0000003e0858723c */ /* 0x040fe60000081088 */
[----:B------:R-:W4:Y:S04]  /*136a0*/  LDL.LU R86, [R1+0x398] ;  /* 0x0003980001567983 */ /* 0x000f280000300800 */
[----:B------:R-:W4:Y:S04]  /*136b0*/  LDL.LU R87, [R1+0x39c] ;  /* 0x00039c0001577983 */ /* 0x000f280000300800 */
[----:B------:R-:W-:Y:S04]  /*136c0*/  STL.64 [R1+0x720], R16 ;  /* 0x0007201001007387 */ /* 0x000fe80000100a00 */
[----:B------:R1:W-:Y:S02]  /*136d0*/  STL.64 [R1+0x728], R18 ;  /* 0x0007281201007387 */ /* 0x0003e40000100a00 */
[C---:B-1----:R-:W-:Y:S02]  /*136e0*/  HMMA.1688.F32.TF32 R16, R8.reuse, R66, R140 ;  /* 0x000000420810723c */ /* 0x042fe4000008108c */
[----:B------:R-:W-:Y:S04]  /*136f0*/  STL.64 [R1+0x710], R100 ;  /* 0x0007106401007387 */ /* 0x000fe80000100a00 */
[----:B------:R1:W-:Y:S04]  /*13700*/  STL.64 [R1+0x718], R102 ;  /* 0x0007186601007387 */ /* 0x0003e80000100a00 */
[----:B------:R-:W-:Y:S04]  /*13710*/  STL.64 [R1+0x700], R88 ;  /* 0x0007005801007387 */ /* 0x000fe80000100a00 */
[----:B------:R1:W-:Y:S02]  /*13720*/  STL.64 [R1+0x708], R90 ;  /* 0x0007085a01007387 */ /* 0x0003e40000100a00 */
[C---:B-1----:R-:W-:Y:S07]  /*13730*/  HMMA.1688.F32.TF32 R100, R8.reuse, R70, R144 ;  /* 0x000000460864723c */ /* 0x042fee0000081090 */
[----:B------:R-:W-:Y:S01]  /*13740*/  STL.64 [R1+0x6f0], R16 ;  /* 0x0006f01001007387 */ /* 0x000fe20000100a00 */
[C---:B------:R-:W-:Y:S03]  /*13750*/  HMMA.1688.F32.TF32 R88, R8.reuse, R74, R148 ;  /* 0x0000004a0858723c */ /* 0x040fe60000081094 */
[----:B------:R1:W-:Y:S05]  /*13760*/  STL.64 [R1+0x6f8], R18 ;  /* 0x0006f81201007387 */ /* 0x0003ea0000100a00 */
[C---:B-1----:R-:W-:Y:S08]  /*13770*/  HMMA.1688.F32.TF32 R16, R8.reuse, R78, R152 ;  /* 0x0000004e0810723c */ /* 0x042ff00000081098 */
[----:B------:R-:W-:Y:S01]  /*13780*/  HMMA.1688.F32.TF32 R8, R8, R82, R156 ;  /* 0x000000520808723c */ /* 0x000fe2000008109c */
[----:B------:R1:W-:Y:S04]  /*13790*/  STL.64 [R1+0x6e0], R100 ;  /* 0x0006e06401007387 */ /* 0x0003e80000100a00 */
[----:B------:R1:W-:Y:S04]  /*137a0*/  STL.64 [R1+0x6e8], R102 ;  /* 0x0006e86601007387 */ /* 0x0003e80000100a00 */
[----:B------:R-:W-:Y:S04]  /*137b0*/  STL.64 [R1+0x6d0], R88 ;  /* 0x0006d05801007387 */ /* 0x000fe80000100a00 */
[----:B------:R-:W-:Y:S04]  /*137c0*/  STL.64 [R1+0x6d8], R90 ;  /* 0x0006d85a01007387 */ /* 0x000fe80000100a00 */
[----:B-1----:R-:W4:Y:S04]  /*137d0*/  LDL.LU R100, [R1+0x310] ;  /* 0x0003100001647983 */ /* 0x002f280000300800 */
[----:B------:R1:W-:Y:S04]  /*137e0*/  STL.64 [R1+0x6c0], R16 ;  /* 0x0006c01001007387 */ /* 0x0003e80000100a00 */
[----:B------:R1:W-:Y:S04]  /*137f0*/  STL.64 [R1+0x6c8], R18 ;  /* 0x0006c81201007387 */ /* 0x0003e80000100a00 */
[----:B------:R-:W-:Y:S04]  /*13800*/  STL.64 [R1+0x6b0], R8 ;  /* 0x0006b00801007387 */ /* 0x000fe80000100a00 */
[----:B------:R-:W-:Y:S04]  /*13810*/  STL.64 [R1+0x6b8], R10 ;  /* 0x0006b80a01007387 */ /* 0x000fe80000100a00 */
[----:B------:R-:W4:Y:S04]  /*13820*/  LDL.LU R101, [R1+0x314] ;  /* 0x0003140001657983 */ /* 0x000f280000300800 */
[----:B------:R-:W4:Y:S04]  /*13830*/  LDL.LU R102, [R1+0x318] ;  /* 0x0003180001667983 */ /* 0x000f280000300800 */
[----:B------:R-:W4:Y:S04]  /*13840*/  LDL.LU R103, [R1+0x31c] ;  /* 0x00031c0001677983 */ /* 0x000f280000300800 */
[----:B-1----:R-:W4:Y:S04]  /*13850*/  LDL.LU R16, [R1+0x170] ;  /* 0x0001700001107983 */ /* 0x002f280000300800 */
[----:B------:R-:W4:Y:S04]  /*13860*/  LDL.LU R17, [R1+0x174] ;  /* 0x0001740001117983 */ /* 0x000f280000300800 */
[----:B------:R-:W4:Y:S04]  /*13870*/  LDL.LU R18, [R1+0x178] ;  /* 0x0001780001127983 */ /* 0x000f280000300800 */
[----:B------:R-:W4:Y:S01]  /*13880*/  LDL.LU R19, [R1+0x17c] ;  /* 0x00017c0001137983 */ /* 0x000f220000300800 */
[C---:B--2---:R-:W-:Y:S03]  /*13890*/  HMMA.1688.F32.TF32 R116, R12.reuse, R22, R92 ;  /* 0x000000160c74723c */ /* 0x044fe6000008105c */
[----:B------:R-:W2:Y:S04]  /*138a0*/  LDL.LU R92, [R1+0xc0] ;  /* 0x0000c000015c7983 */ /* 0x000ea80000300800 */
[----:B------:R-:W2:Y:S04]  /*138b0*/  LDL.LU R93, [R1+0xc4] ;  /* 0x0000c400015d7983 */ /* 0x000ea80000300800 */
[----:B------:R-:W2:Y:S04]  /*138c0*/  LDL.LU R94, [R1+0xc8] ;  /* 0x0000c800015e7983 */ /* 0x000ea80000300800 */
[----:B------:R-:W2:Y:S01]  /*138d0*/  LDL.LU R95, [R1+0xcc] ;  /* 0x0000cc00015f7983 */ /* 0x000ea20000300800 */
[C---:B---3--:R-:W-:Y:S07]  /*138e0*/  HMMA.1688.F32.TF32 R112, R12.reuse, R26, R96 ;  /* 0x0000001a0c70723c */ /* 0x048fee0000081060 */
[----:B------:R-:W-:Y:S04]  /*138f0*/  STL.64 [R1+0x1118], R118 ;  /* 0x0011187601007387 */ /* 0x000fe80000100a00 */
[----:B------:R-:W-:Y:S01]  /*13900*/  STL.64 [R1+0x1110], R116 ;  /* 0x0011107401007387 */ /* 0x000fe20000100a00 */
[C---:B------:R-:W-:Y:S03]  /*13910*/  HMMA.1688.F32.TF32 R88, R12.reuse, R46, R160 ;  /* 0x0000002e0c58723c */ /* 0x040fe600000810a0 */
[----:B------:R-:W-:Y:S04]  /*13920*/  LDS R8, [R45+0x2200] ;  /* 0x002200002d087984 */ /* 0x000fe80000000800 */
[----:B------:R-:W-:Y:S01]  /*13930*/  LDS R10, [R45+0x3200] ;  /* 0x003200002d0a7984 */ /* 0x000fe20000000800 */
[C---:B----4-:R-:W-:Y:S03]  /*13940*/  HMMA.1688.F32.TF32 R96, R12.reuse, R30, R84 ;  /* 0x0000001e0c60723c */ /* 0x050fe60000081054 */
[----:B------:R-:W-:Y:S04]  /*13950*/  LDS R9, [R7+0x2200] ;  /* 0x0022000007097984 */ /* 0x000fe80000000800 */
[----:B------:R-:W1:Y:S04]  /*13960*/  LDS R11, [R7+0x3200] ;  /* 0x00320000070b7984 */ /* 0x000e680000000800 */
[----:B------:R-:W-:Y:S04]  /*13970*/  STL.64 [R1+0x1128], R114 ;  /* 0x0011287201007387 */ /* 0x000fe80000100a00 */
[----:B------:R-:W-:Y:S04]  /*13980*/  STL.64 [R1+0x1120], R112 ;  /* 0x0011207001007387 */ /* 0x000fe80000100a00 */
[----:B------:R-:W1:Y:S04]  /*13990*/  LDL.LU R84, [R1+0x420] ;  /* 0x0004200001547983 */ /* 0x000e680000300800 */
[----:B------:R-:W1:Y:S04]  /*139a0*/  LDL.LU R85, [R1+0x424] ;  /* 0x0004240001557983 */ /* 0x000e680000300800 */
[----:B------:R-:W1:Y:S04]  /*139b0*/  LDL.LU R86, [R1+0x428] ;  /* 0x0004280001567983 */ /* 0x000e680000300800 */
[----:B------:R-:W1:Y:S04]  /*139c0*/  LDL.LU R87, [R1+0x42c] ;  /* 0x00042c0001577983 */ /* 0x000e680000300800 */
        /* <DEDUP_REMOVED lines=8> */
[----:B------:R-:W-:Y:S04]  /*13a50*/  STL.64 [R1+0x1138], R98 ;  /* 0x0011386201007387 */ /* 0x000fe80000100a00 */
[----:B------:R2:W-:Y:S01]  /*13a60*/  STL.64 [R1+0x1130], R96 ;  /* 0x0011306001007387 */ /* 0x0005e20000100a00 */
[C---:B------:R-:W-:Y:S08]  /*13a70*/  HMMA.1688.F32.TF32 R104, R12.reuse, R34, R100 ;  /* 0x000000220c68723c */ /* 0x040ff00000081064 */
[C---:B------:R-:W-:Y:S11]  /*13a80*/  HMMA.1688.F32.TF32 R100, R12.reuse, R38, R16 ;  /* 0x000000260c64723c */ /* 0x040ff60000081010 */
[----:B------:R-:W-:Y:S04]  /*13a90*/  @!UPT UIADD3 URZ, URZ, URZ, URZ ;  /* 0x0000003f3f3ff290 */ /* 0x000fe8000fffe03f */
[----:B------:R-:W-:Y:S04]  /*13aa0*/  STL.64 [R1+0x1148], R106 ;  /* 0x0011486a01007387 */ /* 0x000fe80000100a00 */
[----:B------:R-:W-:Y:S04]  /*13ab0*/  STL.64 [R1+0x1140], R104 ;  /* 0x0011406801007387 */ /* 0x000fe80000100a00 */
[----:B------:R-:W3:Y:S04]  /*13ac0*/  LDL.LU R16, [R1+0x380] ;  /* 0x0003800001107983 */ /* 0x000ee80000300800 */
[----:B------:R-:W3:Y:S04]  /*13ad0*/  LDL.LU R17, [R1+0x384] ;  /* 0x0003840001117983 */ /* 0x000ee80000300800 */
[----:B------:R-:W3:Y:S04]  /*13ae0*/  LDL.LU R18, [R1+0x388] ;  /* 0x0003880001127983 */ /* 0x000ee80000300800 */
[----:B------:R-:W3:Y:S01]  /*13af0*/  LDL.LU R19, [R1+0x38c] ;  /* 0x00038c0001137983 */ /* 0x000ee20000300800 */
[C---:B--2---:R-:W-:Y:S03]  /*13b00*/  HMMA.1688.F32.TF32 R96, R12.reuse, R50, R164 ;  /* 0x000000320c60723c */ /* 0x044fe600000810a4 */
[----:B------:R-:W-:Y:S04]  /*13b10*/  STL.64 [R1+0x1158], R102 ;  /* 0x0011586601007387 */ /* 0x000fe80000100a00 */
[----:B------:R-:W-:Y:S01]  /*13b20*/  STL.64 [R1+0x1150], R100 ;  /* 0x0011506401007387 */ /* 0x000fe20000100a00 */
[C---:B------:R-:W-:Y:S11]  /*13b30*/  HMMA.1688.F32.TF32 R92, R12.reuse, R42, R92 ;  /* 0x0000002a0c5c723c */ /* 0x040ff6000008105c */
[----:B------:R-:W-:Y:S11]  /*13b40*/  @!UPT UIADD3 URZ, URZ, URZ, URZ ;  /* 0x0000003f3f3ff290 */ /* 0x000ff6000fffe03f */
[----:B------:R-:W-:Y:S01]  /*13b50*/  @!UPT UIADD3 URZ, URZ, URZ, URZ ;  /* 0x0000003f3f3ff290 */ /* 0x000fe2000fffe03f */
[----:B------:R-:W-:Y:S04]  /*13b60*/  STL.64 [R1+0x1188], R94 ;  /* 0x0011885e01007387 */ /* 0x000fe80000100a00 */
[----:B------:R2:W-:Y:S04]  /*13b70*/  STL.64 [R1+0x1180], R92 ;  /* 0x0011805c01007387 */ /* 0x0005e80000100a00 */
[----:B------:R-:W-:Y:S04]  /*13b80*/  STL.64 [R1+0x680], R88 ;  /* 0x0006805801007387 */ /* 0x000fe80000100a00 */
[----:B------:R2:W-:Y:S02]  /*13b90*/  STL.64 [R1+0x688], R90 ;  /* 0x0006885a01007387 */ /* 0x0005e40000100a00 */
[C---:B--2---:R-:W-:Y:S08]  /*13ba0*/  HMMA.1688.F32.TF32 R92, R12.reuse, R54, R168 ;  /* 0x000000360c5c723c */ /* 0x044ff000000810a8 */
[C---:B------:R-:W-:Y:S01]  /*13bb0*/  HMMA.1688.F32.TF32 R88, R12.reuse, R58, R172 ;  /* 0x0000003a0c58723c */ /* 0x040fe200000810ac */
[----:B------:R-:W-:Y:S04]  /*13bc0*/  STL.64 [R1+0x670], R96 ;  /* 0x0006706001007387 */ /* 0x000fe80000100a00 */
[----:B------:R2:W-:Y:S10]  /*13bd0*/  STL.64 [R1+0x678], R98 ;  /* 0x0006786201007387 */ /* 0x0005f40000100a00 */
[----:B------:R-:W-:Y:S01]  /*13be0*/  STL.64 [R1+0x660], R92 ;  /* 0x0006605c01007387 */ /* 0x000fe20000100a00 */
[C---:B--2---:R-:W-:Y:S03]  /*13bf0*/  HMMA.1688.F32.TF32 R96, R12.reuse, R62, R176 ;  /* 0x0000003e0c60723c */ /* 0x044fe600000810b0 */
[----:B------:R2:W-:Y:S04]  /*13c00*/  STL.64 [R1+0x668], R94 ;  /* 0x0006685e01007387 */ /* 0x0005e80000100a00 */
[----:B------:R-:W-:Y:S04]  /*13c10*/  STL.64 [R1+0x650], R88 ;  /* 0x0006505801007387 */ /* 0x000fe80000100a00 */
[----:B------:R1:W-:Y:S01]  /*13c20*/  STL.64 [R1+0x658], R90 ;  /* 0x0006585a01007387 */ /* 0x0003e20000100a00 */
[C---:B--2---:R-:W-:Y:S08]  /*13c30*/  HMMA.1688.F32.TF32 R92, R12.reuse, R66, R180 ;  /* 0x000000420c5c723c */ /* 0x044ff000000810b4 */
[C---:B-1----:R-:W-:Y:S03]  /*13c40*/  HMMA.1688.F32.TF32 R88, R12.reuse, R70, R184 ;  /* 0x000000460c58723c */ /* 0x042fe600000810b8 */
[----:B------:R-:W-:Y:S04]  /*13c50*/  STL.64 [R1+0x640], R96 ;  /* 0x0006406001007387 */ /* 0x000fe80000100a00 */
[----:B------:R1:W-:Y:S08]  /*13c60*/  STL.64 [R1+0x648], R98 ;  /* 0x0006486201007387 */ /* 0x0003f00000100a00 */
[----:B------:R-:W-:Y:S01]  /*13c70*/  STL.64 [R1+0x630], R92 ;  /* 0x0006305c01007387 */ /* 0x000fe20000100a00 */
[C---:B-1----:R-:W-:Y:S03]  /*13c80*/  HMMA.1688.F32.TF32 R96, R12.reuse, R74, R188 ;  /* 0x0000004a0c60723c */ /* 0x042fe600000810bc */
[----:B------:R1:W-:Y:S04]  /*13c90*/  STL.64 [R1+0x638], R94 ;  /* 0x0006385e01007387 */ /* 0x0003e80000100a00 */
[----:B------:R-:W-:Y:S04]  /*13ca0*/  STL.64 [R1+0x620], R88 ;  /* 0x0006205801007387 */ /* 0x000fe80000100a00 */
[----:B------:R2:W-:Y:S01]  /*13cb0*/  STL.64 [R1+0x628], R90 ;  /* 0x0006285a01007387 */ /* 0x0005e20000100a00 */
[C---:B-1----:R-:W-:Y:S08]  /*13cc0*/  HMMA.1688.F32.TF32 R92, R12.reuse, R78, R192 ;  /* 0x0000004e0c5c723c */ /* 0x042ff000000810c0 */
[----:B--2---:R-:W-:Y:S03]  /*13cd0*/  HMMA.1688.F32.TF32 R88, R12, R82, R196 ;  /* 0x000000520c58723c */ /* 0x004fe600000810c4 */
[----:B------:R-:W-:Y:S04]  /*13ce0*/  STL.64 [R1+0x610], R96 ;  /* 0x0006106001007387 */ /* 0x000fe80000100a00 */
[----:B------:R-:W-:Y:S01]  /*13cf0*/  STL.64 [R1+0x618], R98 ;  /* 0x0006186201007387 */ /* 0x000fe20000100a00 */
[C---:B------:R-:W-:Y:S03]  /*13d00*/  HMMA.1688.F32.TF32 R128, R8.reuse, R30, R84 ;  /* 0x0000001e0880723c */ /* 0x040fe60000081054 */
[----:B------:R-:W-:Y:S04]  /*13d10*/  LDS R12, [R45+0x2280] ;  /* 0x002280002d0c7984 */ /* 0x000fe80000000800 */
[----:B------:R-:W-:Y:S04]  /*13d20*/  LDS R14, [R45+0x3280] ;  /* 0x003280002d0e7984 */ /* 0x000fe80000000800 */
[----:B------:R-:W-:Y:S04]  /*13d30*/  STL.64 [R1+0x600], R92 ;  /* 0x0006005c01007387 */ /* 0x000fe80000100a00 */
[----:B------:R-:W-:Y:S04]  /*13d40*/  STL.64 [R1+0x608], R94 ;  /* 0x0006085e01007387 */ /* 0x000fe80000100a00 */
[----:B------:R1:W-:Y:S04]  /*13d50*/  STL.64 [R1+0x5e0], R88 ;  /* 0x0005e05801007387 */ /* 0x0003e80000100a00 */
[----:B------:R3:W-:Y:S04]  /*13d60*/  STL.64 [R1+0x5e8], R90 ;  /* 0x0005e85a01007387 */ /* 0x0007e80000100a00 */
[----:B------:R-:W2:Y:S04]  /*13d70*/  LDL.LU R124, [R1+0x300] ;  /* 0x00030000017c7983 */ /* 0x000ea80000300800 */
[----:B------:R-:W2:Y:S04]  /*13d80*/  LDL.LU R125, [R1+0x304] ;  /* 0x00030400017d7983 */ /* 0x000ea80000300800 */
[----:B------:R-:W2:Y:S04]  /*13d90*/  LDL.LU R126, [R1+0x308] ;  /* 0x00030800017e7983 */ /* 0x000ea80000300800 */
[----:B------:R-:W2:Y:S04]  /*13da0*/  LDL.LU R127, [R1+0x30c] ;  /* 0x00030c00017f7983 */ /* 0x000ea80000300800 */
[----:B------:R-:W2:Y:S04]  /*13db0*/  LDL.LU R120, [R1+0x1a0] ;  /* 0x0001a00001787983 */ /* 0x000ea80000300800 */
[----:B------:R-:W2:Y:S04]  /*13dc0*/  LDL.LU R121, [R1+0x1a4] ;  /* 0x0001a40001797983 */ /* 0x000ea80000300800 */
[----:B------:R-:W2:Y:S04]  /*13dd0*/  LDL.LU R122, [R1+0x1a8] ;  /* 0x0001a800017a7983 */ /* 0x000ea80000300800 */
[----:B------:R-:W2:Y:S01]  /*13de0*/  LDL.LU R123, [R1+0x1ac] ;  /* 0x0001ac00017b7983 */ /* 0x000ea20000300800 */
[C---:B----4-:R-:W-:Y:S03]  /*13df0*/  HMMA.1688.F32.TF32 R136, R8.reuse, R26, R108 ;  /* 0x0000001a0888723c */ /* 0x050fe6000008106c */
[----:B------:R-:W4:Y:S04]  /*13e00*/  LDL.LU R84, [R1+0x360] ;  /* 0x0003600001547983 */ /* 0x000f280000300800 */
[----:B------:R-:W4:Y:S04]  /*13e10*/  LDL.LU R85, [R1+0x364] ;  /* 0x0003640001557983 */ /* 0x000f280000300800 */
[----:B------:R-:W4:Y:S04]  /*13e20*/  LDL.LU R86, [R1+0x368] ;  /* 0x0003680001567983 */ /* 0x000f280000300800 */
[----:B------:R-:W4:Y:S01]  /*13e30*/  LDL.LU R87, [R1+0x36c] ;  /* 0x00036c0001577983 */ /* 0x000f220000300800 */
[C---:B---3--:R-:W-:Y:S03]  /*13e40*/  HMMA.1688.F32.TF32 R144, R8.reuse, R22, R240 ;  /* 0x000000160890723c */ /* 0x048fe600000810f0 */
[----:B------:R-:W3:Y:S04]  /*13e50*/  LDL.LU R108, [R1+0x3d0] ;  /* 0x0003d000016c7983 */ /* 0x000ee80000300800 */
[----:B------:R-:W3:Y:S04]  /*13e60*/  LDL.LU R109, [R1+0x3d4] ;  /* 0x0003d400016d7983 */ /* 0x000ee80000300800 */
[----:B------:R-:W3:Y:S04]  /*13e70*/  LDL.LU R110, [R1+0x3d8] ;  /* 0x0003d800016e7983 */ /* 0x000ee80000300800 */
[----:B------:R-:W3:Y:S04]  /*13e80*/  LDL.LU R111, [R1+0x3dc] ;  /* 0x0003dc00016f7983 */ /* 0x000ee80000300800 */
[----:B------:R-:W2:Y:S04]  /*13e90*/  LDL.LU R240, [R1+0x440] ;  /* 0x0004400001f07983 */ /* 0x000ea80000300800 */
        /* <DEDUP_REMOVED lines=10> */
[----:B------:R-:W-:Y:S03]  /*13f40*/  HMMA.1688.F32.TF32 R132, R8, R34, R16 ;  /* 0x000000220884723c */ /* 0x000fe60000081010 */
[----:B------:R-:W2:Y:S04]  /*13f50*/  LDL.LU R247, [R1+0x4ec] ;  /* 0x0004ec0001f77983 */ /* 0x000ea80000300800 */
[----:B-1----:R-:W2:Y:S01]  /*13f60*/  LDL.LU R88, [R1+0x4b0] ;  /* 0x0004b00001587983 */ /* 0x002ea20000300800 */
[----:B------:R-:W-:-:S03]  /*13f70*/  IMAD.MOV.U32 R16, RZ, RZ, R214 ;  /* 0x000000ffff107224 */ /* 0x000fc600078e00d6 */
[----:B------:R-:W2:Y:S01]  /*13f80*/  LDL.LU R89, [R1+0x4b4] ;  /* 0x0004b40001597983 */ /* 0x000ea20000300800 */
[----:B------:R-:W-:-:S03]  /*13f90*/  IMAD.MOV.U32 R17, RZ, RZ, R215 ;  /* 0x000000ffff117224 */ /* 0x000fc600078e00d7 */
[----:B------:R-:W2:Y:S04]  /*13fa0*/  LDL.LU R90, [R1+0x4b8] ;  /* 0x0004b800015a7983 */ /* 0x000ea80000300800 */
[----:B------:R-:W2:Y:S04]  /*13fb0*/  LDL.LU R91, [R1+0x4bc] ;  /* 0x0004bc00015b7983 */ /* 0x000ea80000300800 */
[----:B------:R-:W2:Y:S04]  /*13fc0*/  LDL.LU R214, [R1+0x11d8] ;  /* 0x0011d80001d67983 */ /* 0x000ea80000300800 */
[----:B------:R-:W2:Y:S01]  /*13fd0*/  LDL.LU R215, [R1+0x11d4] ;  /* 0x0011d40001d77983 */ /* 0x000ea20000300800 */
[----:B------:R-:W-:-:S03]  /*13fe0*/  IMAD.MOV.U32 R18, RZ, RZ, R219 ;  /* 0x000000ffff127224 */ /* 0x000fc600078e00db */
[----:B------:R-:W3:Y:S01]  /*13ff0*/  LDL.LU R219, [R1+0x11d0] ;  /* 0x0011d00001db7983 */ /* 0x000ee20000300800 */
[C---:B------:R-:W-:Y:S03]  /*14000*/  HMMA.1688.F32.TF32 R92, R8.reuse, R46, R200 ;  /* 0x0000002e085c723c */ /* 0x040fe600000810c8 */
[----:B------:R-:W-:Y:S04]  /*14010*/  LDS R13, [R7+0x2280] ;  /* 0x00228000070d7984 */ /* 0x000fe80000000800 */
[----:B------:R-:W1:Y:S01]  /*14020*/  LDS R15, [R7+0x3280] ;  /* 0x00328000070f7984 */ /* 0x000e620000000800 */
[C---:B------:R-:W-:Y:S08]  /*14030*/  HMMA.1688.F32.TF32 R100, R8.reuse, R50, R204 ;  /* 0x000000320864723c */ /* 0x040ff000000810cc */
[C---:B------:R-:W-:Y:S01]  /*14040*/  HMMA.1688.F32.TF32 R96, R8.reuse, R54, R208 ;  /* 0x000000360860723c */ /* 0x040fe200000810d0 */
[----:B------:R-:W-:Y:S01]  /*14050*/  IMAD.MOV.U32 R19, RZ, RZ, R252 ;  /* 0x000000ffff137224 */ /* 0x000fe200078e00fc */
[----:B------:R-:W-:Y:S04]  /*14060*/  LDS R204, [R45+0x2380] ;  /* 0x002380002dcc7984 */ /* 0x000fe80000000800 */
[----:B------:R-:W-:Y:S04]  /*14070*/  LDS R206, [R45+0x3380] ;  /* 0x003380002dce7984 */ /* 0x000fe80000000800 */
[----:B------:R-:W-:Y:S04]  /*14080*/  STL.64 [R1+0x5b0], R92 ;  /* 0x0005b05c01007387 */ /* 0x000fe80000100a00 */
[----:B------:R-:W-:Y:S04]  /*14090*/  STL.64 [R1+0x5b8], R94 ;  /* 0x0005b85e01007387 */ /* 0x000fe80000100a00 */
[----:B------:R-:W-:Y:S04]  /*140a0*/  STL.64 [R1+0xf0], R100 ;  /* 0x0000f06401007387 */ /* 0x000fe80000100a00 */
[----:B------:R-:W-:Y:S04]  /*140b0*/  STL.64 [R1+0xf8], R102 ;  /* 0x0000f86601007387 */ /* 0x000fe80000100a00 */
[----:B------:R-:W-:Y:S04]  /*140c0*/  STL.64 [R1+0xe0], R96 ;  /* 0x0000e06001007387 */ /* 0x000fe80000100a00 */
[----:B------:R1:W-:Y:S04]  /*140d0*/  STL.64 [R1+0xe8], R98 ;  /* 0x0000e86201007387 */ /* 0x0003e80000100a00 */
[----:B------:R-:W-:Y:S04]  /*140e0*/  LDS R205, [R7+0x2380] ;  /* 0x0023800007cd7984 */ /* 0x000fe80000000800 */
[----:B------:R-:W-:Y:S01]  /*140f0*/  LDS R207, [R7+0x3380] ;  /* 0x0033800007cf7984 */ /* 0x000fe20000000800 */
[----:B-1----:R-:W-:Y:S08]  /*14100*/  HMMA.1688.F32.TF32 R96, R8, R66, R220 ;  /* 0x000000420860723c */ /* 0x002ff000000810dc */
[C---:B------:R-:W-:Y:S11]  /*14110*/  HMMA.1688.F32.TF32 R16, R12.reuse, R46, R16 ;  /* 0x0000002e0c10723c */ /* 0x040ff60000081010 */
[----:B------:R-:W-:Y:S11]  /*14120*/  @!UPT UIADD3 URZ, URZ, URZ, URZ ;  /* 0x0000003f3f3ff290 */ /* 0x000ff6000fffe03f */
[----:B------:R-:W-:Y:S02]  /*14130*/  @!UPT UIADD3 URZ, URZ, URZ, URZ ;  /* 0x0000003f3f3ff290 */ /* 0x000fe4000fffe03f */
[----:B------:R-:W-:Y:S01]  /*14140*/  IMAD.MOV.U32 R252, RZ, RZ, R19 ;  /* 0x000000fffffc7224 */ /* 0x000fe200078e0013 */
[----:B----4-:R-:W-:Y:S08]  /*14150*/  HMMA.1688.F32.TF32 R148, R12, R42, R84 ;  /* 0x0000002a0c94723c */ /* 0x010ff00000081054 */
[C---:B--2---:R-:W-:Y:S08]  /*14160*/  HMMA.1688.F32.TF32 R92, R8.reuse, R58, R212 ;  /* 0x0000003a085c723c */ /* 0x044ff000000810d4 */
[C---:B---3--:R-:W-:Y:S11]  /*14170*/  HMMA.1688.F32.TF32 R100, R8.reuse, R62, R216 ;  /* 0x0000003e0864723c */ /* 0x048ff600000810d8 */
[----:B------:R-:W-:Y:S04]  /*14180*/  @!UPT UIADD3 URZ, URZ, URZ, URZ ;  /* 0x0000003f3f3ff290 */ /* 0x000fe8000fffe03f */
[----:B------:R-:W-:Y:S04]  /*14190*/  STL.64 [R1+0xd0], R92 ;  /* 0x0000d05c01007387 */ /* 0x000fe80000100a00 */
[----:B------:R1:W-:Y:S02]  /*141a0*/  STL.64 [R1+0xd8], R94 ;  /* 0x0000d85e01007387 */ /* 0x0003e40000100a00 */
[C---:B-1----:R-:W-:Y:S02]  /*141b0*/  HMMA.1688.F32.TF32 R92, R8.reuse, R70, R224 ;  /* 0x00000046085c723c */ /* 0x042fe400000810e0 */
[----:B------:R-:W-:Y:S04]  /*141c0*/  STL.64 [R1+0xc0], R100 ;  /* 0x0000c06401007387 */ /* 0x000fe80000100a00 */
[----:B------:R1:W-:Y:S04]  /*141d0*/  STL.64 [R1+0xc8], R102 ;  /* 0x0000c86601007387 */ /* 0x0003e80000100a00 */
[----:B------:R-:W-:Y:S04]  /*141e0*/  STL.64 [R1+0xb0], R96 ;  /* 0x0000b06001007387 */ /* 0x000fe80000100a00 */
[----:B------:R2:W-:Y:S01]  /*141f0*/  STL.64 [R1+0xb8], R98 ;  /* 0x0000b86201007387 */ /* 0x0005e20000100a00 */
[C---:B-1----:R-:W-:Y:S09]  /*14200*/  HMMA.1688.F32.TF32 R100, R8.reuse, R74, R228 ;  /* 0x0000004a0864723c */ /* 0x042ff200000810e4 */
[----:B------:R-:W-:Y:S01]  /*14210*/  IMAD.MOV.U32 R227, RZ, RZ, R92 ;  /* 0x000000ffffe37224 */ /* 0x000fe200078e005c */
[----:B--2---:R-:W-:Y:S01]  /*14220*/  HMMA.1688.F32.TF32 R96, R8, R78, R232 ;  /* 0x0000004e0860723c */ /* 0x004fe200000810e8 */
[----:B------:R-:W-:-:S02]  /*14230*/  IMAD.MOV.U32 R226, RZ, RZ, R93 ;  /* 0x000000ffffe27224 */ /* 0x000fc400078e005d */
[----:B------:R-:W-:Y:S02]  /*14240*/  IMAD.MOV.U32 R225, RZ, RZ, R94 ;  /* 0x000000ffffe17224 */ /* 0x000fe400078e005e */
[----:B------:R-:W-:-:S03]  /*14250*/  IMAD.MOV.U32 R224, RZ, RZ, R95 ;  /* 0x000000ffffe07224 */ /* 0x000fc600078e005f */
[----:B------:R-:W-:Y:S05]  /*14260*/  HMMA.1688.F32.TF32 R92, R8, R82, R236 ;  /* 0x00000052085c723c */ /* 0x000fea00000810ec */
[----:B------:R-:W-:Y:S04]  /*14270*/  STL.64 [R1+0x90], R100 ;  /* 0x0000906401007387 */ /* 0x000fe80000100a00 */
[----:B------:R-:W-:Y:S06]  /*14280*/  STL.64 [R1+0x98], R102 ;  /* 0x0000986601007387 */ /* 0x000fec0000100a00 */
[----:B------:R-:W-:Y:S04]  /*14290*/  STL.64 [R1+0x80], R96 ;  /* 0x0000806001007387 */ /* 0x000fe80000100a00 */
[----:B------:R-:W-:Y:S04]  /*142a0*/  STL.64 [R1+0x88], R98 ;  /* 0x0000886201007387 */ /* 0x000fe80000100a00 */
[----:B------:R-:W-:Y:S04]  /*142b0*/  STL.64 [R1+0x5a0], R92 ;  /* 0x0005a05c01007387 */ /* 0x000fe80000100a00 */
[----:B------:R-:W-:Y:S04]  /*142c0*/  STL.64 [R1+0x5a8], R94 ;  /* 0x0005a85e01007387 */ /* 0x000fe80000100a00 */
[----:B------:R1:W-:Y:S04]  /*142d0*/  STL.64 [R1+0x570], R16 ;  /* 0x0005701001007387 */ /* 0x0003e80000100a00 */
[----:B------:R2:W-:Y:S01]  /*142e0*/  STL [R1+0x578], R18 ;  /* 0x0005781201007387 */ /* 0x0005e20000100800 */
[C---:B------:R-:W-:Y:S03]  /*142f0*/  HMMA.1688.F32.TF32 R168, R12.reuse, R34, R240 ;  /* 0x000000220ca8723c */ /* 0x040fe600000810f0 */
[----:B-1----:R-:W3:Y:S04]  /*14300*/  LDL.LU R16, [R1+0x530] ;  /* 0x0005300001107983 */ /* 0x002ee80000300800 */
[----:B------:R-:W3:Y:S04]  /*14310*/  LDL.LU R17, [R1+0x534] ;  /* 0x0005340001117983 */ /* 0x000ee80000300800 */
[----:B--2---:R-:W3:Y:S04]  /*14320*/  LDL.LU R18, [R1+0x538] ;  /* 0x0005380001127983 */ /* 0x004ee80000300800 */
[----:B------:R-:W3:Y:S04]  /*14330*/  LDL.LU R19, [R1+0x53c] ;  /* 0x00053c0001137983 */ /* 0x000ee80000300800 */
[----:B------:R-:W2:Y:S04]  /*14340*/  LDL.LU R84, [R1+0x590] ;  /* 0x0005900001547983 */ /* 0x000ea80000300800 */
[----:B------:R-:W2:Y:S04]  /*14350*/  LDL.LU R85, [R1+0x594] ;  /* 0x0005940001557983 */ /* 0x000ea80000300800 */
[----:B------:R-:W2:Y:S01]  /*14360*/  LDL.LU R86, [R1+0x598] ;  /* 0x0005980001567983 */ /* 0x000ea20000300800 */
[----:B------:R-:W-:Y:S03]  /*14370*/  HMMA.1688.F32.TF32 R164, R12, R30, R88 ;  /* 0x0000001e0ca4723c */ /* 0x000fe60000081058 */
[----:B------:R-:W2:Y:S04]  /*14380*/  LDL.LU R87, [R1+0x59c] ;  /* 0x00059c0001577983 */ /* 0x000ea80000300800 */
[----:B------:R-:W4:Y:S01]  /*14390*/  LDL.LU R240, [R1+0x690] ;  /* 0x0006900001f07983 */ /* 0x000f220000300800 */
[----:B------:R-:W-:-:S03]  /*143a0*/  IMAD.MOV.U32 R88, RZ, RZ, R28 ;  /* 0x000000ffff587224 */ /* 0x000fc600078e001c */
[----:B------:R-:W4:Y:S01]  /*143b0*/  LDL.LU R241, [R1+0x694] ;  /* 0x0006940001f17983 */ /* 0x000f220000300800 */
[----:B------:R-:W-:-:S03]  /*143c0*/  IMAD.MOV.U32 R89, RZ, RZ, R29 ;  /* 0x000000ffff597224 */ /* 0x000fc600078e001d */
[----:B------:R-:W4:Y:S01]  /*143d0*/  LDL.LU R242, [R1+0x698] ;  /* 0x0006980001f27983 */ /* 0x000f220000300800 */
[----:B------:R-:W-:-:S03]  /*143e0*/  IMAD.MOV.U32 R90, RZ, RZ, R32 ;  /* 0x000000ffff5a7224 */ /* 0x000fc600078e0020 */
[----:B------:R-:W4:Y:S01]  /*143f0*/  LDL.LU R243, [R1+0x69c] ;  /* 0x00069c0001f37983 */ /* 0x000f220000300800 */
[----:B------:R-:W-:Y:S01]  /*14400*/  HMMA.1688.F32.TF32 R208, R12, R26, R244 ;  /* 0x0000001a0cd0723c */ /* 0x000fe200000810f4 */
[----:B------:R-:W-:Y:S02]  /*14410*/  IMAD.MOV.U32 R91, RZ, RZ, R33 ;  /* 0x000000ffff5b7224 */ /* 0x000fe400078e0021 */
[----:B------:R-:W2:Y:S04]  /*14420*/  LDL.LU R28, [R1+0x11cc] ;  /* 0x0011cc00011c7983 */ /* 0x000ea80000300800 */
[----:B------:R-:W2:Y:S01]  /*14430*/  LDL.LU R29, [R1+0x11c8] ;  /* 0x0011c800011d7983 */ /* 0x000ea20000300800 */
[----:B------:R-:W-:-:S03]  /*14440*/  IMAD.MOV.U32 R244, RZ, RZ, R21 ;  /* 0x000000fffff47224 */ /* 0x000fc600078e0015 */
[----:B------:R-:W2:Y:S01]  /*14450*/  LDL.LU R32, [R1+0x11c4] ;  /* 0x0011c40001207983 */ /* 0x000ea20000300800 */
[----:B------:R-:W-:-:S03]  /*14460*/  IMAD.MOV.U32 R245, RZ, RZ, R24 ;  /* 0x000000fffff57224 */ /* 0x000fc600078e0018 */
[----:B------:R-:W2:Y:S04]  /*14470*/  LDL.LU R33, [R1+0x11c0] ;  /* 0x0011c00001217983 */ /* 0x000ea80000300800 */
[----:B------:R-:W3:Y:S01]  /*14480*/  LDL.LU R21, [R1+0x11bc] ;  /* 0x0011bc0001157983 */ /* 0x000ee20000300800 */
[----:B------:R-:W-:-:S03]  /*14490*/  IMAD.MOV.U32 R247, RZ, RZ, R20 ;  /* 0x000000fffff77224 */ /* 0x000fc600078e0014 */
[----:B------:R-:W4:Y:S04]  /*144a0*/  LDL.LU R24, [R1+0x11b8] ;  /* 0x0011b80001187983 */ /* 0x000f280000300800 */
[----:B------:R-:W4:Y:S04]  /*144b0*/  LDL.LU R246, [R1+0x268] ;  /* 0x0002680001f67983 */ /* 0x000f280000300800 */
[----:B------:R-:W4:Y:S04]  /*144c0*/  LDL.LU R20, [R1+0x11b4] ;  /* 0x0011b40001147983 */ /* 0x000f280000300800 */
[----:B------:R-:W4:Y:S01]  /*144d0*/  LDL.LU R140, [R1+0x280] ;  /* 0x00028000018c7983 */ /* 0x000f220000300800 */
[----:B--2---:R-:W-:-:S03]  /*144e0*/  IMAD.MOV.U32 R141, RZ, RZ, R33 ;  /* 0x000000ffff8d7224 */ /* 0x004fc600078e0021 */
[----:B------:R-:W2:Y:S01]  /*144f0*/  LDL.LU R33, [R1+0x11b0] ;  /* 0x0011b00001217983 */ /* 0x000ea20000300800 */
[----:B---3--:R-:W-:-:S03]  /*14500*/  IMAD.MOV.U32 R142, RZ, RZ, R21 ;  /* 0x000000ffff8e7224 */ /* 0x008fc600078e0015 */
[----:B------:R-:W3:Y:S01]  /*14510*/  LDL.LU R21, [R1+0x11ac] ;  /* 0x0011ac0001157983 */ /* 0x000ee20000300800 */
[----:B----4-:R-:W-:-:S03]  /*14520*/  IMAD.MOV.U32 R143, RZ, RZ, R24 ;  /* 0x000000ffff8f7224 */ /* 0x010fc600078e0018 */
[----:B------:R-:W4:Y:S04]  /*14530*/  LDL.LU R24, [R1+0x11a8] ;  /* 0x0011a80001187983 */ /* 0x000f280000300800 */
[----:B------:R-:W2:Y:S01]  /*14540*/  LDL.LU R116, [R1+0x290] ;  /* 0x0002900001747983 */ /* 0x000ea20000300800 */
[----:B------:R-:W-:-:S03]  /*14550*/  IMAD.MOV.U32 R119, RZ, RZ, R20 ;  /* 0x000000ffff777224 */ /* 0x000fc600078e0014 */
[----:B------:R-:W2:Y:S04]  /*14560*/  LDL.LU R117, [R1+0x294] ;  /* 0x0002940001757983 */ /* 0x000ea80000300800 */
[----:B------:R-:W2:Y:S04]  /*14570*/  LDL.LU R118, [R1+0x298] ;  /* 0x0002980001767983 */ /* 0x000ea80000300800 */
[----:B------:R-:W2:Y:S04]  /*14580*/  LDL.LU R20, [R1+0x11a4] ;  /* 0x0011a40001147983 */ /* 0x000ea80000300800 */
[----:B------:R-:W3:Y:S04]  /*14590*/  LDL.LU R96, [R1+0x2b0] ;  /* 0x0002b00001607983 */ /* 0x000ee80000300800 */
[----:B------:R-:W3:Y:S04]  /*145a0*/  LDL.LU R97, [R1+0x2b4] ;  /* 0x0002b40001617983 */ /* 0x000ee80000300800 */
[----:B------:R-:W3:Y:S04]  /*145b0*/  LDL.LU R98, [R1+0x2b8] ;  /* 0x0002b80001627983 */ /* 0x000ee80000300800 */
[----:B------:R-:W3:Y:S04]  /*145c0*/  LDL.LU R99, [R1+0x2bc] ;  /* 0x0002bc0001637983 */ /* 0x000ee80000300800 */
[----:B------:R-:W3:Y:S01]  /*145d0*/  LDL.LU R104, [R1+0x2d0] ;  /* 0x0002d00001687983 */ /* 0x000ee20000300800 */
[----:B--2---:R-:W-:-:S03]  /*145e0*/  IMAD.MOV.U32 R105, RZ, RZ, R20 ;  /* 0x000000ffff697224 */ /* 0x004fc600078e0014 */
        /* <DEDUP_REMOVED lines=68> */
[----:B----4-:R-:W-:-:S03]  /*14a30*/  IMAD.MOV.U32 R112, RZ, RZ, R24 ;  /* 0x000000ffff707224 */ /* 0x010fc600078e0018 */
[----:B------:R-:W4:Y:S01]  /*14a40*/  LDL.LU R180, [R1+0x340] ;  /* 0x0003400001b47983 */ /* 0x000f220000300800 */
[----:B---3--:R-:W-:-:S03]  /*14a50*/  IMAD.MOV.U32 R113, RZ, RZ, R21 ;  /* 0x000000ffff717224 */ /* 0x008fc600078e0015 */
[----:B------:R-:W4:Y:S04]  /*14a60*/  LDL.LU R181, [R1+0x344] ;  /* 0x0003440001b57983 */ /* 0x000f280000300800 */
[----:B------:R-:W4:Y:S01]  /*14a70*/  LDL.LU R182, [R1+0x348] ;  /* 0x0003480001b67983 */ /* 0x000f220000300800 */
[----:B--2---:R-:W-:-:S03]  /*14a80*/  IMAD.MOV.U32 R183, RZ, RZ, R20 ;  /* 0x000000ffffb77224 */ /* 0x004fc600078e0014 */
[----:B------:R-:W2:Y:S04]  /*14a90*/  LDL.LU R20, [R1+0x1198] ;  /* 0x0011980001147983 */ /* 0x000ea80000300800 */
[----:B------:R-:W3:Y:S04]  /*14aa0*/  LDL.LU R24, [R1+0x1194] ;  /* 0x0011940001187983 */ /* 0x000ee80000300800 */
[----:B------:R-:W2:Y:S04]  /*14ab0*/  LDL.LU R21, [R1+0x1190] ;  /* 0x0011900001157983 */ /* 0x000ea80000300800 */
[----:B------:R-:W3:Y:S01]  /*14ac0*/  LDL.LU R114, [R1+0x2a8] ;  /* 0x0002a80001727983 */ /* 0x000ee20000300800 */
[-C--:B------:R-:W-:Y:S03]  /*14ad0*/  HMMA.1688.F32.TF32 R156, R12, R38.reuse, R108 ;  /* 0x000000260c9c723c */ /* 0x080fe6000008106c */
[----:B------:R-:W3:Y:S05]  /*14ae0*/  LDL.LU R108, [R1+0x5d0] ;  /* 0x0005d000016c7983 */ /* 0x000eea0000300800 */
[C---:B------:R-:W-:Y:S08]  /*14af0*/  HMMA.1688.F32.TF32 R124, R8.reuse, R38, R124 ;  /* 0x00000026087c723c */ /* 0x040ff0000008107c */
[----:B------:R-:W-:Y:S01]  /*14b00*/  HMMA.1688.F32.TF32 R120, R8, R42, R120 ;  /* 0x0000002a0878723c */ /* 0x000fe20000081078 */
[----:B------:R-:W-:Y:S04]  /*14b10*/  LDS R8, [R45+0x2300] ;  /* 0x002300002d087984 */ /* 0x000fe80000000800 */
[----:B------:R-:W-:Y:S04]  /*14b20*/  LDS R10, [R45+0x3300] ;  /* 0x003300002d0a7984 */ /* 0x000fe80000000800 */
[----:B------:R-:W-:Y:S04]  /*14b30*/  LDS R9, [R7+0x2300] ;  /* 0x0023000007097984 */ /* 0x000fe80000000800 */
[----:B------:R-:W1:Y:S01]  /*14b40*/  LDS R11, [R7+0x3300] ;  /* 0x00330000070b7984 */ /* 0x000e620000000800 */
[C---:B------:R-:W-:Y:S08]  /*14b50*/  HMMA.1688.F32.TF32 R192, R12.reuse, R22, R248 ;  /* 0x000000160cc0723c */ /* 0x040ff000000810f8 */
        /* <DEDUP_REMOVED lines=8> */
[----:B------:R-:W-:Y:S01]  /*14be0*/  HMMA.1688.F32.TF32 R12, R12, R82, R196 ;  /* 0x000000520c0c723c */ /* 0x000fe200000810c4 */
[----:B------:R-:W-:-:S07]  /*14bf0*/  IMAD.MOV.U32 R251, RZ, RZ, R6 ;  /* 0x000000fffffb7224 */ /* 0x000fce00078e0006 */
[C---:B-1----:R-:W-:Y:S08]  /*14c00*/  HMMA.1688.F32.TF32 R100, R8.reuse, R50, R100 ;  /* 0x000000320864723c */ /* 0x042ff00000081064 */
[----:B------:R-:W-:Y:S01]  /*14c10*/  HMMA.1688.F32.TF32 R104, R8, R54, R104 ;  /* 0x000000360868723c */ /* 0x000fe20000081068 */
[----:B------:R-:W-:Y:S02]  /*14c20*/  IMAD.MOV.U32 R115, RZ, RZ, R33 ;  /* 0x000000ffff737224 */ /* 0x000fe400078e0021 */
[----:B--2---:R-:W-:-:S02]  /*14c30*/  IMAD.MOV.U32 R110, RZ, RZ, R21 ;  /* 0x000000ffff6e7224 */ /* 0x004fc400078e0015 */
[----:B------:R-:W-:Y:S01]  /*14c40*/  IMAD.MOV.U32 R248, RZ, RZ, R32 ;  /* 0x000000fffff87224 */ /* 0x000fe200078e0020 */
[----:B------:R-:W2:Y:S04]  /*14c50*/  LDL R21, [R1+0x994] ;  /* 0x0009940001157983 */ /* 0x000ea80000100800 */
[----:B------:R-:W-:Y:S04]  /*14c60*/  STL [R1+0xff8], R252 ;  /* 0x000ff8fc01007387 */ /* 0x000fe80000100800 */
[----:B------:R-:W-:Y:S04]  /*14c70*/  STL.64 [R1+0x560], R92 ;  /* 0x0005605c01007387 */ /* 0x000fe80000100a00 */
[----:B------:R1:W-:Y:S01]  /*14c80*/  STL.64 [R1+0x568], R94 ;  /* 0x0005685e01007387 */ /* 0x0003e20000100a00 */
[----:B------:R-:W-:-:S02]  /*14c90*/  IMAD.MOV.U32 R249, RZ, RZ, R29 ;  /* 0x000000fffff97224 */ /* 0x000fc400078e001d */
[----:B------:R-:W-:Y:S01]  /*14ca0*/  IMAD.MOV.U32 R250, RZ, RZ, R28 ;  /* 0x000000fffffa7224 */ /* 0x000fe200078e001c */
[----:B------:R-:W-:Y:S01]  /*14cb0*/  HMMA.1688.F32.TF32 R196, R8, R22, R188 ;  /* 0x0000001608c4723c */ /* 0x000fe200000810bc */
[----:B---3--:R-:W-:Y:S01]  /*14cc0*/  IMAD.MOV.U32 R109, RZ, RZ, R24 ;  /* 0x000000ffff6d7224 */ /* 0x008fe200078e0018 */
[----:B------:R-:W-:Y:S01]  /*14cd0*/  LDS R28, [R45+0x4100] ;  /* 0x004100002d1c7984 */ /* 0x000fe20000000800 */
[----:B------:R-:W-:-:S03]  /*14ce0*/  IMAD.MOV.U32 R111, RZ, RZ, R20 ;  /* 0x000000ffff6f7224 */ /* 0x000fc600078e0014 */
[----:B------:R-:W-:Y:S04]  /*14cf0*/  LDS R32, [R45+0x4180] ;  /* 0x004180002d207984 */ /* 0x000fe80000000800 */
[----:B-1----:R-:W3:Y:S04]  /*14d00*/  LDL.LU.64 R94, [R1+0x1188] ;  /* 0x00118800015e7983 */ /* 0x002ee80000300a00 */
[----:B------:R-:W3:Y:S04]  /*14d10*/  LDL.LU.64 R92, [R1+0x1180] ;  /* 0x00118000015c7983 */ /* 0x000ee80000300a00 */
[----:B------:R-:W-:Y:S04]  /*14d20*/  STL.64 [R1+0x200], R236 ;  /* 0x000200ec01007387 */ /* 0x000fe80000100a00 */
        /* <DEDUP_REMOVED lines=15> */
[----:B------:R-:W2:Y:S01]  /*14e20*/  LDL R6, [R1+0xd68] ;  /* 0x000d680001067983 */ /* 0x000ea20000100800 */
[C---:B------:R-:W-:Y:S03]  /*14e30*/  HMMA.1688.F32.TF32 R172, R8.reuse, R30, R172 ;  /* 0x0000001e08ac723c */ /* 0x040fe600000810ac */
[----:B------:R-:W-:Y:S04]  /*14e40*/  LDS R20, [R45+0x4280] ;  /* 0x004280002d147984 */ /* 0x000fe80000000800 */
[----:B------:R-:W-:Y:S01]  /*14e50*/  LDS R24, [R45+0x4380] ;  /* 0x004380002d187984 */ /* 0x000fe20000000800 */
[C---:B----4-:R-:W-:Y:S03]  /*14e60*/  HMMA.1688.F32.TF32 R12, R8.reuse, R46, R180 ;  /* 0x0000002e080c723c */ /* 0x050fe600000810b4 */
[----:B------:R-:W-:Y:S04]  /*14e70*/  LDS R29, [R7+0x4100] ;  /* 0x00410000071d7984 */ /* 0x000fe80000000800 */
[----:B------:R-:W-:Y:S11]  /*14e80*/  LDS R33, [R7+0x4180] ;  /* 0x0041800007217984 */ /* 0x000ff60000000800 */
[----:B------:R-:W-:Y:S05]  /*14e90*/  @!UPT UIADD3 URZ, URZ, URZ, URZ ;  /* 0x0000003f3f3ff290 */ /* 0x000fea000fffe03f */
[----:B------:R-:W-:Y:S04]  /*14ea0*/  STL.64 [R1+0x510], R12 ;  /* 0x0005100c01007387 */ /* 0x000fe80000100a00 */
[----:B------:R1:W-:Y:S02]  /*14eb0*/  STL.64 [R1+0x518], R14 ;  /* 0x0005180e01007387 */ /* 0x0003e40000100a00 */
[C---:B-1----:R-:W-:Y:S02]  /*14ec0*/  HMMA.1688.F32.TF32 R12, R8.reuse, R58, R96 ;  /* 0x0000003a080c723c */ /* 0x042fe40000081060 */
[----:B------:R-:W-:Y:S04]  /*14ed0*/  STL.64 [R1+0x500], R100 ;  /* 0x0005006401007387 */ /* 0x000fe80000100a00 */
[----:B------:R1:W-:Y:S04]  /*14ee0*/  STL.64 [R1+0x508], R102 ;  /* 0x0005086601007387 */ /* 0x0003e80000100a00 */
[----:B------:R-:W-:Y:S04]  /*14ef0*/  STL.64 [R1+0x2d0], R104 ;  /* 0x0002d06801007387 */ /* 0x000fe80000100a00 */
[----:B------:R-:W-:Y:S01]  /*14f00*/  STL.64 [R1+0x2d8], R106 ;  /* 0x0002d86a01007387 */ /* 0x000fe20000100a00 */
[C---:B------:R-:W-:Y:S08]  /*14f10*/  HMMA.1688.F32.TF32 R96, R8.reuse, R66, R116 ;  /* 0x000000420860723c */ /* 0x040ff00000081074 */
[C---:B-1----:R-:W-:Y:S01]  /*14f20*/  HMMA.1688.F32.TF32 R100, R8.reuse, R62, R112 ;  /* 0x0000003e0864723c */ /* 0x042fe20000081070 */
[----:B------:R-:W-:Y:S04]  /*14f30*/  STL.64 [R1+0x4f0], R12 ;  /* 0x0004f00c01007387 */ /* 0x000fe80000100a00 */
[----:B------:R1:W-:Y:S03]  /*14f40*/  STL.64 [R1+0x4f8], R14 ;  /* 0x0004f80e01007387 */ /* 0x0003e60000100a00 */
[C---:B-1----:R-:W-:Y:S01]  /*14f50*/  HMMA.1688.F32.TF32 R12, R8.reuse, R70, R140 ;  /* 0x00000046080c723c */ /* 0x042fe2000008108c */
[----:B------:R-:W-:Y:S07]  /*14f60*/  LDS R140, [R45+0x4080] ;  /* 0x004080002d8c7984 */ /* 0x000fee0000000800 */
[C---:B------:R-:W-:Y:S07]  /*14f70*/  HMMA.1688.F32.TF32 R176, R8.reuse, R34, R176 ;  /* 0x0000002208b0723c */ /* 0x040fee00000810b0 */
[----:B------:R-:W-:Y:S04]  /*14f80*/  STL.64 [R1+0x2b0], R100 ;  /* 0x0002b06401007387 */ /* 0x000fe80000100a00 */
[----:B------:R-:W-:Y:S01]  /*14f90*/  STL.64 [R1+0x2b8], R102 ;  /* 0x0002b86601007387 */ /* 0x000fe20000100a00 */
[C---:B------:R-:W-:Y:S03]  /*14fa0*/  HMMA.1688.F32.TF32 R200, R8.reuse, R26, R184 ;  /* 0x0000001a08c8723c */ /* 0x040fe600000810b8 */
[----:B------:R-:W-:Y:S05]  /*14fb0*/  LDS R142, [R45+0x5080] ;  /* 0x005080002d8e7984 */ /* 0x000fea0000000800 */
[----:B------:R-:W-:Y:S01]  /*14fc0*/  HMMA.1688.F32.TF32 R160, R8, R38, R160 ;  /* 0x0000002608a0723c */ /* 0x000fe200000810a0 */
[----:B------:R-:W-:Y:S01]  /*14fd0*/  STL.64 [R1+0x290], R12 ;  /* 0x0002900c01007387 */ /* 0x000fe20000100a00 */
[----:B------:R-:W-:-:S03]  /*14fe0*/  IMAD.MOV.U32 R252, RZ, RZ, R15 ;  /* 0x000000fffffc7224 */ /* 0x000fc600078e000f */
[----:B------:R-:W-:Y:S04]  /*14ff0*/  STL.64 [R1+0x2a0], R96 ;  /* 0x0002a06001007387 */ /* 0x000fe80000100a00 */
[----:B------:R1:W-:Y:S01]  /*15000*/  STL.64 [R1+0x2a8], R98 ;  /* 0x0002a86201007387 */ /* 0x0003e20000100a00 */
[C---:B------:R-:W-:Y:S03]  /*15010*/  HMMA.1688.F32.TF32 R152, R8.reuse, R42, R152 ;  /* 0x0000002a0898723c */ /* 0x040fe60000081098 */
[----:B------:R4:W-:Y:S01]  /*15020*/  STL [R1+0x298], R14 ;  /* 0x0002980e01007387 */ /* 0x0009e20000100800 */
[----:B------:R-:W-:Y:S02]  /*15030*/  IMAD.MOV.U32 R232, RZ, RZ, R44 ;  /* 0x000000ffffe87224 */ /* 0x000fe400078e002c */
[----:B------:R-:W-:Y:S01]  /*15040*/  IMAD.MOV.U32 R233, RZ, RZ, R25 ;  /* 0x000000ffffe97224 */ /* 0x000fe200078e0019 */
[----:B------:R-:W-:Y:S01]  /*15050*/  LDS R141, [R7+0x4080] ;  /* 0x00408000078d7984 */ /* 0x000fe20000000800 */
[----:B-1----:R-:W-:Y:S01]  /*15060*/  HMMA.1688.F32.TF32 R96, R8, R74, R248 ;  /* 0x0000004a0860723c */ /* 0x002fe200000810f8 */
[----:B------:R-:W-:-:S02]  /*15070*/  IMAD.MOV.U32 R234, RZ, RZ, R5 ;  /* 0x000000ffffea7224 */ /* 0x000fc400078e0005 */
[----:B------:R-:W-:Y:S05]  /*15080*/  LDS R143, [R7+0x5080] ;  /* 0x00508000078f7984 */ /* 0x000fea0000000800 */
[C---:B----4-:R-:W-:Y:S08]  /*15090*/  HMMA.1688.F32.TF32 R12, R8.reuse, R78, R244 ;  /* 0x0000004e080c723c */ /* 0x050ff000000810f4 */
[----:B------:R-:W-:Y:S07]  /*150a0*/  HMMA.1688.F32.TF32 R8, R8, R82, R88 ;  /* 0x000000520808723c */ /* 0x000fee0000081058 */
[----:B------:R-:W-:Y:S01]  /*150b0*/  STL.64 [R1+0x280], R96 ;  /* 0x0002806001007387 */ /* 0x000fe20000100a00 */
[C---:B------:R-:W-:Y:S03]  /*150c0*/  HMMA.1688.F32.TF32 R216, R204.reuse, R22, R240 ;  /* 0x00000016ccd8723c */ /* 0x040fe600000810f0 */
[----:B------:R-:W-:Y:S04]  /*150d0*/  STL.64 [R1+0x288], R98 ;  /* 0x0002886201007387 */ /* 0x000fe80000100a00 */
[----:B------:R-:W-:Y:S01]  /*150e0*/  STL.64 [R1+0x270], R12 ;  /* 0x0002700c01007387 */ /* 0x000fe20000100a00 */
[C---:B------:R-:W-:Y:S03]  /*150f0*/  HMMA.1688.F32.TF32 R220, R204.reuse, R26, R108 ;  /* 0x0000001accdc723c */ /* 0x040fe6000008106c */
[----:B------:R-:W-:Y:S04]  /*15100*/  STL.64 [R1+0x278], R14 ;  /* 0x0002780e01007387 */ /* 0x000fe80000100a00 */
[----:B------:R-:W-:Y:S01]  /*15110*/  STL.64 [R1+0x4e0], R8 ;  /* 0x0004e00801007387 */ /* 0x000fe20000100a00 */
[C---:B------:R-:W-:Y:S03]  /*15120*/  HMMA.1688.F32.TF32 R184, R204.reuse, R30, R84 ;  /* 0x0000001eccb8723c */ /* 0x040fe60000081054 */
[----:B------:R-:W-:Y:S04]  /*15130*/  STL.64 [R1+0x4e8], R10 ;  /* 0x0004e80a01007387 */ /* 0x000fe80000100a00 */
[----:B------:R-:W-:Y:S01]  /*15140*/  LDS R108, [R45+0x4000] ;  /* 0x004000002d6c7984 */ /* 0x000fe20000000800 */
[----:B------:R-:W-:Y:S03]  /*15150*/  HMMA.1688.F32.TF32 R212, R204, R34, R16 ;  /* 0x00000022ccd4723c */ /* 0x000fe60000081010 */
        /* <DEDUP_REMOVED lines=8> */
[----:B------:R1:W-:Y:S01]  /*151e0*/  LDS R26, [R45+0x5380] ;  /* 0x005380002d1a7984 */ /* 0x0003e20000000800 */
[----:B------:R-:W-:-:S03]  /*151f0*/  IMAD.MOV.U32 R235, RZ, RZ, R4 ;  /* 0x000000ffffeb7224 */ /* 0x000fc600078e0004 */
[----:B------:R-:W-:Y:S04]  /*15200*/  LDS R109, [R7+0x4000] ;  /* 0x00400000076d7984 */ /* 0x000fe80000000800 */
[----:B-1----:R-:W4:Y:S04]  /*15210*/  LDL.LU R45, [R1+0x117c] ;  /* 0x00117c00012d7983 */ /* 0x002f280000300800 */
[----:B------:R-:W4:Y:S04]  /*15220*/  LDL.LU R44, [R1+0x1178] ;  /* 0x00117800012c7983 */ /* 0x000f280000300800 */
[----:B------:R-:W2:Y:S04]  /*15230*/  LDL.LU R25, [R1+0x1174] ;  /* 0x0011740001197983 */ /* 0x000ea80000300800 */
[----:B------:R-:W3:Y:S04]  /*15240*/  LDL.LU R5, [R1+0x1170] ;  /* 0x0011700001057983 */ /* 0x000ee80000300800 */
[----:B------:R-:W4:Y:S04]  /*15250*/  LDL.LU R4, [R1+0x116c] ;  /* 0x00116c0001047983 */ /* 0x000f280000300800 */
[----:B------:R-:W4:Y:S04]  /*15260*/  LDL.LU R236, [R1+0x210] ;  /* 0x0002100001ec7983 */ /* 0x000f280000300800 */
[----:B------:R-:W4:Y:S04]  /*15270*/  LDL.LU R237, [R1+0x214] ;  /* 0x0002140001ed7983 */ /* 0x000f280000300800 */
[----:B------:R-:W4:Y:S04]  /*15280*/  LDL.LU R238, [R1+0x218] ;  /* 0x0002180001ee7983 */ /* 0x000f280000300800 */
[----:B------:R-:W4:Y:S04]  /*15290*/  LDL.LU R239, [R1+0x21c] ;  /* 0x00021c0001ef7983 */ /* 0x000f280000300800 */
[----:B------:R-:W4:Y:S04]  /*152a0*/  LDL.LU R240, [R1+0x1f0] ;  /* 0x0001f00001f07983 */ /* 0x000f280000300800 */
        /* <DEDUP_REMOVED lines=8> */
[----:B------:R-:W-:Y:S01]  /*15330*/  LDS R27, [R7+0x5380] ;  /* 0x00538000071b7984 */ /* 0x000fe20000000800 */
[----:B--2---:R-:W-:-:S02]  /*15340*/  IMAD.MOV.U32 R243, RZ, RZ, R25 ;  /* 0x000000fffff37224 */ /* 0x004fc400078e0019 */
[----:B---3--:R-:W-:Y:S02]  /*15350*/  IMAD.MOV.U32 R242, RZ, RZ, R5 ;  /* 0x000000fffff27224 */ /* 0x008fe400078e0005 */
[----:B----4-:R-:W-:Y:S02]  /*15360*/  IMAD.MOV.U32 R241, RZ, RZ, R4 ;  /* 0x000000fffff17224 */ /* 0x010fe400078e0004 */
        /* <DEDUP_REMOVED lines=44> */
[----:B------:R-:W-:-:S03]  /*15630*/  IMAD R6, R21, 0x8000, R6 ;  /* 0x0000800015067824 */ /* 0x000fc600078e0206 */
[----:B------:R-:W-:Y:S04]  /*15640*/  LDS R21, [R7+0x4280] ;  /* 0x0042800007157984 */ /* 0x000fe80000000800 */
[----:B------:R-:W1:Y:S04]  /*15650*/  LDSM.16.M88.4 R8, [R6+0x10000] ;  /* 0x010000000608783b */ /* 0x000e680000000200 */
[----:B------:R-:W1:Y:S04]  /*15660*/  LDSM.16.M88.4 R12, [R6+0x10800] ;  /* 0x01080000060c783b */ /* 0x000e680000000200 */
[----:B-1----:R-:W-:Y:S04]  /*15670*/  STL [R1+0xf50], R10 ;  /* 0x000f500a01007387 */ /* 0x002fe80000100800 */
[----:B------:R-:W-:Y:S04]  /*15680*/  STL [R1+0xf24], R11 ;  /* 0x000f240b01007387 */ /* 0x000fe80000100800 */
[----:B------:R-:W-:Y:S04]  /*15690*/  STL [R1+0xf54], R7 ;  /* 0x000f540701007387 */ /* 0x000fe80000100800 */
[----:B------:R-:W-:Y:S04]  /*156a0*/  STL [R1+0xf20], R14 ;  /* 0x000f200e01007387 */ /* 0x000fe80000100800 */
[----:B------:R-:W-:Y:S01]  /*156b0*/  STL [R1+0xf1c], R15 ;  /* 0x000f1c0f01007387 */ /* 0x000fe20000100800 */
[----:B--2---:R-:W-:-:S02]  /*156c0*/  IMAD.MOV.U32 R247, RZ, RZ, R4 ;  /* 0x000000fffff77224 */ /* 0x004fc400078e0004 */
[----:B---3--:R-:W-:Y:S02]  /*156d0*/  IMAD.MOV.U32 R246, RZ, RZ, R5 ;  /* 0x000000fffff67224 */ /* 0x008fe400078e0005 */
[----:B----4-:R-:W-:Y:S02]  /*156e0*/  IMAD.MOV.U32 R245, RZ, RZ, R25 ;  /* 0x000000fffff57224 */ /* 0x010fe400078e0019 */
[----:B------:R-:W1:Y:S01]  /*156f0*/  LDS R25, [R7+0x4380] ;  /* 0x0043800007197984 */ /* 0x000e620000000800 */
[C---:B------:R-:W-:Y:S08]  /*15700*/  HMMA.1688.F32.TF32 R228, R204.reuse, R62, R228 ;  /* 0x0000003ecce4723c */ /* 0x040ff000000810e4 */
[C---:B------:R-:W-:Y:S08]  /*15710*/  HMMA.1688.F32.TF32 R96, R204.reuse, R54, R96 ;  /* 0x00000036cc60723c */ /* 0x040ff00000081060 */
[C---:B------:R-:W-:Y:S08]  /*15720*/  HMMA.1688.F32.TF32 R104, R204.reuse, R50, R104 ;  /* 0x00000032cc68723c */ /* 0x040ff00000081068 */
[C---:B------:R-:W-:Y:S11]  /*15730*/  HMMA.1688.F32.TF32 R100, R204.reuse, R46, R100 ;  /* 0x0000002ecc64723c */ /* 0x040ff60000081064 */
[----:B------:R-:W-:Y:S11]  /*15740*/  @!UPT UIADD3 URZ, URZ, URZ, URZ ;  /* 0x0000003f3f3ff290 */ /* 0x000ff6000fffe03f */
[----:B------:R-:W-:Y:S01]  /*15750*/  @!UPT UIADD3 URZ, URZ, URZ, URZ ;  /* 0x0000003f3f3ff290 */ /* 0x000fe2000fffe03f */
[----:B------:R-:W-:Y:S04]  /*15760*/  STL.64 [R1+0x330], R100 ;  /* 0x0003306401007387 */ /* 0x000fe80000100a00 */
[----:B------:R2:W-:Y:S04]  /*15770*/  STL.64 [R1+0x338], R102 ;  /* 0x0003386601007387 */ /* 0x0005e80000100a00 */
[----:B--2---:R-:W2:Y:S04]  /*15780*/  LDL.LU.64 R102, [R1+0x1158] ;  /* 0x0011580001667983 */ /* 0x004ea80000300a00 */
[----:B------:R-:W2:Y:S01]  /*15790*/  LDL.LU.64 R100, [R1+0x1150] ;  /* 0x0011500001647983 */ /* 0x000ea20000300a00 */
[C---:B------:R-:W-:Y:S03]  /*157a0*/  HMMA.1688.F32.TF32 R112, R204.reuse, R58, R112 ;  /* 0x0000003acc70723c */ /* 0x040fe60000081070 */
[----:B------:R-:W-:Y:S04]  /*157b0*/  STL.64 [R1+0x380], R104 ;  /* 0x0003806801007387 */ /* 0x000fe80000100a00 */
[----:B------:R3:W-:Y:S04]  /*157c0*/  STL.64 [R1+0x388], R106 ;  /* 0x0003886a01007387 */ /* 0x0007e80000100a00 */
[----:B---3--:R-:W3:Y:S01]  /*157d0*/  LDL.LU.64 R106, [R1+0x1148] ;  /* 0x00114800016a7983 */ /* 0x008ee20000300a00 */
[C---:B------:R-:W-:Y:S03]  /*157e0*/  HMMA.1688.F32.TF32 R88, R204.reuse, R78, R88 ;  /* 0x0000004ecc58723c */ /* 0x040fe60000081058 */
[----:B------:R-:W3:Y:S05]  /*157f0*/  LDL.LU.64 R104, [R1+0x1140] ;  /* 0x0011400001687983 */ /* 0x000eea0000300a00 */
[C---:B------:R-:W-:Y:S01]  /*15800*/  HMMA.1688.F32.TF32 R248, R204.reuse, R70, R248 ;  /* 0x00000046ccf8723c */ /* 0x040fe200000810f8 */
[----:B------:R-:W-:Y:S07]  /*15810*/  STL.64 [R1+0x480], R96 ;  /* 0x0004806001007387 */ /* 0x000fee0000100a00 */
[C---:B------:R-:W-:Y:S01]  /*15820*/  HMMA.1688.F32.TF32 R116, R204.reuse, R66, R116 ;  /* 0x00000042cc74723c */ /* 0x040fe20000081074 */
[----:B------:R4:W-:Y:S07]  /*15830*/  STL.64 [R1+0x488], R98 ;  /* 0x0004886201007387 */ /* 0x0009ee0000100a00 */
[----:B------:R-:W-:Y:S01]  /*15840*/  HMMA.1688.F32.TF32 R244, R204, R74, R244 ;  /* 0x0000004accf4723c */ /* 0x000fe200000810f4 */
[----:B------:R-:W-:-:S02]  /*15850*/  IMAD.MOV.U32 R5, RZ, RZ, R114 ;  /* 0x000000ffff057224 */ /* 0x000fc400078e0072 */
[----:B------:R-:W-:Y:S01]  /*15860*/  IMAD.MOV.U32 R4, RZ, RZ, R115 ;  /* 0x000000ffff047224 */ /* 0x000fe200078e0073 */
[----:B----4-:R-:W4:Y:S04]  /*15870*/  LDL.LU.64 R98, [R1+0x1138] ;  /* 0x0011380001627983 */ /* 0x010f280000300a00 */
[----:B------:R-:W4:Y:S04]  /*15880*/  LDL.LU.64 R96, [R1+0x1130] ;  /* 0x0011300001607983 */ /* 0x000f280000300a00 */
[----:B------:R1:W-:Y:S04]  /*15890*/  STL.64 [R1+0x3d0], R112 ;  /* 0x0003d07001007387 */ /* 0x0003e80000100a00 */
[----:B------:R-:W2:Y:S04]  /*158a0*/  LDL.LU.64 R114, [R1+0x1128] ;  /* 0x0011280001727983 */ /* 0x000ea80000300a00 */
[----:B-1----:R-:W2:Y:S04]  /*158b0*/  LDL.LU.64 R112, [R1+0x1120] ;  /* 0x0011200001707983 */ /* 0x002ea80000300a00 */
[----:B------:R1:W-:Y:S04]  /*158c0*/  STL.64 [R1+0x440], R228 ;  /* 0x000440e401007387 */ /* 0x0003e80000100a00 */
[----:B------:R1:W-:Y:S04]  /*158d0*/  STL.64 [R1+0x448], R230 ;  /* 0x000448e601007387 */ /* 0x0003e80000100a00 */
[----:B------:R-:W2:Y:S04]  /*158e0*/  LDL.LU R46, [R1+0x258] ;  /* 0x00025800012e7983 */ /* 0x000ea80000300800 */
[----:B------:R-:W2:Y:S01]  /*158f0*/  LDL.LU R47, [R1+0x25c] ;  /* 0x00025c00012f7983 */ /* 0x000ea20000300800 */
[----:B-1----:R-:W-:-:S03]  /*15900*/  IMAD.MOV.U32 R229, RZ, RZ, R3 ;  /* 0x000000ffffe57224 */ /* 0x002fc600078e0003 */
[----:B------:R-:W2:Y:S01]  /*15910*/  LDL.LU R228, [R1+0x20] ;  /* 0x0000200001e47983 */ /* 0x000ea20000300800 */
[----:B------:R-:W-:-:S03]  /*15920*/  IMAD.MOV.U32 R3, RZ, RZ, R119 ;  /* 0x000000ffff037224 */ /* 0x000fc600078e0077 */
[----:B------:R-:W-:Y:S01]  /*15930*/  STL [R1+0x450], R116 ;  /* 0x0004507401007387 */ /* 0x000fe20000100800 */
[----:B------:R-:W-:-:S03]  /*15940*/  IMAD.MOV.U32 R7, RZ, RZ, R117 ;  /* 0x000000ffff077224 */ /* 0x000fc600078e0075 */
[----:B------:R1:W-:Y:S01]  /*15950*/  STL [R1+0x458], R118 ;  /* 0x0004587601007387 */ /* 0x0003e20000100800 */
[----:B------:R-:W-:Y:S02]  /*15960*/  IMAD.MOV.U32 R230, RZ, RZ, R2 ;  /* 0x000000ffffe67224 */ /* 0x000fe400078e0002 */
[----:B------:R-:W-:Y:S02]  /*15970*/  IMAD.MOV.U32 R231, RZ, RZ, R0 ;  /* 0x000000ffffe77224 */ /* 0x000fe400078e0000 */
[----:B------:R-:W-:Y:S02]  /*15980*/  IMAD.MOV.U32 R2, RZ, RZ, R250 ;  /* 0x000000ffff027224 */ /* 0x000fe400078e00fa */
[----:B------:R-:W-:Y:S01]  /*15990*/  IMAD.MOV.U32 R0, RZ, RZ, R251 ;  /* 0x000000ffff007224 */ /* 0x000fe200078e00fb */
[----:B-1----:R-:W2:Y:S04]  /*159a0*/  LDL.LU.64 R118, [R1+0x1118] ;  /* 0x0011180001767983 */ /* 0x002ea80000300a00 */
[----:B------:R-:W2:Y:S04]  /*159b0*/  LDL.LU.64 R116, [R1+0x1110] ;  /* 0x0011100001747983 */ /* 0x000ea80000300a00 */
[----:B------:R1:W-:Y:S04]  /*159c0*/  STL.64 [R1+0x430], R248 ;  /* 0x000430f801007387 */ /* 0x0003e80000100a00 */
[----:B------:R-:W2:Y:S01]  /*159d0*/  LDL.LU.64 R250, [R1+0x1108] ;  /* 0x0011080001fa7983 */ /* 0x000ea20000300a00 */
[C---:B------:R-:W-:Y:S03]  /*159e0*/  HMMA.1688.F32.TF32 R188, R204.reuse, R38, R188 ;  /* 0x00000026ccbc723c */ /* 0x040fe600000810bc */
[----:B-1----:R-:W2:Y:S04]  /*159f0*/  LDL.LU.64 R248, [R1+0x1100] ;  /* 0x0011000001f87983 */ /* 0x002ea80000300a00 */
[----:B------:R-:W-:Y:S04]  /*15a00*/  STL.64 [R1+0x370], R244 ;  /* 0x000370f401007387 */ /* 0x000fe80000100a00 */
[----:B------:R1:W-:Y:S01]  /*15a10*/  STL.64 [R1+0x378], R246 ;  /* 0x000378f601007387 */ /* 0x0003e20000100a00 */
[C---:B------:R-:W-:Y:S03]  /*15a20*/  HMMA.1688.F32.TF32 R180, R204.reuse, R42, R180 ;  /* 0x0000002accb4723c */ /* 0x040fe600000810b4 */
[----:B-1----:R-:W2:Y:S04]  /*15a30*/  LDL.LU.64 R246, [R1+0x10f8] ;  /* 0x0010f80001f67983 */ /* 0x002ea80000300a00 */
[----:B------:R-:W2:Y:S01]  /*15a40*/  LDL.LU.64 R244, [R1+0x10f0] ;  /* 0x0010f00001f47983 */ /* 0x000ea20000300a00 */
[----:B------:R-:W-:Y:S03]  /*15a50*/  HMMA.1688.F32.TF32 R204, R204, R82, R240 ;  /* 0x00000052cccc723c */ /* 0x000fe600000810f0 */
[----:B------:R-:W-:Y:S04]  /*15a60*/  STL.64 [R1+0x360], R88 ;  /* 0x0003605801007387 */ /* 0x000fe80000100a00 */
[----:B------:R1:W-:Y:S04]  /*15a70*/  STL.64 [R1+0x368], R90 ;  /* 0x0003685a01007387 */ /* 0x0003e80000100a00 */
[----:B-1----:R-:W2:Y:S04]  /*15a80*/  LDL.LU.64 R90, [R1+0x10e8] ;  /* 0x0010e800015a7983 */ /* 0x002ea80000300a00 */
[----:B------:R-:W2:Y:S04]  /*15a90*/  LDL.LU.64 R88, [R1+0x10e0] ;  /* 0x0010e00001587983 */ /* 0x000ea80000300a00 */
[----:B------:R-:W2:Y:S04]  /*15aa0*/  LDL.LU.64 R242, [R1+0x10d8] ;  /* 0x0010d80001f27983 */ /* 0x000ea80000300a00 */
[----:B------:R-:W2:Y:S04]  /*15ab0*/  LDL.LU.64 R240, [R1+0x10d0] ;  /* 0x0010d00001f07983 */ /* 0x000ea80000300a00 */
[----:B------:R-:W-:Y:S04]  /*15ac0*/  STL.64 [R1+0x120], R204 ;  /* 0x000120cc01007387 */ /* 0x000fe80000100a00 */
[----:B------:R1:W-:Y:S02]  /*15ad0*/  STL.64 [R1+0x128], R206 ;  /* 0x000128ce01007387 */ /* 0x0003e40000100a00 */
[-C--:B-1----:R-:W-:Y:S08]  /*15ae0*/  HMMA.1688.F32.TF32 R204, R108, R8.reuse, R236 ;  /* 0x000000086ccc723c */ /* 0x082ff000000810ec */
[----:B------:R-:W-:Y:S11]  /*15af0*/  HMMA.1688.F32.TF32 R236, R140, R8, R232 ;  /* 0x000000088cec723c */ /* 0x000ff600000810e8 */
[----:B------:R-:W-:Y:S04]  /*15b00*/  @!UPT UIADD3 URZ, URZ, URZ, URZ ;  /* 0x0000003f3f3ff290 */ /* 0x000fe8000fffe03f */
[----:B------:R1:W-:Y:S04]  /*15b10*/  STL.64 [R1+0x230], R204 ;  /* 0x000230cc01007387 */ /* 0x0003e80000100a00 */
[----:B------:R-:W-:Y:S04]  /*15b20*/  STL.64 [R1+0x238], R206 ;  /* 0x000238ce01007387 */ /* 0x000fe80000100a00 */
[----:B-1----:R-:W3:Y:S04]  /*15b30*/  LDL.LU R204, [R1+0x3e0] ;  /* 0x0003e00001cc7983 */ /* 0x002ee80000300800 */
[----:B------:R-:W-:Y:S04]  /*15b40*/  STL.64 [R1+0x3c0], R236 ;  /* 0x0003c0ec01007387 */ /* 0x000fe80000100a00 */
[----:B------:R1:W-:Y:S02]  /*15b50*/  STL.64 [R1+0x3c8], R238 ;  /* 0x0003c8ee01007387 */ /* 0x0003e40000100a00 */
[----:B-1----:R-:W-:-:S02]  /*15b60*/  IMAD.MOV.U32 R238, RZ, RZ, R48 ;  /* 0x000000ffffee7224 */ /* 0x002fc400078e0030 */
[----:B------:R-:W-:Y:S01]  /*15b70*/  IMAD.MOV.U32 R239, RZ, RZ, R49 ;  /* 0x000000ffffef7224 */ /* 0x000fe200078e0031 */
[-C--:B--2---:R-:W-:Y:S11]  /*15b80*/  HMMA.1688.F32.TF32 R232, R28, R8.reuse, R240 ;  /* 0x000000081ce8723c */ /* 0x084ff600000810f0 */
[----:B------:R-:W-:Y:S11]  /*15b90*/  @!UPT UIADD3 URZ, URZ, URZ, URZ ;  /* 0x0000003f3f3ff290 */ /* 0x000ff6000fffe03f */
[----:B------:R-:W-:Y:S01]  /*15ba0*/  @!UPT UIADD3 URZ, URZ, URZ, URZ ;  /* 0x0000003f3f3ff290 */ /* 0x000fe2000fffe03f */
[----:B------:R-:W-:Y:S04]  /*15bb0*/  STL.64 [R1+0x420], R232 ;  /* 0x000420e801007387 */ /* 0x000fe80000100a00 */
[----:B------:R1:W-:Y:S04]  /*15bc0*/  STL.64 [R1+0x428], R234 ;  /* 0x000428ea01007387 */ /* 0x0003e80000100a00 */
[----:B------:R-:W3:Y:S04]  /*15bd0*/  LDL.LU R205, [R1+0x3e4] ;  /* 0x0003e40001cd7983 */ /* 0x000ee80000300800 */
[----:B------:R-:W3:Y:S04]  /*15be0*/  LDL.LU R206, [R1+0x3e8] ;  /* 0x0003e80001ce7983 */ /* 0x000ee80000300800 */
[----:B------:R-:W3:Y:S04]  /*15bf0*/  LDL.LU R207, [R1+0x3ec] ;  /* 0x0003ec0001cf7983 */ /* 0x000ee80000300800 */
[----:B------:R-:W2:Y:S04]  /*15c00*/  LDL.LU R236, [R1+0x40] ;  /* 0x0000400001ec7983 */ /* 0x000ea80000300800 */
[----:B------:R-:W2:Y:S04]  /*15c10*/  LDL.LU R237, [R1+0x44] ;  /* 0x0000440001ed7983 */ /* 0x000ea80000300800 */
[----:B------:R-:W2:Y:S04]  /*15c20*/  LDL.LU R48, [R1+0x10c8] ;  /* 0x0010c80001307983 */ /* 0x000ea80000300800 */
[----:B------:R-:W3:Y:S01]  /*15c30*/  LDL.LU R49, [R1+0x10c4] ;  /* 0x0010c40001317983 */ /* 0x000ee20000300800 */
[-C--:B------:R-:W-:Y:S08]  /*15c40*/  HMMA.1688.F32.TF32 R116, R32, R8.reuse, R116 ;  /* 0x000000082074723c */ /* 0x080ff00000081074 */
[-C--:B-1----:R-:W-:Y:S08]  /*15c50*/  HMMA.1688.F32.TF32 R232, R84, R8.reuse, R144 ;  /* 0x0000000854e8723c */ /* 0x082ff00000081090 */
[-C--:B------:R-:W-:Y:S01]  /*15c60*/  HMMA.1688.F32.TF32 R144, R20, R8.reuse, R192 ;  /* 0x000000081490723c */ /* 0x080fe200000810c0 */
[----:B------:R-:W-:Y:S06]  /*15c70*/  LDSM.16.M88.4 R192, [R6+0x17800] ;  /* 0x0178000006c0783b */ /* 0x000fec0000000200 */
[----:B------:R-:W-:Y:S04]  /*15c80*/  STL.64 [R1+0x4b0], R116 ;  /* 0x0004b07401007387 */ /* 0x000fe80000100a00 */
[----:B------:R1:W-:Y:S02]  /*15c90*/  STL.64 [R1+0x4b8], R118 ;  /* 0x0004b87601007387 */ /* 0x0003e40000100a00 */
[-C--:B-1----:R-:W-:Y:S02]  /*15ca0*/  HMMA.1688.F32.TF32 R116, R16, R8.reuse, R196 ;  /* 0x000000081074723c */ /* 0x082fe400000810c4 */
[----:B------:R1:W-:Y:S06]  /*15cb0*/  STL.64 [R1+0x520], R232 ;  /* 0x000520e801007387 */ /* 0x0003ec0000100a00 */
[----:B------:R-:W-:Y:S01]  /*15cc0*/  HMMA.1688.F32.TF32 R8, R24, R8, R216 ;  /* 0x000000081808723c */ /* 0x000fe200000810d8 */
[----:B------:R-:W-:Y:S04]  /*15cd0*/  STL.64 [R1+0x528], R234 ;  /* 0x000528ea01007387 */ /* 0x000fe80000100a00 */
[----:B------:R-:W-:Y:S04]  /*15ce0*/  STL.64 [R1+0x540], R144 ;  /* 0x0005409001007387 */ /* 0x000fe80000100a00 */
[----:B------:R-:W-:Y:S04]  /*15cf0*/  STL.64 [R1+0x548], R146 ;  /* 0x0005489201007387 */ /* 0x000fe80000100a00 */
[----:B-1----:R-:W4:Y:S04]  /*15d00*/  LDL.LU R232, [R1+0x5c0] ;  /* 0x0005c00001e87983 */ /* 0x002f280000300800 */
[----:B------:R-:W-:Y:S04]  /*15d10*/  STL.64 [R1+0x580], R116 ;  /* 0x0005807401007387 */ /* 0x000fe80000100a00 */
[----:B------:R-:W-:Y:S04]  /*15d20*/  STL.64 [R1+0x588], R118 ;  /* 0x0005887601007387 */ /* 0x000fe80000100a00 */
[----:B------:R-:W-:Y:S04]  /*15d30*/  STL.64 [R1+0x760], R8 ;  /* 0x0007600801007387 */ /* 0x000fe80000100a00 */
[----:B------:R1:W-:Y:S04]  /*15d40*/  STL.64 [R1+0x768], R10 ;  /* 0x0007680a01007387 */ /* 0x0003e80000100a00 */
[----:B------:R-:W4:Y:S01]  /*15d50*/  LDL.LU R233, [R1+0x5c4] ;  /* 0x0005c40001e97983 */ /* 0x000f220000300800 */
[-C--:B------:R-:W-:Y:S03]  /*15d60*/  HMMA.1688.F32.TF32 R44, R108, R12.reuse, R44 ;  /* 0x0000000c6c2c723c */ /* 0x080fe6000008102c */
[----:B------:R-:W-:Y:S04]  /*15d70*/  LDSM.16.M88.4 R216, [R6+0x14800] ;  /* 0x0148000006d8783b */ /* 0x000fe80000000200 */
[----:B------:R-:W-:Y:S01]  /*15d80*/  LDSM.16.M88.4 R196, [R6+0x17000] ;  /* 0x0170000006c4783b */ /* 0x000fe20000000200 */
[-C--:B-1----:R-:W-:Y:S11]  /*15d90*/  HMMA.1688.F32.TF32 R8, R140, R12.reuse, R228 ;  /* 0x0000000c8c08723c */ /* 0x082ff600000810e4 */
[----:B------:R-:W-:Y:S04]  /*15da0*/  @!UPT UIADD3 URZ, URZ, URZ, URZ ;  /* 0x0000003f3f3ff290 */ /* 0x000fe8000fffe03f */
[----:B------:R-:W-:Y:S04]  /*15db0*/  STL.64 [R1+0x100], R44 ;  /* 0x0001002c01007387 */ /* 0x000fe80000100a00 */
[----:B------:R1:W-:Y:S04]  /*15dc0*/  STL.64 [R1+0x108], R46 ;  /* 0x0001082e01007387 */ /* 0x0003e80000100a00 */
[----:B------:R-:W-:Y:S04]  /*15dd0*/  STL.64 [R1+0x160], R8 ;  /* 0x0001600801007387 */ /* 0x000fe80000100a00 */
[----:B------:R1:W-:Y:S02]  /*15de0*/  STL.64 [R1+0x168], R10 ;  /* 0x0001680a01007387 */ /* 0x0003e40000100a00 */
[-C--:B-1----:R-:W-:Y:S08]  /*15df0*/  HMMA.1688.F32.TF32 R44, R32, R12.reuse, R112 ;  /* 0x0000000c202c723c */ /* 0x082ff00000081070 */
[----:B------:R-:W-:Y:S01]  /*15e00*/  HMMA.1688.F32.TF32 R8, R84, R12, R136 ;  /* 0x0000000c5408723c */ /* 0x000fe20000081088 */
[----:B------:R-:W-:-:S02]  /*15e10*/  IMAD.MOV.U32 R228, RZ, RZ, R41 ;  /* 0x000000ffffe47224 */ /* 0x000fc400078e0029 */
[----:B------:R-:W-:Y:S02]  /*15e20*/  IMAD.MOV.U32 R229, RZ, RZ, R40 ;  /* 0x000000ffffe57224 */ /* 0x000fe400078e0028 */
[----:B------:R-:W-:Y:S01]  /*15e30*/  LDSM.16.M88.4 R40, [R6+0x12800] ;  /* 0x012800000628783b */ /* 0x000fe20000000200 */
[----:B------:R-:W-:Y:S02]  /*15e40*/  IMAD.MOV.U32 R230, RZ, RZ, R37 ;  /* 0x000000ffffe67224 */ /* 0x000fe400078e0025 */
[----:B------:R-:W-:Y:S02]  /*15e50*/  IMAD.MOV.U32 R231, RZ, RZ, R36 ;  /* 0x000000ffffe77224 */ /* 0x000fe400078e0024 */
[----:B------:R-:W-:Y:S01]  /*15e60*/  LDSM.16.M88.4 R36, [R6+0x12000] ;  /* 0x012000000624783b */ /* 0x000fe20000000200 */
[----:B--2---:R-:W-:Y:S02]  /*15e70*/  IMAD.MOV.U32 R235, RZ, RZ, R48 ;  /* 0x000000ffffeb7224 */ /* 0x004fe400078e0030 */
[----:B---3--:R-:W-:-:S02]  /*15e80*/  IMAD.MOV.U32 R234, RZ, RZ, R49 ;  /* 0x000000ffffea7224 */ /* 0x008fc400078e0031 */
[-C--:B------:R-:W-:Y:S11]  /*15e90*/  HMMA.1688.F32.TF32 R48, R28, R12.reuse, R88 ;  /* 0x0000000c1c30723c */ /* 0x080ff60000081058 */
[----:B------:R-:W-:Y:S11]  /*15ea0*/  @!UPT UIADD3 URZ, URZ, URZ, URZ ;  /* 0x0000003f3f3ff290 */ /* 0x000ff6000fffe03f */
[----:B------:R-:W-:Y:S01]  /*15eb0*/  @!UPT UIADD3 URZ, URZ, URZ, URZ ;  /* 0x0000003f3f3ff290 */ /* 0x000fe2000fffe03f */
[----:B------:R-:W-:Y:S04]  /*15ec0*/  STL.64 [R1+0x350], R48 ;  /* 0x0003503001007387 */ /* 0x000fe80000100a00 */
[----:B------:R1:W-:Y:S02]  /*15ed0*/  STL.64 [R1+0x358], R50 ;  /* 0x0003583201007387 */ /* 0x0003e40000100a00 */
[-C--:B-1----:R-:W-:Y:S02]  /*15ee0*/  HMMA.1688.F32.TF32 R48, R20, R12.reuse, R208 ;  /* 0x0000000c1430723c */ /* 0x082fe400000810d0 */
[----:B------:R-:W-:Y:S04]  /*15ef0*/  STL.64 [R1+0x400], R44 ;  /* 0x0004002c01007387 */ /* 0x000fe80000100a00 */
[----:B------:R1:W-:Y:S04]  /*15f00*/  STL.64 [R1+0x408], R46 ;  /* 0x0004082e01007387 */ /* 0x0003e80000100a00 */
[----:B------:R-:W-:Y:S04]  /*15f10*/  STL.64 [R1+0x4a0], R8 ;  /* 0x0004a00801007387 */ /* 0x000fe80000100a00 */
[----:B------:R2:W-:Y:S04]  /*15f20*/  STL.64 [R1+0x4a8], R10 ;  /* 0x0004a80a01007387 */ /* 0x0005e80000100a00 */
[----:B------:R-:W-:Y:S05]  /*15f30*/  LDSM.16.M88.4 R208, [R6+0x15800] ;  /* 0x0158000006d0783b */ /* 0x000fea0000000200 */
[----:B------:R-:W-:Y:S04]  /*15f40*/  STL.64 [R1+0x4d0], R48 ;  /* 0x0004d03001007387 */ /* 0x000fe80000100a00 */
[----:B------:R-:W-:Y:S04]  /*15f50*/  STL.64 [R1+0x4d8], R50 ;  /* 0x0004d83201007387 */ /* 0x000fe80000100a00 */
[----:B------:R-:W3:Y:S01]  /*15f60*/  LDSM.16.M88.4 R48, [R6+0x11000] ;  /* 0x011000000630783b */ /* 0x000ee20000000200 */
[-C--:B-1----:R-:W-:Y:S03]  /*15f70*/  HMMA.1688.F32.TF32 R44, R16, R12.reuse, R200 ;  /* 0x0000000c102c723c */ /* 0x082fe600000810c8 */
[----:B------:R-:W-:Y:S05]  /*15f80*/  LDSM.16.M88.4 R200, [R6+0x16800] ;  /* 0x0168000006c8783b */ /* 0x000fea0000000200 */
[----:B--2---:R-:W-:Y:S01]  /*15f90*/  HMMA.1688.F32.TF32 R8, R24, R12, R220 ;  /* 0x0000000c1808723c */ /* 0x004fe200000810dc */
[----:B------:R-:W-:Y:S11]  /*15fa0*/  LDSM.16.M88.4 R220, [R6+0x14000] ;  /* 0x0140000006dc783b */ /* 0x000ff60000000200 */
[----:B------:R-:W-:Y:S03]  /*15fb0*/  @!UPT UIADD3 URZ, URZ, URZ, URZ ;  /* 0x0000003f3f3ff290 */ /* 0x000fe6000fffe03f */
[----:B------:R-:W-:Y:S04]  /*15fc0*/  STL.64 [R1+0x530], R44 ;  /* 0x0005302c01007387 */ /* 0x000fe80000100a00 */
[----:B------:R-:W-:Y:S04]  /*15fd0*/  STL.64 [R1+0x538], R46 ;  /* 0x0005382e01007387 */ /* 0x000fe80000100a00 */
[----:B------:R-:W-:Y:S04]  /*15fe0*/  STL.64 [R1+0x5d0], R8 ;  /* 0x0005d00801007387 */ /* 0x000fe80000100a00 */
[----:B------:R1:W-:Y:S01]  /*15ff0*/  STL.64 [R1+0x5d8], R10 ;  /* 0x0005d80a01007387 */ /* 0x0003e20000100a00 */
[-C--:B---3--:R-:W-:Y:S03]  /*16000*/  HMMA.1688.F32.TF32 R12, R140, R48.reuse, R236 ;  /* 0x000000308c0c723c */ /* 0x088fe600000810ec */
[----:B------:R-:W2:Y:S05]  /*16010*/  LDSM.16.M88.4 R44, [R6+0x11800] ;  /* 0x01180000062c783b */ /* 0x000eaa0000000200 */
[-C--:B-1----:R-:W-:Y:S08]  /*16020*/  HMMA.1688.F32.TF32 R8, R108, R48.reuse, R204 ;  /* 0x000000306c08723c */ /* 0x082ff000000810cc */
[-C--:B------:R-:W-:Y:S01]  /*16030*/  HMMA.1688.F32.TF32 R112, R28, R48.reuse, R244 ;  /* 0x000000301c70723c */ /* 0x080fe200000810f4 */
[----:B------:R-:W-:Y:S07]  /*16040*/  STL [R1+0xf18], R51 ;  /* 0x000f183301007387 */ /* 0x000fee0000100800 */
[----:B----4-:R-:W-:Y:S01]  /*16050*/  HMMA.1688.F32.TF32 R88, R32, R48, R96 ;  /* 0x000000302058723c */ /* 0x010fe20000081060 */
[----:B------:R1:W-:Y:S04]  /*16060*/  STL [R1+0xee0], R42 ;  /* 0x000ee02a01007387 */ /* 0x0003e80000100800 */
[----:B------:R3:W-:Y:S04]  /*16070*/  STL [R1+0xedc], R43 ;  /* 0x000edc2b01007387 */ /* 0x0007e80000100800 */
[----:B------:R-:W-:Y:S01]  /*16080*/  STL.64 [R1+0x20], R8 ;  /* 0x0000200801007387 */ /* 0x000fe20000100a00 */
[----:B-1----:R-:W-:-:S03]  /*16090*/  IMAD.MOV.U32 R42, RZ, RZ, R14 ;  /* 0x000000ffff2a7224 */ /* 0x002fc600078e000e */
[----:B------:R-:W-:Y:S01]  /*160a0*/  STL [R1+0x28], R10 ;  /* 0x0000280a01007387 */ /* 0x000fe20000100800 */
[----:B---3--:R-:W-:-:S03]  /*160b0*/  IMAD.MOV.U32 R43, RZ, RZ, R15 ;  /* 0x000000ffff2b7224 */ /* 0x008fc600078e000f */
[----:B------:R1:W-:Y:S01]  /*160c0*/  STL.64 [R1+0x150], R12 ;  /* 0x0001500c01007387 */ /* 0x0003e20000100a00 */
[-C--:B------:R-:W-:Y:S03]  /*160d0*/  HMMA.1688.F32.TF32 R96, R20, R48.reuse, R164 ;  /* 0x000000301460723c */ /* 0x080fe600000810a4 */
[----:B------:R-:W-:Y:S05]  /*160e0*/  STL.64 [R1+0x260], R112 ;  /* 0x0002607001007387 */ /* 0x000fea0000100a00 */
[-C--:B-1----:R-:W-:Y:S01]  /*160f0*/  HMMA.1688.F32.TF32 R12, R84, R48.reuse, R128 ;  /* 0x00000030540c723c */ /* 0x082fe20000081080 */
[----:B------:R-:W-:Y:S04]  /*16100*/  STL.64 [R1+0x268], R114 ;  /* 0x0002687201007387 */ /* 0x000fe80000100a00 */
[----:B------:R-:W-:Y:S04]  /*16110*/  STL.64 [R1+0x340], R88 ;  /* 0x0003405801007387 */ /* 0x000fe80000100a00 */
[----:B------:R1:W-:Y:S02]  /*16120*/  STL.64 [R1+0x348], R90 ;  /* 0x0003485a01007387 */ /* 0x0003e40000100a00 */
[-C--:B-1----:R-:W-:Y:S11]  /*16130*/  HMMA.1688.F32.TF32 R88, R16, R48.reuse, R172 ;  /* 0x000000301058723c */ /* 0x082ff600000810ac */
[----:B------:R-:W-:Y:S01]  /*16140*/  @!UPT UIADD3 URZ, URZ, URZ, URZ ;  /* 0x0000003f3f3ff290 */ /* 0x000fe2000fffe03f */
[----:B------:R-:W-:Y:S04]  /*16150*/  STL.64 [R1+0x410], R12 ;  /* 0x0004100c01007387 */ /* 0x000fe80000100a00 */
[----:B------:R1:W-:Y:S04]  /*16160*/  STL.64 [R1+0x418], R14 ;  /* 0x0004180e01007387 */ /* 0x0003e80000100a00 */
[----:B------:R-:W-:Y:S01]  /*16170*/  STL.64 [R1+0x490], R96 ;  /* 0x0004906001007387 */ /* 0x000fe20000100a00 */
[----:B-1----:R-:W-:Y:S03]  /*16180*/  HMMA.1688.F32.TF32 R12, R24, R48, R184 ;  /* 0x00000030180c723c */ /* 0x002fe600000810b8 */
[----:B------:R-:W-:Y:S04]  /*16190*/  STL.64 [R1+0x498], R98 ;  /* 0x0004986201007387 */ /* 0x000fe80000100a00 */
[----:B------:R-:W-:Y:S04]  /*161a0*/  STL.64 [R1+0x4c0], R88 ;  /* 0x0004c05801007387 */ /* 0x000fe80000100a00 */
[----:B------:R1:W-:Y:S01]  /*161b0*/  STL.64 [R1+0x4c8], R90 ;  /* 0x0004c85a01007387 */ /* 0x0003e20000100a00 */
[----:B--2---:R-:W-:Y:S01]  /*161c0*/  HMMA.1688.F32.TF32 R244, R108, R44, R232 ;  /* 0x0000002c6cf4723c */ /* 0x004fe200000810e8 */
[----:B------:R-:W-:-:S02]  /*161d0*/  IMAD.MOV.U32 R204, RZ, RZ, R52 ;  /* 0x000000ffffcc7224 */ /* 0x000fc400078e0034 */
[----:B------:R-:W-:Y:S01]  /*161e0*/  IMAD.MOV.U32 R205, RZ, RZ, R53 ;  /* 0x000000ffffcd7224 */ /* 0x000fe200078e0035 */
[----:B------:R-:W-:Y:S04]  /*161f0*/  LDSM.16.M88.4 R184, [R6+0x13800] ;  /* 0x0138000006b8783b */ /* 0x000fe80000000200 */
[----:B-1----:R-:W-:Y:S03]  /*16200*/  HMMA.1688.F32.TF32 R88, R140, R44, R228 ;  /* 0x0000002c8c58723c */ /* 0x002fe600000810e4 */
[----:B------:R-:W-:Y:S01]  /*16210*/  STL.64 [R1+0x8a0], R12 ;  /* 0x0008a00c01007387 */ /* 0x000fe20000100a00 */
[----:B------:R-:W-:-:S03]  /*16220*/  IMAD.MOV.U32 R206, RZ, RZ, R77 ;  /* 0x000000ffffce7224 */ /* 0x000fc600078e004d */
[----:B------:R-:W-:Y:S01]  /*16230*/  STL.64 [R1+0x8a8], R14 ;  /* 0x0008a80e01007387 */ /* 0x000fe20000100a00 */
[----:B------:R-:W-:-:S03]  /*16240*/  IMAD.MOV.U32 R207, RZ, RZ, R76 ;  /* 0x000000ffffcf7224 */ /* 0x000fc600078e004c */
[----:B------:R-:W2:Y:S04]  /*16250*/  LDL.LU R52, [R1+0x10c0] ;  /* 0x0010c00001347983 */ /* 0x000ea80000300800 */
[----:B------:R-:W3:Y:S04]  /*16260*/  LDL.LU R53, [R1+0x10bc] ;  /* 0x0010bc0001357983 */ /* 0x000ee80000300800 */
[----:B------:R-:W4:Y:S04]  /*16270*/  LDL.LU R77, [R1+0x10b8] ;  /* 0x0010b800014d7983 */ /* 0x000f280000300800 */
[----:B------:R-:W2:Y:S04]  /*16280*/  LDL.LU R76, [R1+0x10b4] ;  /* 0x0010b400014c7983 */ /* 0x000ea80000300800 */
[----:B------:R-:W2:Y:S04]  /*16290*/  LDL.LU R240, [R1+0x5f0] ;  /* 0x0005f00001f07983 */ /* 0x000ea80000300800 */
[----:B------:R-:W2:Y:S04]  /*162a0*/  LDL.LU R241, [R1+0x5f4] ;  /* 0x0005f40001f17983 */ /* 0x000ea80000300800 */
[----:B------:R-:W2:Y:S01]  /*162b0*/  LDL.LU R242, [R1+0x5f8] ;  /* 0x0005f80001f27983 */ /* 0x000ea20000300800 */
[----:B------:R-:W-:-:S03]  /*162c0*/  IMAD.MOV.U32 R10, RZ, RZ, R11 ;  /* 0x000000ffff0a7224 */ /* 0x000fc600078e000b */
[----:B------:R-:W2:Y:S01]  /*162d0*/  LDL.LU R243, [R1+0x5fc] ;  /* 0x0005fc0001f37983 */ /* 0x000ea20000300800 */
[----:B------:R-:W-:-:S03]  /*162e0*/  IMAD.MOV.U32 R11, RZ, RZ, R88 ;  /* 0x000000ffff0b7224 */ /* 0x000fc600078e0058 */
[----:B------:R-:W3:Y:S04]  /*162f0*/  LDL.LU R116, [R1+0x60] ;  /* 0x0000600001747983 */ /* 0x000ee80000300800 */
[----:B------:R-:W3:Y:S04]  /*16300*/  LDL.LU R117, [R1+0x64] ;  /* 0x0000640001757983 */ /* 0x000ee80000300800 */
[----:B------:R-:W3:Y:S04]  /*16310*/  LDL.LU R118, [R1+0x68] ;  /* 0x0000680001767983 */ /* 0x000ee80000300800 */
[----:B------:R-:W3:Y:S04]  /*16320*/  LDL.LU R119, [R1+0x6c] ;  /* 0x00006c0001777983 */ /* 0x000ee80000300800 */
[----:B------:R-:W-:Y:S04]  /*16330*/  STL.64 [R1+0xef0], R246 ;  /* 0x000ef0f601007387 */ /* 0x000fe80000100a00 */
[----:B------:R-:W-:Y:S04]  /*16340*/  STL.64 [R1+0xee8], R244 ;  /* 0x000ee8f401007387 */ /* 0x000fe80000100a00 */
[----:B------:R1:W-:Y:S02]  /*16350*/  STL.64 [R1+0xf58], R10 ;  /* 0x000f580a01007387 */ /* 0x0003e40000100a00 */
[----:B-1----:R-:W-:Y:S01]  /*16360*/  HMMA.1688.F32.TF32 R8, R28, R44, R248 ;  /* 0x0000002c1c08723c */ /* 0x002fe200000810f8 */
[----:B------:R-:W-:-:S02]  /*16370*/  IMAD.MOV.U32 R14, RZ, RZ, R89 ;  /* 0x000000ffff0e7224 */ /* 0x000fc400078e0059 */
[----:B------:R-:W-:Y:S02]  /*16380*/  IMAD.MOV.U32 R15, RZ, RZ, R90 ;  /* 0x000000ffff0f7224 */ /* 0x000fe400078e005a */
[----:B------:R-:W-:-:S03]  /*16390*/  IMAD.MOV.U32 R51, RZ, RZ, R91 ;  /* 0x000000ffff337224 */ /* 0x000fc600078e005b */
[-C--:B------:R-:W-:Y:S01]  /*163a0*/  HMMA.1688.F32.TF32 R88, R32, R44.reuse, R104 ;  /* 0x0000002c2058723c */ /* 0x080fe20000081068 */
[----:B------:R1:W-:Y:S07]  /*163b0*/  STL.64 [R1+0xf28], R14 ;  /* 0x000f280e01007387 */ /* 0x0003ee0000100a00 */
[-C--:B-1----:R-:W-:Y:S07]  /*163c0*/  HMMA.1688.F32.TF32 R12, R84, R44.reuse, R132 ;  /* 0x0000002c540c723c */ /* 0x082fee0000081084 */
[----:B------:R-:W-:Y:S04]  /*163d0*/  STL.64 [R1+0x170], R8 ;  /* 0x0001700801007387 */ /* 0x000fe80000100a00 */
[----:B------:R1:W-:Y:S02]  /*163e0*/  STL.64 [R1+0x178], R10 ;  /* 0x0001780a01007387 */ /* 0x0003e40000100a00 */
[----:B-1----:R-:W-:Y:S02]  /*163f0*/  HMMA.1688.F32.TF32 R8, R20, R44, R168 ;  /* 0x0000002c1408723c */ /* 0x002fe400000810a8 */
[----:B------:R-:W-:Y:S04]  /*16400*/  STL.64 [R1+0x300], R88 ;  /* 0x0003005801007387 */ /* 0x000fe80000100a00 */
[----:B------:R-:W-:Y:S04]  /*16410*/  STL.64 [R1+0x308], R90 ;  /* 0x0003085a01007387 */ /* 0x000fe80000100a00 */
[----:B------:R-:W4:Y:S04]  /*16420*/  LDL.LU R236, [R1+0x6a0] ;  /* 0x0006a00001ec7983 */ /* 0x000f280000300800 */
[----:B------:R-:W-:Y:S04]  /*16430*/  STL.64 [R1+0x3b0], R12 ;  /* 0x0003b00c01007387 */ /* 0x000fe80000100a00 */
[----:B------:R1:W-:Y:S05]  /*16440*/  STL.64 [R1+0x3b8], R14 ;  /* 0x0003b80e01007387 */ /* 0x0003ea0000100a00 */
[----:B------:R-:W-:Y:S04]  /*16450*/  STL.64 [R1+0x3f0], R8 ;  /* 0x0003f00801007387 */ /* 0x000fe80000100a00 */
[----:B------:R1:W-:Y:S04]  /*16460*/  STL.64 [R1+0x3f8], R10 ;  /* 0x0003f80a01007387 */ /* 0x0003e80000100a00 */
        /* <DEDUP_REMOVED lines=8> */
[----:B------:R-:W-:Y:S01]  /*164f0*/  IMAD.MOV.U32 R229, RZ, RZ, R72 ;  /* 0x000000ffffe57224 */ /* 0x000fe200078e0048 */
[----:B------:R-:W4:Y:S01]  /*16500*/  LDL.LU R73, [R1+0x10b0] ;  /* 0x0010b00001497983 */ /* 0x000f220000300800 */
[----:B------:R-:W-:Y:S02]  /*16510*/  IMAD.MOV.U32 R230, RZ, RZ, R56 ;  /* 0x000000ffffe67224 */ /* 0x000fe400078e0038 */
[----:B------:R-:W-:Y:S01]  /*16520*/  IMAD.MOV.U32 R231, RZ, RZ, R57 ;  /* 0x000000ffffe77224 */ /* 0x000fe200078e0039 */
[----:B------:R-:W4:Y:S04]  /*16530*/  LDL.LU R72, [R1+0x10ac] ;  /* 0x0010ac0001487983 */ /* 0x000f280000300800 */
[----:B------:R-:W4:Y:S04]  /*16540*/  LDL.LU R56, [R1+0x10a8] ;  /* 0x0010a80001387983 */ /* 0x000f280000300800 */
[----:B------:R-:W4:Y:S01]  /*16550*/  LDL.LU R57, [R1+0x10a4] ;  /* 0x0010a40001397983 */ /* 0x000f220000300800 */
[-C--:B-1----:R-:W-:Y:S08]  /*16560*/  HMMA.1688.F32.TF32 R12, R16, R44.reuse, R176 ;  /* 0x0000002c100c723c */ /* 0x082ff000000810b0 */
[----:B------:R-:W-:Y:S01]  /*16570*/  HMMA.1688.F32.TF32 R8, R24, R44, R212 ;  /* 0x0000002c1808723c */ /* 0x000fe200000810d4 */
[----:B------:R-:W1:Y:S07]  /*16580*/  LDSM.16.M88.4 R212, [R6+0x15000] ;  /* 0x0150000006d4783b */ /* 0x000e6e0000000200 */
[-C--:B------:R-:W-:Y:S01]  /*16590*/  HMMA.1688.F32.TF32 R88, R28, R36.reuse, R204 ;  /* 0x000000241c58723c */ /* 0x080fe200000810cc */
[----:B------:R-:W1:Y:S06]  /*165a0*/  LDSM.16.M88.4 R204, [R6+0x16000] ;  /* 0x0160000006cc783b */ /* 0x000e6c0000000200 */
[----:B------:R-:W-:Y:S04]  /*165b0*/  STL.64 [R1+0x470], R12 ;  /* 0x0004700c01007387 */ /* 0x000fe80000100a00 */
[----:B------:R1:W-:Y:S02]  /*165c0*/  STL.64 [R1+0x478], R14 ;  /* 0x0004780e01007387 */ /* 0x0003e40000100a00 */
[----:B-1----:R-:W-:Y:S08]  /*165d0*/  HMMA.1688.F32.TF32 R12, R32, R36, R100 ;  /* 0x00000024200c723c */ /* 0x002ff00000081064 */
[----:B------:R-:W-:Y:S08]  /*165e0*/  HMMA.1688.F32.TF32 R144, R28, R40, R228 ;  /* 0x000000281c90723c */ /* 0x000ff000000810e4 */
[-C--:B--2---:R-:W-:Y:S08]  /*165f0*/  HMMA.1688.F32.TF32 R240, R108, R36.reuse, R240 ;  /* 0x000000246cf0723c */ /* 0x084ff000000810f0 */
[-C--:B---3--:R-:W-:Y:S11]  /*16600*/  HMMA.1688.F32.TF32 R96, R140, R36.reuse, R116 ;  /* 0x000000248c60723c */ /* 0x088ff60000081074 */
[----:B------:R-:W-:Y:S04]  /*16610*/  @!UPT UIADD3 URZ, URZ, URZ, URZ ;  /* 0x0000003f3f3ff290 */ /* 0x000fe8000fffe03f */
[----:B------:R-:W-:Y:S04]  /*16620*/  STL.64 [R1+0xf00], R242 ;  /* 0x000f00f201007387 */ /* 0x000fe80000100a00 */
[----:B------:R-:W-:Y:S04]  /*16630*/  STL.64 [R1+0x690], R8 ;  /* 0x0006900801007387 */ /* 0x000fe80000100a00 */
[----:B------:R1:W-:Y:S02]  /*16640*/  STL.64 [R1+0x698], R10 ;  /* 0x0006980a01007387 */ /* 0x0003e40000100a00 */
[-C--:B-1----:R-:W-:Y:S02]  /*16650*/  HMMA.1688.F32.TF32 R8, R84, R36.reuse, R124 ;  /* 0x000000245408723c */ /* 0x082fe4000008107c */
[----:B------:R-:W-:Y:S04]  /*16660*/  STL.64 [R1+0xef8], R240 ;  /* 0x000ef8f001007387 */ /* 0x000fe80000100a00 */
[----:B------:R-:W-:Y:S04]  /*16670*/  STL.64 [R1+0xf10], R98 ;  /* 0x000f106201007387 */ /* 0x000fe80000100a00 */
[----:B------:R-:W-:Y:S04]  /*16680*/  STL.64 [R1+0xf08], R96 ;  /* 0x000f086001007387 */ /* 0x000fe80000100a00 */
[----:B------:R-:W-:Y:S04]  /*16690*/  STL.64 [R1+0x110], R88 ;  /* 0x0001105801007387 */ /* 0x000fe80000100a00 */
[----:B------:R1:W-:Y:S04]  /*166a0*/  STL.64 [R1+0x118], R90 ;  /* 0x0001185a01007387 */ /* 0x0003e80000100a00 */
[----:B------:R-:W-:Y:S04]  /*166b0*/  STL.64 [R1+0x190], R12 ;  /* 0x0001900c01007387 */ /* 0x000fe80000100a00 */
[----:B------:R2:W-:Y:S01]  /*166c0*/  STL.64 [R1+0x198], R14 ;  /* 0x0001980e01007387 */ /* 0x0005e20000100a00 */
[-C--:B-1----:R-:W-:Y:S03]  /*166d0*/  HMMA.1688.F32.TF32 R88, R20, R36.reuse, R156 ;  /* 0x000000241458723c */ /* 0x082fe6000008109c */
[----:B------:R-:W-:Y:S05]  /*166e0*/  STL.64 [R1+0x320], R8 ;  /* 0x0003200801007387 */ /* 0x000fea0000100a00 */
[-C--:B--2---:R-:W-:Y:S01]  /*166f0*/  HMMA.1688.F32.TF32 R12, R16, R36.reuse, R160 ;  /* 0x00000024100c723c */ /* 0x084fe200000810a0 */
[----:B------:R1:W-:Y:S07]  /*16700*/  STL.64 [R1+0x328], R10 ;  /* 0x0003280a01007387 */ /* 0x0003ee0000100a00 */
[----:B-1----:R-:W-:Y:S08]  /*16710*/  HMMA.1688.F32.TF32 R8, R24, R36, R188 ;  /* 0x000000241808723c */ /* 0x002ff000000810bc */
[-C--:B----4-:R-:W-:Y:S01]  /*16720*/  HMMA.1688.F32.TF32 R236, R108, R40.reuse, R236 ;  /* 0x000000286cec723c */ /* 0x090fe200000810ec */
[----:B------:R-:W-:Y:S04]  /*16730*/  STL.64 [R1+0x3a0], R88 ;  /* 0x0003a05801007387 */ /* 0x000fe80000100a00 */
[----:B------:R-:W-:Y:S04]  /*16740*/  STL.64 [R1+0x3a8], R90 ;  /* 0x0003a85a01007387 */ /* 0x000fe80000100a00 */
[----:B------:R-:W-:Y:S04]  /*16750*/  STL.64 [R1+0x3e0], R12 ;  /* 0x0003e00c01007387 */ /* 0x000fe80000100a00 */
[----:B------:R1:W-:Y:S01]  /*16760*/  STL.64 [R1+0x3e8], R14 ;  /* 0x0003e80e01007387 */ /* 0x0003e20000100a00 */
[----:B------:R-:W-:Y:S03]  /*16770*/  HMMA.1688.F32.TF32 R100, R140, R40, R232 ;  /* 0x000000288c64723c */ /* 0x000fe600000810e8 */
[----:B------:R2:W-:Y:S01]  /*16780*/  STL.64 [R1+0xf60], R38 ;  /* 0x000f602601007387 */ /* 0x0005e20000100a00 */
[----:B------:R-:W-:-:S02]  /*16790*/  IMAD.MOV.U32 R49, RZ, RZ, R8 ;  /* 0x000000ffff317224 */ /* 0x000fc400078e0008 */
[----:B------:R-:W-:Y:S01]  /*167a0*/  IMAD.MOV.U32 R48, RZ, RZ, R9 ;  /* 0x000000ffff307224 */ /* 0x000fe200078e0009 */
[----:B------:R-:W3:Y:S01]  /*167b0*/  LDSM.16.M88.4 R188, [R6+0x13000] ;  /* 0x0130000006bc783b */ /* 0x000ee20000000200 */
[----:B------:R-:W-:Y:S01]  /*167c0*/  IMAD.MOV.U32 R45, RZ, RZ, R10 ;  /* 0x000000ffff2d7224 */ /* 0x000fe200078e000a */
[----:B-1----:R-:W-:Y:S01]  /*167d0*/  HMMA.1688.F32.TF32 R12, R84, R40, R120 ;  /* 0x00000028540c723c */ /* 0x002fe20000081078 */
[----:B------:R-:W-:-:S07]  /*167e0*/  IMAD.MOV.U32 R44, RZ, RZ, R11 ;  /* 0x000000ffff2c7224 */ /* 0x000fce00078e000b */
[-C--:B--2---:R-:W-:Y:S01]  /*167f0*/  HMMA.1688.F32.TF32 R36, R32, R40.reuse, R92 ;  /* 0x000000282024723c */ /* 0x084fe2000008105c */
[----:B------:R-:W-:Y:S07]  /*16800*/  STL [R1+0xeb8], R44 ;  /* 0x000eb82c01007387 */ /* 0x000fee0000100800 */
[-C--:B------:R-:W-:Y:S01]  /*16810*/  HMMA.1688.F32.TF32 R8, R20, R40.reuse, R148 ;  /* 0x000000281408723c */ /* 0x080fe20000081094 */
[----:B------:R-:W-:Y:S04]  /*16820*/  STL [R1+0xeb4], R45 ;  /* 0x000eb42d01007387 */ /* 0x000fe80000100800 */
[----:B------:R-:W-:Y:S04]  /*16830*/  STL.64 [R1+0xf68], R46 ;  /* 0x000f682e01007387 */ /* 0x000fe80000100a00 */
[----:B------:R-:W-:Y:S04]  /*16840*/  STL [R1+0xeb0], R48 ;  /* 0x000eb03001007387 */ /* 0x000fe80000100800 */
[----:B------:R-:W-:Y:S04]  /*16850*/  STL [R1+0xea0], R49 ;  /* 0x000ea03101007387 */ /* 0x000fe80000100800 */
        /* <DEDUP_REMOVED lines=13> */
[----:B------:R1:W-:Y:S02]  /*16930*/  STL.64 [R1+0x318], R10 ;  /* 0x0003180a01007387 */ /* 0x0003e40000100a00 */
[-C--:B-1----:R-:W-:Y:S02]  /*16940*/  HMMA.1688.F32.TF32 R8, R16, R40.reuse, R152 ;  /* 0x000000281008723c */ /* 0x082fe40000081098 */
[----:B------:R-:W-:Y:S04]  /*16950*/  STL.64 [R1+0xf88], R18 ;  /* 0x000f881201007387 */ /* 0x000fe80000100a00 */
[----:B------:R-:W-:Y:S11]  /*16960*/  STL.64 [R1+0xf80], R16 ;  /* 0x000f801001007387 */ /* 0x000ff60000100a00 */
[----:B------:R-:W-:Y:S06]  /*16970*/  @!UPT UIADD3 URZ, URZ, URZ, URZ ;  /* 0x0000003f3f3ff290 */ /* 0x000fec000fffe03f */
[----:B------:R-:W-:Y:S04]  /*16980*/  STL.64 [R1+0x390], R8 ;  /* 0x0003900801007387 */ /* 0x000fe80000100a00 */
[----:B------:R1:W-:Y:S02]  /*16990*/  STL.64 [R1+0x398], R10 ;  /* 0x0003980a01007387 */ /* 0x0003e40000100a00 */
[----:B-1----:R-:W-:Y:S01]  /*169a0*/  HMMA.1688.F32.TF32 R8, R24, R40, R180 ;  /* 0x000000281808723c */ /* 0x002fe200000810b4 */
[----:B------:R-:W-:Y:S02]  /*169b0*/  IMAD.MOV.U32 R228, RZ, RZ, R69 ;  /* 0x000000ffffe47224 */ /* 0x000fe400078e0045 */
[----:B------:R-:W2:Y:S01]  /*169c0*/  LDL.LU R69, [R1+0x10a0] ;  /* 0x0010a00001457983 */ /* 0x000ea20000300800 */
[----:B------:R-:W-:-:S02]  /*169d0*/  IMAD.MOV.U32 R229, RZ, RZ, R68 ;  /* 0x000000ffffe57224 */ /* 0x000fc400078e0044 */
[----:B------:R-:W-:Y:S02]  /*169e0*/  IMAD.MOV.U32 R230, RZ, RZ, R65 ;  /* 0x000000ffffe67224 */ /* 0x000fe400078e0041 */
[----:B------:R-:W-:Y:S02]  /*169f0*/  IMAD.MOV.U32 R231, RZ, RZ, R64 ;  /* 0x000000ffffe77224 */ /* 0x000fe400078e0040 */
[----:B------:R-:W-:Y:S02]  /*16a00*/  IMAD.MOV.U32 R232, RZ, RZ, R80 ;  /* 0x000000ffffe87224 */ /* 0x000fe400078e0050 */
[----:B------:R-:W-:Y:S02]  /*16a10*/  IMAD.MOV.U32 R233, RZ, RZ, R81 ;  /* 0x000000ffffe97224 */ /* 0x000fe400078e0051 */
[----:B------:R-:W-:Y:S02]  /*16a20*/  IMAD.MOV.U32 R234, RZ, RZ, R61 ;  /* 0x000000ffffea7224 */ /* 0x000fe400078e003d */
[----:B------:R-:W-:-:S07]  /*16a30*/  IMAD.MOV.U32 R235, RZ, RZ, R60 ;  /* 0x000000ffffeb7224 */ /* 0x000fce00078e003c */
[----:B------:R-:W-:Y:S04]  /*16a40*/  STL.64 [R1+0x590], R8 ;  /* 0x0005900801007387 */ /* 0x000fe80000100a00 */
[----:B------:R1:W-:Y:S04]  /*16a50*/  STL.64 [R1+0x598], R10 ;  /* 0x0005980a01007387 */ /* 0x0003e80000100a00 */
[----:B------:R-:W4:Y:S04]  /*16a60*/  LDL.LU R68, [R1+0x109c] ;  /* 0x00109c0001447983 */ /* 0x000f280000300800 */
[----:B------:R-:W3:Y:S04]  /*16a70*/  LDL.LU R65, [R1+0x1098] ;  /* 0x0010980001417983 */ /* 0x000ee80000300800 */
[----:B------:R-:W3:Y:S01]  /*16a80*/  LDL.LU R64, [R1+0x1094] ;  /* 0x0010940001407983 */ /* 0x000ee20000300800 */
[----:B------:R-:W-:-:S03]  /*16a90*/  IMAD.MOV.U32 R136, RZ, RZ, R76 ;  /* 0x000000ffff887224 */ /* 0x000fc600078e004c */
        /* <DEDUP_REMOVED lines=14> */
[----:B------:R-:W3:Y:S04]  /*16b80*/  LDL.LU R52, [R1+0x1074] ;  /* 0x0010740001347983 */ /* 0x000ee80000300800 */
[----:B------:R-:W3:Y:S04]  /*16b90*/  LDL.LU R57, [R1+0x1070] ;  /* 0x0010700001397983 */ /* 0x000ee80000300800 */
[----:B------:R-:W3:Y:S04]  /*16ba0*/  LDL.LU R56, [R1+0x106c] ;  /* 0x00106c0001387983 */ /* 0x000ee80000300800 */
[----:B------:R-:W3:Y:S04]  /*16bb0*/  LDL.LU R72, [R1+0x1068] ;  /* 0x0010680001487983 */ /* 0x000ee80000300800 */
[----:B------:R-:W3:Y:S01]  /*16bc0*/  LDL.LU R73, [R1+0x1064] ;  /* 0x0010640001497983 */ /* 0x000ee20000300800 */
[----:B--2---:R-:W-:-:S02]  /*16bd0*/  IMAD.MOV.U32 R119, RZ, RZ, R69 ;  /* 0x000000ffff777224 */ /* 0x004fc400078e0045 */
[----:B----4-:R-:W-:Y:S02]  /*16be0*/  IMAD.MOV.U32 R118, RZ, RZ, R68 ;  /* 0x000000ffff767224 */ /* 0x010fe400078e0044 */
[----:B---3--:R-:W-:Y:S02]  /*16bf0*/  IMAD.MOV.U32 R117, RZ, RZ, R65 ;  /* 0x000000ffff757224 */ /* 0x008fe400078e0041 */
[----:B------:R-:W-:Y:S02]  /*16c00*/  IMAD.MOV.U32 R116, RZ, RZ, R64 ;  /* 0x000000ffff747224 */ /* 0x000fe400078e0040 */
[----:B------:R-:W2:Y:S04]  /*16c10*/  LDL.LU R64, [R1+0x1060] ;  /* 0x0010600001407983 */ /* 0x000ea80000300800 */
[----:B------:R-:W3:Y:S04]  /*16c20*/  LDL.LU R65, [R1+0x105c] ;  /* 0x00105c0001417983 */ /* 0x000ee80000300800 */
[----:B------:R-:W4:Y:S01]  /*16c30*/  LDL.LU R68, [R1+0x1058] ;  /* 0x0010580001447983 */ /* 0x000f220000300800 */
[----:B------:R-:W-:-:S02]  /*16c40*/  IMAD.MOV.U32 R114, RZ, RZ, R81 ;  /* 0x000000ffff727224 */ /* 0x000fc400078e0051 */
[----:B------:R-:W-:Y:S01]  /*16c50*/  IMAD.MOV.U32 R113, RZ, RZ, R61 ;  /* 0x000000ffff717224 */ /* 0x000fe200078e003d */
[----:B------:R-:W4:Y:S01]  /*16c60*/  LDL.LU R69, [R1+0x1054] ;  /* 0x0010540001457983 */ /* 0x000f220000300800 */
[----:B------:R-:W-:-:S03]  /*16c70*/  IMAD.MOV.U32 R112, RZ, RZ, R60 ;  /* 0x000000ffff707224 */ /* 0x000fc600078e003c */
[----:B------:R-:W4:Y:S01]  /*16c80*/  LDL.LU R60, [R1+0x1050] ;  /* 0x00105000013c7983 */ /* 0x000f220000300800 */
[----:B------:R-:W-:-:S03]  /*16c90*/  IMAD.MOV.U32 R115, RZ, RZ, R80 ;  /* 0x000000ffff737224 */ /* 0x000fc600078e0050 */
[----:B------:R-:W4:Y:S04]  /*16ca0*/  LDL.LU R61, [R1+0x104c] ;  /* 0x00104c00013d7983 */ /* 0x000f280000300800 */
[----:B------:R-:W4:Y:S01]  /*16cb0*/  LDL.LU R81, [R1+0x1048] ;  /* 0x0010480001517983 */ /* 0x000f220000300800 */
[----:B------:R-:W-:Y:S02]  /*16cc0*/  IMAD.MOV.U32 R166, RZ, RZ, R77 ;  /* 0x000000ffffa67224 */ /* 0x000fe400078e004d */
        /* <DEDUP_REMOVED lines=14> */
[----:B------:R-:W4:Y:S04]  /*16db0*/  LDL.LU R56, [R1+0x1028] ;  /* 0x0010280001387983 */ /* 0x000f280000300800 */
[----:B------:R-:W4:Y:S01]  /*16dc0*/  LDL.LU R57, [R1+0x1024] ;  /* 0x0010240001397983 */ /* 0x000f220000300800 */
[----:B--2---:R-:W-:Y:S02]  /*16dd0*/  IMAD.MOV.U32 R91, RZ, RZ, R64 ;  /* 0x000000ffff5b7224 */ /* 0x004fe400078e0040 */
[----:B---3--:R-:W-:-:S02]  /*16de0*/  IMAD.MOV.U32 R90, RZ, RZ, R65 ;  /* 0x000000ffff5a7224 */ /* 0x008fc400078e0041 */
[----:B----4-:R-:W-:Y:S02]  /*16df0*/  IMAD.MOV.U32 R89, RZ, RZ, R68 ;  /* 0x000000ffff597224 */ /* 0x010fe400078e0044 */
[----:B------:R-:W-:Y:S02]  /*16e00*/  IMAD.MOV.U32 R88, RZ, RZ, R69 ;  /* 0x000000ffff587224 */ /* 0x000fe400078e0045 */
[----:B------:R-:W2:Y:S04]  /*16e10*/  LDL.LU R69, [R1+0x1020] ;  /* 0x0010200001457983 */ /* 0x000ea80000300800 */
[----:B------:R-:W2:Y:S01]  /*16e20*/  LDL.LU R68, [R1+0x101c] ;  /* 0x00101c0001447983 */ /* 0x000ea20000300800 */
[----:B------:R-:W-:Y:S02]  /*16e30*/  IMAD.MOV.U32 R83, RZ, RZ, R60 ;  /* 0x000000ffff537224 */ /* 0x000fe400078e003c */
[----:B------:R-:W-:Y:S01]  /*16e40*/  IMAD.MOV.U32 R82, RZ, RZ, R61 ;  /* 0x000000ffff527224 */ /* 0x000fe200078e003d */
[----:B------:R-:W3:Y:S04]  /*16e50*/  LDL.LU R65, [R1+0x1018] ;  /* 0x0010180001417983 */ /* 0x000ee80000300800 */
[----:B------:R-:W3:Y:S04]  /*16e60*/  LDL.LU R64, [R1+0x1014] ;  /* 0x0010140001407983 */ /* 0x000ee80000300800 */
[----:B------:R-:W4:Y:S01]  /*16e70*/  LDL.LU R61, [R1+0x1010] ;  /* 0x00101000013d7983 */ /* 0x000f220000300800 */
[----:B------:R-:W-:-:S03]  /*16e80*/  IMAD.MOV.U32 R79, RZ, RZ, R52 ;  /* 0x000000ffff4f7224 */ /* 0x000fc600078e0034 */
[----:B------:R-:W4:Y:S01]  /*16e90*/  LDL.LU R60, [R1+0x100c] ;  /* 0x00100c00013c7983 */ /* 0x000f220000300800 */
[----:B------:R-:W-:-:S03]  /*16ea0*/  IMAD.MOV.U32 R78, RZ, RZ, R53 ;  /* 0x000000ffff4e7224 */ /* 0x000fc600078e0035 */
[----:B------:R-:W2:Y:S04]  /*16eb0*/  LDL.LU R53, [R1+0x1008] ;  /* 0x0010080001357983 */ /* 0x000ea80000300800 */
[----:B------:R-:W2:Y:S01]  /*16ec0*/  LDL.LU R52, [R1+0x1004] ;  /* 0x0010040001347983 */ /* 0x000ea20000300800 */
[----:B------:R-:W-:Y:S02]  /*16ed0*/  IMAD.MOV.U32 R71, RZ, RZ, R56 ;  /* 0x000000ffff477224 */ /* 0x000fe400078e0038 */
[----:B------:R-:W-:Y:S02]  /*16ee0*/  IMAD.MOV.U32 R70, RZ, RZ, R57 ;  /* 0x000000ffff467224 */ /* 0x000fe400078e0039 */
[----:B------:R-:W2:Y:S04]  /*16ef0*/  LDL.LU R57, [R1+0x1000] ;  /* 0x0010000001397983 */ /* 0x000ea80000300800 */
[----:B------:R-:W2:Y:S04]  /*16f00*/  LDL.LU R56, [R1+0xffc] ;  /* 0x000ffc0001387983 */ /* 0x000ea80000300800 */
[----:B------:R-:W4:Y:S04]  /*16f10*/  LDL.LU R62, [R1+0x878] ;  /* 0x00087800013e7983 */ /* 0x000f280000300800 */
[----:B------:R-:W4:Y:S04]  /*16f20*/  LDL.LU R63, [R1+0x87c] ;  /* 0x00087c00013f7983 */ /* 0x000f280000300800 */
[----:B------:R-:W2:Y:S04]  /*16f30*/  LDL.LU R54, [R1+0x898] ;  /* 0x0008980001367983 */ /* 0x000ea80000300800 */
[----:B------:R-:W2:Y:S04]  /*16f40*/  LDL.LU R55, [R1+0x89c] ;  /* 0x00089c0001377983 */ /* 0x000ea80000300800 */
        /* <DEDUP_REMOVED lines=10> */
[----:B------:R-:W-:Y:S04]  /*16ff0*/  STL.64 [R1+0xfa0], R26 ;  /* 0x000fa01a01007387 */ /* 0x000fe80000100a00 */
[----:B------:R1:W-:Y:S04]  /*17000*/  STL.64 [R1+0xf98], R24 ;  /* 0x000f981801007387 */ /* 0x0003e80000100a00 */
[----:B------:R1:W-:Y:S04]  /*17010*/  STL.64 [R1+0xf90], R42 ;  /* 0x000f902a01007387 */ /* 0x0003e80000100a00 */
[----:B------:R-:W-:Y:S04]  /*17020*/  STL [R1+0xfb0], R7 ;  /* 0x000fb00701007387 */ /* 0x000fe80000100800 */
[----:B------:R1:W-:Y:S01]  /*17030*/  STL.64 [R1+0xfa8], R4 ;  /* 0x000fa80401007387 */ /* 0x0003e20000100a00 */
[C---:B------:R-:W-:Y:S08]  /*17040*/  HMMA.1688.F32.TF32 R120, R140.reuse, R212, R128 ;  /* 0x000000d48c78723c */ /* 0x040ff00000081080 */
[C---:B------:R-:W-:Y:S08]  /*17050*/  HMMA.1688.F32.TF32 R128, R140.reuse, R204, R232 ;  /* 0x000000cc8c80723c */ /* 0x040ff000000810e8 */
[C---:B------:R-:W-:Y:S08]  /*17060*/  HMMA.1688.F32.TF32 R132, R140.reuse, R200, R228 ;  /* 0x000000c88c84723c */ /* 0x040ff000000810e4 */
[C---:B------:R-:W-:Y:S08]  /*17070*/  HMMA.1688.F32.TF32 R104, R140.reuse, R188, R172 ;  /* 0x000000bc8c68723c */ /* 0x040ff000000810ac */
[----:B------:R-:W-:Y:S08]  /*17080*/  HMMA.1688.F32.TF32 R124, R140, R208, R136 ;  /* 0x000000d08c7c723c */ /* 0x000ff00000081088 */
[C---:B------:R-:W-:Y:S08]  /*17090*/  HMMA.1688.F32.TF32 R76, R108.reuse, R204, R76 ;  /* 0x000000cc6c4c723c */ /* 0x040ff0000008104c */
[C---:B------:R-:W-:Y:S08]  /*170a0*/  HMMA.1688.F32.TF32 R80, R108.reuse, R200, R80 ;  /* 0x000000c86c50723c */ /* 0x040ff00000081050 */
[----:B------:R-:W-:Y:S01]  /*170b0*/  HMMA.1688.F32.TF32 R88, R108, R196, R88 ;  /* 0x000000c46c58723c */ /* 0x000fe20000081058 */
[----:B-1----:R-:W-:-:S02]  /*170c0*/  IMAD.MOV.U32 R11, RZ, RZ, R224 ;  /* 0x000000ffff0b7224 */ /* 0x002fc400078e00e0 */
[----:B------:R-:W-:Y:S02]  /*170d0*/  IMAD.MOV.U32 R10, RZ, RZ, R225 ;  /* 0x000000ffff0a7224 */ /* 0x000fe400078e00e1 */
[----:B------:R-:W-:Y:S02]  /*170e0*/  IMAD.MOV.U32 R9, RZ, RZ, R226 ;  /* 0x000000ffff097224 */ /* 0x000fe400078e00e2 */
[----:B------:R-:W-:Y:S01]  /*170f0*/  IMAD.MOV.U32 R8, RZ, RZ, R227 ;  /* 0x000000ffff087224 */ /* 0x000fe200078e00e3 */
[C---:B----4-:R-:W-:Y:S08]  /*17100*/  HMMA.1688.F32.TF32 R60, R108.reuse, R220, R60 ;  /* 0x000000dc6c3c723c */ /* 0x050ff0000008103c */
[C---:B--2---:R-:W-:Y:S08]  /*17110*/  HMMA.1688.F32.TF32 R52, R108.reuse, R188, R52 ;  /* 0x000000bc6c34723c */ /* 0x044ff00000081034 */
[C---:B---3--:R-:W-:Y:S11]  /*17120*/  HMMA.1688.F32.TF32 R56, R108.reuse, R184, R56 ;  /* 0x000000b86c38723c */ /* 0x048ff60000081038 */
[----:B------:R-:W-:Y:S04]  /*17130*/  @!UPT UIADD3 URZ, URZ, URZ, URZ ;  /* 0x0000003f3f3ff290 */ /* 0x000fe8000fffe03f */
[----:B------:R-:W-:Y:S04]  /*17140*/  STL.64 [R1+0xfc0], R54 ;  /* 0x000fc03601007387 */ /* 0x000fe80000100a00 */
[----:B------:R1:W-:Y:S04]  /*17150*/  STL.64 [R1+0xfb8], R52 ;  /* 0x000fb83401007387 */ /* 0x0003e80000100a00 */
[----:B------:R-:W-:Y:S04]  /*17160*/  STL.64 [R1+0xfd0], R58 ;  /* 0x000fd03a01007387 */ /* 0x000fe80000100a00 */
[----:B------:R-:W-:Y:S04]  /*17170*/  STL.64 [R1+0xfc8], R56 ;  /* 0x000fc83801007387 */ /* 0x000fe80000100a00 */
[----:B------:R-:W-:Y:S04]  /*17180*/  STL.64 [R1+0xff0], R62 ;  /* 0x000ff03e01007387 */ /* 0x000fe80000100a00 */
[----:B------:R-:W-:Y:S04]  /*17190*/  STL.64 [R1+0xfe8], R60 ;  /* 0x000fe83c01007387 */ /* 0x000fe80000100a00 */
[----:B------:R-:W2:Y:S04]  /*171a0*/  LDL.LU R12, [R1+0xb0] ;  /* 0x0000b000010c7983 */ /* 0x000ea80000300800 */
[----:B------:R-:W2:Y:S04]  /*171b0*/  LDL.LU R13, [R1+0xb4] ;  /* 0x0000b400010d7983 */ /* 0x000ea80000300800 */
[----:B------:R-:W2:Y:S04]  /*171c0*/  LDL.LU R14, [R1+0xb8] ;  /* 0x0000b800010e7983 */ /* 0x000ea80000300800 */
[----:B------:R-:W2:Y:S04]  /*171d0*/  LDL.LU R15, [R1+0xbc] ;  /* 0x0000bc00010f7983 */ /* 0x000ea80000300800 */
        /* <DEDUP_REMOVED lines=74> */
[----:B------:R-:W4:Y:S04]  /*17680*/  LDL.LU R54, [R1+0x758] ;  /* 0x0007580001367983 */ /* 0x000f280000300800 */
[----:B------:R-:W4:Y:S04]  /*17690*/  LDL.LU R55, [R1+0x75c] ;  /* 0x00075c0001377983 */ /* 0x000f280000300800 */
[----:B------:R-:W4:Y:S04]  /*176a0*/  LDL.LU R136, [R1+0x770] ;  /* 0x0007700001887983 */ /* 0x000f280000300800 */
[----:B------:R-:W4:Y:S04]  /*176b0*/  LDL.LU R137, [R1+0x774] ;  /* 0x0007740001897983 */ /* 0x000f280000300800 */
[----:B------:R-:W4:Y:S01]  /*176c0*/  LDL.LU R138, [R1+0x778] ;  /* 0x00077800018a7983 */ /* 0x000f220000300800 */
[C---:B------:R-:W-:Y:S03]  /*176d0*/  HMMA.1688.F32.TF32 R64, R108.reuse, R216, R64 ;  /* 0x000000d86c40723c */ /* 0x040fe60000081040 */
[----:B------:R-:W4:Y:S04]  /*176e0*/  LDL.LU R139, [R1+0x77c] ;  /* 0x00077c00018b7983 */ /* 0x000f280000300800 */
[----:B------:R-:W4:Y:S01]  /*176f0*/  LDL.LU R148, [R1+0x740] ;  /* 0x0007400001947983 */ /* 0x000f220000300800 */
[C---:B------:R-:W-:Y:S03]  /*17700*/  HMMA.1688.F32.TF32 R68, R108.reuse, R212, R68 ;  /* 0x000000d46c44723c */ /* 0x040fe60000081044 */
[----:B------:R-:W4:Y:S04]  /*17710*/  LDL.LU R149, [R1+0x744] ;  /* 0x0007440001957983 */ /* 0x000f280000300800 */
[----:B------:R-:W4:Y:S01]  /*17720*/  LDL.LU R150, [R1+0x748] ;  /* 0x0007480001967983 */ /* 0x000f220000300800 */
[C---:B------:R-:W-:Y:S03]  /*17730*/  HMMA.1688.F32.TF32 R72, R108.reuse, R208, R72 ;  /* 0x000000d06c48723c */ /* 0x040fe60000081048 */
[----:B------:R-:W4:Y:S05]  /*17740*/  LDL.LU R151, [R1+0x74c] ;  /* 0x00074c0001977983 */ /* 0x000f2a0000300800 */
[----:B------:R-:W-:Y:S08]  /*17750*/  HMMA.1688.F32.TF32 R92, R108, R192, R244 ;  /* 0x000000c06c5c723c */ /* 0x000ff000000810f4 */
[----:B------:R-:W-:Y:S01]  /*17760*/  HMMA.1688.F32.TF32 R108, R140, R184, R164 ;  /* 0x000000b88c6c723c */ /* 0x000fe200000810a4 */
        /* <DEDUP_REMOVED lines=28> */
[----:B--2---:R-:W-:Y:S08]  /*17930*/  HMMA.1688.F32.TF32 R40, R32, R188, R40 ;  /* 0x000000bc2028723c */ /* 0x004ff00000081028 */
[C---:B---3--:R-:W-:Y:S08]  /*17940*/  HMMA.1688.F32.TF32 R176, R28.reuse, R200, R176 ;  /* 0x000000c81cb0723c */ /* 0x048ff000000810b0 */
[C---:B----4-:R-:W-:Y:S08]  /*17950*/  HMMA.1688.F32.TF32 R172, R28.reuse, R204, R172 ;  /* 0x000000cc1cac723c */ /* 0x050ff000000810ac */
[C---:B------:R-:W-:Y:S08]  /*17960*/  HMMA.1688.F32.TF32 R168, R28.reuse, R208, R168 ;  /* 0x000000d01ca8723c */ /* 0x040ff000000810a8 */
[C---:B------:R-:W-:Y:S08]  /*17970*/  HMMA.1688.F32.TF32 R160, R28.reuse, R216, R160 ;  /* 0x000000d81ca0723c */ /* 0x040ff000000810a0 */
[C---:B------:R-:W-:Y:S08]  /*17980*/  HMMA.1688.F32.TF32 R156, R28.reuse, R220, R156 ;  /* 0x000000dc1c9c723c */ /* 0x040ff0000008109c */
[C---:B------:R-:W-:Y:S01]  /*17990*/  HMMA.1688.F32.TF32 R152, R28.reuse, R184, R152 ;  /* 0x000000b81c98723c */ /* 0x040fe20000081098 */
[----:B------:R-:W-:Y:S04]  /*179a0*/  STL.64 [R1+0x60], R40 ;  /* 0x0000602801007387 */ /* 0x000fe80000100a00 */
[----:B------:R-:W-:Y:S03]  /*179b0*/  STL.64 [R1+0x68], R42 ;  /* 0x0000682a01007387 */ /* 0x000fe60000100a00 */
[C---:B------:R-:W-:Y:S08]  /*179c0*/  HMMA.1688.F32.TF32 R148, R28.reuse, R188, R148 ;  /* 0x000000bc1c94723c */ /* 0x040ff00000081094 */
[C---:B------:R-:W-:Y:S08]  /*179d0*/  HMMA.1688.F32.TF32 R164, R28.reuse, R212, R164 ;  /* 0x000000d41ca4723c */ /* 0x040ff000000810a4 */
[C---:B------:R-:W-:Y:S08]  /*179e0*/  HMMA.1688.F32.TF32 R180, R28.reuse, R196, R180 ;  /* 0x000000c41cb4723c */ /* 0x040ff000000810b4 */
[----:B------:R-:W-:Y:S08]  /*179f0*/  HMMA.1688.F32.TF32 R28, R28, R192, R4 ;  /* 0x000000c01c1c723c */ /* 0x000ff00000081004 */
[C---:B------:R-:W-:Y:S08]  /*17a00*/  HMMA.1688.F32.TF32 R4, R32.reuse, R184, R24 ;  /* 0x000000b82004723c */ /* 0x040ff00000081018 */
[C---:B------:R-:W-:Y:S08]  /*17a10*/  HMMA.1688.F32.TF32 R24, R32.reuse, R220, R16 ;  /* 0x000000dc2018723c */ /* 0x040ff00000081010 */
[C---:B------:R-:W-:Y:S07]  /*17a20*/  HMMA.1688.F32.TF32 R16, R32.reuse, R216, R20 ;  /* 0x000000d82010723c */ /* 0x040fee0000081014 */
[----:B------:R-:W-:Y:S04]  /*17a30*/  STL.64 [R1+0x50], R4 ;  /* 0x0000500401007387 */ /* 0x000fe80000100a00 */
[----:B------:R1:W-:Y:S02]  /*17a40*/  STL.64 [R1+0x58], R6 ;  /* 0x0000580601007387 */ /* 0x0003e40000100a00 */
[----:B-1----:R-:W-:Y:S02]  /*17a50*/  HMMA.1688.F32.TF32 R4, R32, R212, R144 ;  /* 0x000000d42004723c */ /* 0x002fe40000081090 */
[----:B------:R-:W-:Y:S04]  /*17a60*/  STL.64 [R1+0x40], R24 ;  /* 0x0000401801007387 */ /* 0x000fe80000100a00 */
[----:B------:R-:W-:Y:S04]  /*17a70*/  STL.64 [R1+0x48], R26 ;  /* 0x0000481a01007387 */ /* 0x000fe80000100a00 */
[----:B------:R-:W-:Y:S01]  /*17a80*/  STL.64 [R1+0x30], R16 ;  /* 0x0000301001007387 */ /* 0x000fe20000100a00 */
[C---:B------:R-:W-:Y:S03]  /*17a90*/  HMMA.1688.F32.TF32 R20, R84.reuse, R188, R236 ;  /* 0x000000bc5414723c */ /* 0x040fe600000810ec */
[----:B------:R1:W-:Y:S09]  /*17aa0*/  STL.64 [R1+0x38], R18 ;  /* 0x0000381201007387 */ /* 0x0003f20000100a00 */
[----:B------:R-:W-:Y:S04]  /*17ab0*/  STL.64 [R1+0x10], R4 ;  /* 0x0000100401007387 */ /* 0x000fe80000100a00 */
[----:B------:R2:W-:Y:S01]  /*17ac0*/  STL.64 [R1+0x18], R6 ;  /* 0x0000180601007387 */ /* 0x0005e20000100a00 */
[C---:B-1----:R-:W-:Y:S03]  /*17ad0*/  HMMA.1688.F32.TF32 R16, R84.reuse, R220, R36 ;  /* 0x000000dc5410723c */ /* 0x042fe60000081024 */
[----:B------:R-:W3:Y:S05]  /*17ae0*/  LDL.LU R49, [R1+0x460] ;  /* 0x0004600001317983 */ /* 0x000eea0000300800 */
[C---:B--2---:R-:W-:Y:S01]  /*17af0*/  HMMA.1688.F32.TF32 R4, R84.reuse, R184, R44 ;  /* 0x000000b85404723c */ /* 0x044fe2000008102c */
[----:B------:R-:W-:Y:S04]  /*17b00*/  STL.64 [R1+0x130], R20 ;  /* 0x0001301401007387 */ /* 0x000fe80000100a00 */
[----:B------:R1:W-:Y:S03]  /*17b10*/  STL.64 [R1+0x138], R22 ;  /* 0x0001381601007387 */ /* 0x0003e60000100a00 */
[C---:B-1----:R-:W-:Y:S11]  /*17b20*/  HMMA.1688.F32.TF32 R20, R84.reuse, R216, R96 ;  /* 0x000000d85414723c */ /* 0x042ff60000081060 */
[----:B------:R-:W-:Y:S04]  /*17b30*/  @!UPT UIADD3 URZ, URZ, URZ, URZ ;  /* 0x0000003f3f3ff290 */ /* 0x000fe8000fffe03f */
[----:B------:R-:W-:Y:S04]  /*17b40*/  STL.64 [R1+0xf0], R4 ;  /* 0x0000f00401007387 */ /* 0x000fe80000100a00 */
[----:B------:R1:W-:Y:S02]  /*17b50*/  STL.64 [R1+0xf8], R6 ;  /* 0x0000f80601007387 */ /* 0x0003e40000100a00 */
[C---:B-1----:R-:W-:Y:S02]  /*17b60*/  HMMA.1688.F32.TF32 R4, R84.reuse, R212, R240 ;  /* 0x000000d45404723c */ /* 0x042fe400000810f0 */
[----:B------:R-:W-:Y:S04]  /*17b70*/  STL.64 [R1+0xe0], R16 ;  /* 0x0000e01001007387 */ /* 0x000fe80000100a00 */
[----:B------:R1:W-:Y:S04]  /*17b80*/  STL.64 [R1+0xe8], R18 ;  /* 0x0000e81201007387 */ /* 0x0003e80000100a00 */
[----:B------:R-:W-:Y:S04]  /*17b90*/  STL.64 [R1+0xd0], R20 ;  /* 0x0000d01401007387 */ /* 0x000fe80000100a00 */
[----:B------:R-:W-:Y:S01]  /*17ba0*/  STL.64 [R1+0xd8], R22 ;  /* 0x0000d81601007387 */ /* 0x000fe20000100a00 */
[C---:B-1----:R-:W-:Y:S08]  /*17bb0*/  HMMA.1688.F32.TF32 R16, R84.reuse, R208, R12 ;  /* 0x000000d05410723c */ /* 0x042ff0000008100c */
[----:B------:R-:W-:Y:S01]  /*17bc0*/  STL.64 [R1+0xc0], R4 ;  /* 0x0000c00401007387 */ /* 0x000fe20000100a00 */
[C---:B------:R-:W-:Y:S03]  /*17bd0*/  HMMA.1688.F32.TF32 R12, R84.reuse, R204, R8 ;  /* 0x000000cc540c723c */ /* 0x040fe60000081008 */
[----:B------:R1:W-:Y:S05]  /*17be0*/  STL.64 [R1+0xc8], R6 ;  /* 0x0000c80601007387 */ /* 0x0003ea0000100a00 */
[----:B-1----:R-:W-:Y:S06]  /*17bf0*/  HMMA.1688.F32.TF32 R4, R84, R200, R244 ;  /* 0x000000c85404723c */ /* 0x002fec00000810f4 */
[----:B------:R-:W-:Y:S04]  /*17c00*/  STL.64 [R1+0xb0], R16 ;  /* 0x0000b01001007387 */ /* 0x000fe80000100a00 */
[----:B------:R-:W-:Y:S04]  /*17c10*/  STL.64 [R1+0xb8], R18 ;  /* 0x0000b81201007387 */ /* 0x000fe80000100a00 */
[----:B------:R-:W2:Y:S04]  /*17c20*/  LDL.LU R8, [R1+0x2a0] ;  /* 0x0002a00001087983 */ /* 0x000ea80000300800 */
[----:B------:R1:W-:Y:S04]  /*17c30*/  STL.64 [R1+0xa0], R12 ;  /* 0x0000a00c01007387 */ /* 0x0003e80000100a00 */
[----:B------:R4:W-:Y:S04]  /*17c40*/  STL.64 [R1+0xa8], R14 ;  /* 0x0000a80e01007387 */ /* 0x0009e80000100a00 */
[----:B------:R1:W-:Y:S04]  /*17c50*/  STL.64 [R1+0x90], R4 ;  /* 0x0000900401007387 */ /* 0x0003e80000100a00 */
[----:B------:R1:W-:Y:S04]  /*17c60*/  STL.64 [R1+0x98], R6 ;  /* 0x0000980601007387 */ /* 0x0003e80000100a00 */
[----:B------:R-:W2:Y:S04]  /*17c70*/  LDL.LU R9, [R1+0x2a4] ;  /* 0x0002a40001097983 */ /* 0x000ea80000300800 */
[----:B------:R-:W2:Y:S04]  /*17c80*/  LDL.LU R10, [R1+0x2a8] ;  /* 0x0002a800010a7983 */ /* 0x000ea80000300800 */
[----:B------:R-:W2:Y:S04]  /*17c90*/  LDL.LU R11, [R1+0x2ac] ;  /* 0x0002ac00010b7983 */ /* 0x000ea80000300800 */
[----:B-1----:R-:W2:Y:S04]  /*17ca0*/  LDL.LU R12, [R1+0x2b0] ;  /* 0x0002b000010c7983 */ /* 0x002ea80000300800 */
[----:B------:R-:W2:Y:S04]  /*17cb0*/  LDL.LU R13, [R1+0x2b4] ;  /* 0x0002b400010d7983 */ /* 0x000ea80000300800 */
[----:B----4-:R-:W2:Y:S04]  /*17cc0*/  LDL.LU R14, [R1+0x2b8] ;  /* 0x0002b800010e7983 */ /* 0x010ea80000300800 */
[----:B------:R-:W2:Y:S04]  /*17cd0*/  LDL.LU R15, [R1+0x2bc] ;  /* 0x0002bc00010f7983 */ /* 0x000ea80000300800 */
[----:B------:R-:W4:Y:S04]  /*17ce0*/  LDL.LU R240, [R1+0x4f0] ;  /* 0x0004f00001f07983 */ /* 0x000f280000300800 */
[----:B------:R-:W4:Y:S04]  /*17cf0*/  LDL.LU R241, [R1+0x4f4] ;  /* 0x0004f40001f17983 */ /* 0x000f280000300800 */
[----:B------:R-:W4:Y:S01]  /*17d00*/  LDL.LU R242, [R1+0x4f8] ;  /* 0x0004f80001f27983 */ /* 0x000f220000300800 */
[C---:B------:R-:W-:Y:S03]  /*17d10*/  HMMA.1688.F32.TF32 R248, R32.reuse, R208, R248 ;  /* 0x000000d020f8723c */ /* 0x040fe600000810f8 */
[----:B------:R-:W4:Y:S04]  /*17d20*/  LDL.LU R243, [R1+0x4fc] ;  /* 0x0004fc0001f37983 */ /* 0x000f280000300800 */
[----:B------:R-:W2:Y:S01]  /*17d30*/  LDL.LU R236, [R1+0x500] ;  /* 0x0005000001ec7983 */ /* 0x000ea20000300800 */
[C---:B------:R-:W-:Y:S03]  /*17d40*/  HMMA.1688.F32.TF32 R224, R32.reuse, R204, R224 ;  /* 0x000000cc20e0723c */ /* 0x040fe600000810e0 */
[----:B------:R-:W2:Y:S04]  /*17d50*/  LDL.LU R237, [R1+0x504] ;  /* 0x0005040001ed7983 */ /* 0x000ea80000300800 */
[----:B------:R-:W2:Y:S01]  /*17d60*/  LDL.LU R238, [R1+0x508] ;  /* 0x0005080001ee7983 */ /* 0x000ea20000300800 */
[C---:B------:R-:W-:Y:S03]  /*17d70*/  HMMA.1688.F32.TF32 R228, R32.reuse, R200, R228 ;  /* 0x000000c820e4723c */ /* 0x040fe600000810e4 */
[----:B------:R-:W2:Y:S05]  /*17d80*/  LDL.LU R239, [R1+0x50c] ;  /* 0x00050c0001ef7983 */ /* 0x000eaa0000300800 */
[C---:B------:R-:W-:Y:S08]  /*17d90*/  HMMA.1688.F32.TF32 R232, R32.reuse, R196, R232 ;  /* 0x000000c420e8723c */ /* 0x040ff000000810e8 */
[----:B------:R-:W-:Y:S01]  /*17da0*/  HMMA.1688.F32.TF32 R32, R32, R192, R100 ;  /* 0x000000c02020723c */ /* 0x000fe20000081064 */
        /* <DEDUP_REMOVED lines=55> */
[----:B------:R-:W-:-:S03]  /*18120*/  IMAD.MOV.U32 R247, RZ, RZ, R252 ;  /* 0x000000fffff77224 */ /* 0x000fc600078e00fc */
[----:B------:R-:W4:Y:S04]  /*18130*/  LDL.LU R99, [R1+0x2dc] ;  /* 0x0002dc0001637983 */ /* 0x000f280000300800 */
[----:B------:R-:W4:Y:S04]  /*18140*/  LDL.LU R244, [R1+0x290] ;  /* 0x0002900001f47983 */ /* 0x000f280000300800 */
[----:B------:R-:W4:Y:S04]  /*18150*/  LDL.LU R245, [R1+0x294] ;  /* 0x0002940001f57983 */ /* 0x000f280000300800 */
[----:B------:R-:W4:Y:S04]  /*18160*/  LDL.LU R246, [R1+0x298] ;  /* 0x0002980001f67983 */ /* 0x000f280000300800 */
[----:B------:R-:W4:Y:S01]  /*18170*/  LDL.LU R252, [R1+0xff8] ;  /* 0x000ff80001fc7983 */ /* 0x000f220000300800 */
[C---:B--2---:R-:W-:Y:S08]  /*18180*/  HMMA.1688.F32.TF32 R20, R84.reuse, R192, R20 ;  /* 0x000000c05414723c */ /* 0x044ff00000081014 */
[----:B---3--:R-:W-:Y:S11]  /*18190*/  HMMA.1688.F32.TF32 R60, R84, R196, R60 ;  /* 0x000000c4543c723c */ /* 0x008ff6000008103c */
[----:B------:R-:W-:Y:S05]  /*181a0*/  @!UPT UIADD3 URZ, URZ, URZ, URZ ;  /* 0x0000003f3f3ff290 */ /* 0x000fea000fffe03f */
[----:B------:R-:W-:Y:S02]  /*181b0*/  IMAD.MOV.U32 R84, RZ, RZ, R23 ;  /* 0x000000ffff547224 */ /* 0x000fe400078e0017 */
[----:B------:R-:W-:Y:S02]  /*181c0*/  IMAD.MOV.U32 R85, RZ, RZ, R22 ;  /* 0x000000ffff557224 */ /* 0x000fe400078e0016 */
[----:B------:R-:W-:Y:S02]  /*181d0*/  IMAD.MOV.U32 R86, RZ, RZ, R21 ;  /* 0x000000ffff567224 */ /* 0x000fe400078e0015 */
[----:B------:R-:W-:Y:S01]  /*181e0*/  IMAD.MOV.U32 R87, RZ, RZ, R20 ;  /* 0x000000ffff577224 */ /* 0x000fe200078e0014 */
[----:B------:R-:W-:Y:S04]  /*181f0*/  STL.64 [R1+0x80], R60 ;  /* 0x0000803c01007387 */ /* 0x000fe80000100a00 */
[----:B------:R1:W-:Y:S04]  /*18200*/  STL.64 [R1+0x88], R62 ;  /* 0x0000883e01007387 */ /* 0x0003e80000100a00 */
[----:B-1----:R-:W2:Y:S04]  /*18210*/  LDL.LU.64 R62, [R1+0xff0] ;  /* 0x000ff000013e7983 */ /* 0x002ea80000300a00 */
[----:B------:R-:W2:Y:S04]  /*18220*/  LDL.LU.64 R60, [R1+0xfe8] ;  /* 0x000fe800013c7983 */ /* 0x000ea80000300a00 */
[----:B------:R-:W3:Y:S04]  /*18230*/  LDL.LU.64 R22, [R1+0xfe0] ;  /* 0x000fe00001167983 */ /* 0x000ee80000300a00 */
[----:B------:R-:W3:Y:S04]  /*18240*/  LDL.LU.64 R20, [R1+0xfd8] ;  /* 0x000fd80001147983 */ /* 0x000ee80000300a00 */
[----:B------:R1:W-:Y:S04]  /*18250*/  STL [R1+0xed8], R84 ;  /* 0x000ed85401007387 */ /* 0x0003e80000100800 */
[----:B------:R1:W-:Y:S04]  /*18260*/  STL [R1+0xed4], R85 ;  /* 0x000ed45501007387 */ /* 0x0003e80000100800 */
[----:B------:R1:W-:Y:S04]  /*18270*/  STL [R1+0xed0], R86 ;  /* 0x000ed05601007387 */ /* 0x0003e80000100800 */
[----:B------:R4:W-:Y:S04]  /*18280*/  STL [R1+0xecc], R87 ;  /* 0x000ecc5701007387 */ /* 0x0009e80000100800 */
[----:B-1----:R-:W2:Y:S04]  /*18290*/  LDL.LU R84, [R1+0x570] ;  /* 0x0005700001547983 */ /* 0x002ea80000300800 */
[----:B------:R-:W2:Y:S04]  /*182a0*/  LDL.LU R85, [R1+0x574] ;  /* 0x0005740001557983 */ /* 0x000ea80000300800 */
[----:B------:R-:W2:Y:S01]  /*182b0*/  LDL.LU R86, [R1+0x578] ;  /* 0x0005780001567983 */ /* 0x000ea20000300800 */
[----:B----4-:R-:W-:Y:S01]  /*182c0*/  IMAD.MOV.U32 R87, RZ, RZ, R252 ;  /* 0x000000ffff577224 */ /* 0x010fe200078e00fc */
[C---:B---3--:R-:W-:Y:S08]  /*182d0*/  HMMA.1688.F32.TF32 R56, R20.reuse, R184, R56 ;  /* 0x000000b81438723c */ /* 0x048ff00000081038 */
[C---:B------:R-:W-:Y:S08]  /*182e0*/  HMMA.1688.F32.TF32 R52, R20.reuse, R220, R52 ;  /* 0x000000dc1434723c */ /* 0x040ff00000081034 */
[C---:B------:R-:W-:Y:S08]  /*182f0*/  HMMA.1688.F32.TF32 R4, R20.reuse, R216, R4 ;  /* 0x000000d81404723c */ /* 0x040ff00000081004 */
[C---:B--2---:R-:W-:Y:S08]  /*18300*/  HMMA.1688.F32.TF32 R84, R20.reuse, R188, R84 ;  /* 0x000000bc1454723c */ /* 0x044ff00000081054 */
[C---:B------:R-:W-:Y:S08]  /*18310*/  HMMA.1688.F32.TF32 R24, R20.reuse, R212, R24 ;  /* 0x000000d41418723c */ /* 0x040ff00000081018 */
[C---:B------:R-:W-:Y:S08]  /*18320*/  HMMA.1688.F32.TF32 R40, R20.reuse, R208, R40 ;  /* 0x000000d01428723c */ /* 0x040ff00000081028 */
[----:B------:R-:W-:Y:S01]  /*18330*/  HMMA.1688.F32.TF32 R16, R20, R204, R16 ;  /* 0x000000cc1410723c */ /* 0x000fe20000081010 */
[----:B------:R1:W-:Y:S04]  /*18340*/  STL.64 [R1+0x220], R84 ;  /* 0x0002205401007387 */ /* 0x0003e80000100a00 */
[----:B------:R2:W-:Y:S01]  /*18350*/  STL.64 [R1+0x228], R86 ;  /* 0x0002285601007387 */ /* 0x0005e20000100a00 */
[----:B-1----:R-:W-:-:S02]  /*18360*/  IMAD.MOV.U32 R84, RZ, RZ, R56 ;  /* 0x000000ffff547224 */ /* 0x002fc400078e0038 */
[----:B------:R-:W-:Y:S02]  /*18370*/  IMAD.MOV.U32 R85, RZ, RZ, R57 ;  /* 0x000000ffff557224 */ /* 0x000fe400078e0039 */
[----:B--2---:R-:W-:Y:S02]  /*18380*/  IMAD.MOV.U32 R86, RZ, RZ, R58 ;  /* 0x000000ffff567224 */ /* 0x004fe400078e003a */
[----:B------:R-:W-:Y:S02]  /*18390*/  IMAD.MOV.U32 R87, RZ, RZ, R59 ;  /* 0x000000ffff577224 */ /* 0x000fe400078e003b */
[----:B------:R-:W2:Y:S04]  /*183a0*/  LDL.LU.64 R58, [R1+0xfd0] ;  /* 0x000fd000013a7983 */ /* 0x000ea80000300a00 */
[----:B------:R-:W2:Y:S04]  /*183b0*/  LDL.LU.64 R56, [R1+0xfc8] ;  /* 0x000fc80001387983 */ /* 0x000ea80000300a00 */
[----:B------:R-:W-:Y:S04]  /*183c0*/  STL.64 [R1+0x200], R52 ;  /* 0x0002003401007387 */ /* 0x000fe80000100a00 */
[----:B------:R1:W-:Y:S04]  /*183d0*/  STL.64 [R1+0x208], R54 ;  /* 0x0002083601007387 */ /* 0x0003e80000100a00 */
[----:B-1----:R-:W3:Y:S04]  /*183e0*/  LDL.LU.64 R54, [R1+0xfc0] ;  /* 0x000fc00001367983 */ /* 0x002ee80000300a00 */
[----:B------:R-:W3:Y:S04]  /*183f0*/  LDL.LU.64 R52, [R1+0xfb8] ;  /* 0x000fb80001347983 */ /* 0x000ee80000300a00 */
[----:B------:R-:W-:Y:S04]  /*18400*/  STL.64 [R1+0x1f0], R4 ;  /* 0x0001f00401007387 */ /* 0x000fe80000100a00 */
[----:B------:R1:W-:Y:S04]  /*18410*/  STL.64 [R1+0x1f8], R6 ;  /* 0x0001f80601007387 */ /* 0x0003e80000100a00 */
[----:B-1----:R-:W4:Y:S04]  /*18420*/  LDL.LU R7, [R1+0xfb0] ;  /* 0x000fb00001077983 */ /* 0x002f280000300800 */
[----:B------:R-:W2:Y:S04]  /*18430*/  LDL.LU.64 R4, [R1+0xfa8] ;  /* 0x000fa80001047983 */ /* 0x000ea80000300a00 */
[----:B------:R-:W-:Y:S04]  /*18440*/  STL.64 [R1+0x1e0], R24 ;  /* 0x0001e01801007387 */ /* 0x000fe80000100a00 */
[----:B------:R1:W-:Y:S04]  /*18450*/  STL.64 [R1+0x1e8], R26 ;  /* 0x0001e81a01007387 */ /* 0x0003e80000100a00 */
[----:B-1----:R-:W2:Y:S04]  /*18460*/  LDL.LU.64 R26, [R1+0xfa0] ;  /* 0x000fa000011a7983 */ /* 0x002ea80000300a00 */
[----:B------:R-:W2:Y:S04]  /*18470*/  LDL.LU.64 R24, [R1+0xf98] ;  /* 0x000f980001187983 */ /* 0x000ea80000300a00 */
[----:B------:R-:W-:Y:S04]  /*18480*/  STL.64 [R1+0x1d0], R40 ;  /* 0x0001d02801007387 */ /* 0x000fe80000100a00 */
[----:B------:R1:W-:Y:S04]  /*18490*/  STL.64 [R1+0x1d8], R42 ;  /* 0x0001d82a01007387 */ /* 0x0003e80000100a00 */
[----:B-1----:R-:W2:Y:S04]  /*184a0*/  LDL.LU.64 R42, [R1+0xf90] ;  /* 0x000f9000012a7983 */ /* 0x002ea80000300a00 */
[----:B------:R-:W-:Y:S04]  /*184b0*/  STL.64 [R1+0x1c0], R16 ;  /* 0x0001c01001007387 */ /* 0x000fe80000100a00 */
[----:B------:R1:W-:Y:S04]  /*184c0*/  STL.64 [R1+0x1c8], R18 ;  /* 0x0001c81201007387 */ /* 0x0003e80000100a00 */
[----:B-1----:R-:W2:Y:S04]  /*184d0*/  LDL.LU.64 R18, [R1+0xf88] ;  /* 0x000f880001127983 */ /* 0x002ea80000300a00 */
[----:B------:R-:W2:Y:S01]  /*184e0*/  LDL.LU.64 R16, [R1+0xf80] ;  /* 0x000f800001107983 */ /* 0x000ea20000300a00 */
[C---:B------:R-:W-:Y:S08]  /*184f0*/  HMMA.1688.F32.TF32 R144, R20.reuse, R200, R144 ;  /* 0x000000c81490723c */ /* 0x040ff00000081090 */
[C---:B------:R-:W-:Y:S08]  /*18500*/  HMMA.1688.F32.TF32 R44, R20.reuse, R196, R44 ;  /* 0x000000c4142c723c */ /* 0x040ff0000008102c */
[----:B------:R-:W-:Y:S07]  /*18510*/  HMMA.1688.F32.TF32 R20, R20, R192, R36 ;  /* 0x000000c01414723c */ /* 0x000fee0000081024 */
[----:B------:R-:W-:Y:S04]  /*18520*/  STL.64 [R1+0x1b0], R144 ;  /* 0x0001b09001007387 */ /* 0x000fe80000100a00 */
[----:B------:R1:W-:Y:S04]  /*18530*/  STL.64 [R1+0x1b8], R146 ;  /* 0x0001b89201007387 */ /* 0x0003e80000100a00 */
[----:B-1----:R-:W3:Y:S04]  /*18540*/  LDL.LU.64 R146, [R1+0xf78] ;  /* 0x000f780001927983 */ /* 0x002ee80000300a00 */
[----:B------:R-:W3:Y:S04]  /*18550*/  LDL.LU.64 R144, [R1+0xf70] ;  /* 0x000f700001907983 */ /* 0x000ee80000300a00 */
[----:B------:R-:W-:Y:S04]  /*18560*/  STL.64 [R1+0x1a0], R44 ;  /* 0x0001a02c01007387 */ /* 0x000fe80000100a00 */
[----:B------:R1:W-:Y:S04]  /*18570*/  STL.64 [R1+0x1a8], R46 ;  /* 0x0001a82e01007387 */ /* 0x0003e80000100a00 */
[----:B-1----:R-:W3:Y:S04]  /*18580*/  LDL.LU.64 R46, [R1+0xf68] ;  /* 0x000f6800012e7983 */ /* 0x002ee80000300a00 */
[----:B------:R-:W3:Y:S04]  /*18590*/  LDL.LU.64 R38, [R1+0xf60] ;  /* 0x000f600001267983 */ /* 0x000ee80000300a00 */
[----:B------:R-:W-:Y:S04]  /*185a0*/  STL.64 [R1+0x180], R20 ;  /* 0x0001801401007387 */ /* 0x000fe80000100a00 */
[----:B------:R1:W-:Y:S01]  /*185b0*/  STL.64 [R1+0x188], R22 ;  /* 0x0001881601007387 */ /* 0x0003e20000100a00 */
[C---:B--2---:R-:W-:Y:S08]  /*185c0*/  HMMA.1688.F32.TF32 R100, R16.reuse, R188, R100 ;  /* 0x000000bc1064723c */ /* 0x044ff00000081064 */
[C---:B-1----:R-:W-:Y:S11]  /*185d0*/  HMMA.1688.F32.TF32 R20, R16.reuse, R184, R236 ;  /* 0x000000b81014723c */ /* 0x042ff600000810ec */
[----:B------:R-:W-:Y:S04]  /*185e0*/  @!UPT UIADD3 URZ, URZ, URZ, URZ ;  /* 0x0000003f3f3ff290 */ /* 0x000fe8000fffe03f */
[----:B------:R-:W-:Y:S04]  /*185f0*/  STL.64 [R1+0x2f0], R100 ;  /* 0x0002f06401007387 */ /* 0x000fe80000100a00 */
[----:B------:R1:W-:Y:S04]  /*18600*/  STL.64 [R1+0x2f8], R102 ;  /* 0x0002f86601007387 */ /* 0x0003e80000100a00 */
[----:B------:R-:W-:Y:S04]  /*18610*/  STL.64 [R1+0x2e0], R20 ;  /* 0x0002e01401007387 */ /* 0x000fe80000100a00 */
[----:B------:R2:W-:Y:S01]  /*18620*/  STL.64 [R1+0x2e8], R22 ;  /* 0x0002e81601007387 */ /* 0x0005e20000100a00 */
[C---:B-1----:R-:W-:Y:S08]  /*18630*/  HMMA.1688.F32.TF32 R100, R16.reuse, R220, R96 ;  /* 0x000000dc1064723c */ /* 0x042ff00000081060 */
[C---:B------:R-:W-:Y:S08]  /*18640*/  HMMA.1688.F32.TF32 R96, R16.reuse, R216, R240 ;  /* 0x000000d81060723c */ /* 0x040ff000000810f0 */
[C---:B--2---:R-:W-:Y:S08]  /*18650*/  HMMA.1688.F32.TF32 R20, R16.reuse, R212, R12 ;  /* 0x000000d41014723c */ /* 0x044ff0000008100c */
[C---:B------:R-:W-:Y:S08]  /*18660*/  HMMA.1688.F32.TF32 R12, R16.reuse, R208, R8 ;  /* 0x000000d0100c723c */ /* 0x040ff00000081008 */
[----:B------:R-:W-:Y:S01]  /*18670*/  HMMA.1688.F32.TF32 R8, R16, R204, R244 ;  /* 0x000000cc1008723c */ /* 0x000fe200000810f4 */
[----:B------:R-:W-:Y:S04]  /*18680*/  STL.64 [R1+0x2d0], R100 ;  /* 0x0002d06401007387 */ /* 0x000fe80000100a00 */
[----:B------:R-:W-:Y:S04]  /*18690*/  STL.64 [R1+0x2d8], R102 ;  /* 0x0002d86601007387 */ /* 0x000fe80000100a00 */
[----:B------:R-:W-:Y:S04]  /*186a0*/  STL.64 [R1+0x2c0], R96 ;  /* 0x0002c06001007387 */ /* 0x000fe80000100a00 */
[----:B------:R-:W-:Y:S04]  /*186b0*/  STL.64 [R1+0x2c8], R98 ;  /* 0x0002c86201007387 */ /* 0x000fe80000100a00 */
[----:B------:R-:W-:Y:S04]  /*186c0*/  STL.64 [R1+0x2b0], R20 ;  /* 0x0002b01401007387 */ /* 0x000fe80000100a00 */
[----:B------:R-:W-:Y:S03]  /*186d0*/  STL.64 [R1+0x2b8], R22 ;  /* 0x0002b81601007387 */ /* 0x000fe60000100a00 */
[----:B------:R-:W-:Y:S01]  /*186e0*/  IMAD.MOV.U32 R44, RZ, RZ, R8 ;  /* 0x000000ffff2c7224 */ /* 0x000fe200078e0008 */
[----:B------:R1:W-:Y:S01]  /*186f0*/  STL.64 [R1+0x2a0], R12 ;  /* 0x0002a00c01007387 */ /* 0x0003e20000100a00 */
[----:B------:R-:W-:-:S03]  /*18700*/  IMAD.MOV.U32 R45, RZ, RZ, R9 ;  /* 0x000000ffff2d7224 */ /* 0x000fc600078e0009 */
[----:B------:R2:W-:Y:S01]  /*18710*/  STL.64 [R1+0x2a8], R14 ;  /* 0x0002a80e01007387 */ /* 0x0005e20000100a00 */
[----:B------:R-:W-:-:S03]  /*18720*/  IMAD.MOV.U32 R48, RZ, RZ, R10 ;  /* 0x000000ffff307224 */ /* 0x000fc600078e000a */
[----:B------:R-:W3:Y:S01]  /*18730*/  LDL.LU R8, [R1+0x280] ;  /* 0x0002800001087983 */ /* 0x000ee20000300800 */
[----:B------:R-:W-:-:S03]  /*18740*/  IMAD.MOV.U32 R252, RZ, RZ, R11 ;  /* 0x000000fffffc7224 */ /* 0x000fc600078e000b */
[----:B------:R-:W3:Y:S04]  /*18750*/  LDL.LU R9, [R1+0x284] ;  /* 0x0002840001097983 */ /* 0x000ee80000300800 */
[----:B------:R-:W3:Y:S04]  /*18760*/  LDL.LU R10, [R1+0x288] ;  /* 0x00028800010a7983 */ /* 0x000ee80000300800 */
[----:B------:R-:W3:Y:S04]  /*18770*/  LDL.LU R11, [R1+0x28c] ;  /* 0x00028c00010b7983 */ /* 0x000ee80000300800 */
[----:B------:R-:W4:Y:S04]  /*18780*/  LDL.LU R244, [R1+0x270] ;  /* 0x0002700001f47983 */ /* 0x000f280000300800 */
[----:B------:R-:W4:Y:S04]  /*18790*/  LDL.LU R245, [R1+0x274] ;  /* 0x0002740001f57983 */ /* 0x000f280000300800 */
[----:B------:R-:W4:Y:S04]  /*187a0*/  LDL.LU R246, [R1+0x278] ;  /* 0x0002780001f67983 */ /* 0x000f280000300800 */
[----:B------:R-:W4:Y:S04]  /*187b0*/  LDL.LU R247, [R1+0x27c] ;  /* 0x00027c0001f77983 */ /* 0x000f280000300800 */
[----:B-1----:R-:W4:Y:S04]  /*187c0*/  LDL.LU R12, [R1+0x440] ;  /* 0x00044000010c7983 */ /* 0x002f280000300800 */
[----:B------:R-:W4:Y:S04]  /*187d0*/  LDL.LU R13, [R1+0x444] ;  /* 0x00044400010d7983 */ /* 0x000f280000300800 */
[----:B--2---:R-:W2:Y:S04]  /*187e0*/  LDL.LU R14, [R1+0x448] ;  /* 0x00044800010e7983 */ /* 0x004ea80000300800 */
        /* <DEDUP_REMOVED lines=19> */
[----:B------:R-:W-:-:S03]  /*18920*/  IMAD.MOV.U32 R242, RZ, RZ, R5 ;  /* 0x000000fffff27224 */ /* 0x000fc600078e0005 */
[----:B------:R1:W-:Y:S01]  /*18930*/  STL [R1+0xec8], R252 ;  /* 0x000ec8fc01007387 */ /* 0x0003e20000100800 */
[----:B------:R-:W-:-:S03]  /*18940*/  IMAD.MOV.U32 R243, RZ, RZ, R4 ;  /* 0x000000fffff37224 */ /* 0x000fc600078e0004 */
[----:B------:R1:W-:Y:S04]  /*18950*/  STL [R1+0xec4], R48 ;  /* 0x000ec43001007387 */ /* 0x0003e80000100800 */
[----:B------:R1:W-:Y:S04]  /*18960*/  STL [R1+0xec0], R45 ;  /* 0x000ec02d01007387 */ /* 0x0003e80000100800 */
[----:B------:R-:W-:Y:S01]  /*18970*/  STL [R1+0xebc], R44 ;  /* 0x000ebc2c01007387 */ /* 0x000fe20000100800 */
[C---:B---3--:R-:W-:Y:S08]  /*18980*/  HMMA.1688.F32.TF32 R8, R16.reuse, R200, R8 ;  /* 0x000000c81008723c */ /* 0x048ff00000081008 */
[C---:B----4-:R-:W-:Y:S11]  /*18990*/  HMMA.1688.F32.TF32 R244, R16.reuse, R196, R244 ;  /* 0x000000c410f4723c */ /* 0x050ff600000810f4 */
[----:B------:R-:W-:Y:S05]  /*189a0*/  @!UPT UIADD3 URZ, URZ, URZ, URZ ;  /* 0x0000003f3f3ff290 */ /* 0x000fea000fffe03f */
[----:B------:R-:W-:Y:S02]  /*189b0*/  IMAD.MOV.U32 R41, RZ, RZ, R10 ;  /* 0x000000ffff297224 */ /* 0x000fe400078e000a */
[----:B------:R-:W-:Y:S02]  /*189c0*/  IMAD.MOV.U32 R37, RZ, RZ, R11 ;  /* 0x000000ffff257224 */ /* 0x000fe400078e000b */
[----:B------:R-:W3:Y:S04]  /*189d0*/  LDL.LU.64 R10, [R1+0xf58] ;  /* 0x000f5800010a7983 */ /* 0x000ee80000300a00 */
[----:B-1----:R-:W-:Y:S02]  /*189e0*/  IMAD.MOV.U32 R252, RZ, RZ, R244 ;  /* 0x000000fffffc7224 */ /* 0x002fe400078e00f4 */
[----:B------:R-:W-:Y:S01]  /*189f0*/  IMAD.MOV.U32 R48, RZ, RZ, R245 ;  /* 0x000000ffff307224 */ /* 0x000fe200078e00f5 */
[----:B------:R-:W4:Y:S01]  /*18a00*/  LDL.LU R244, [R1+0x450] ;  /* 0x0004500001f47983 */ /* 0x000f220000300800 */
[----:B--2---:R-:W-:Y:S01]  /*18a10*/  HMMA.1688.F32.TF32 R16, R16, R192, R20 ;  /* 0x000000c01010723c */ /* 0x004fe20000081014 */
[----:B------:R-:W-:-:S02]  /*18a20*/  IMAD.MOV.U32 R245, RZ, RZ, R7 ;  /* 0x000000fffff57224 */ /* 0x000fc400078e0007 */
[----:B------:R-:W-:Y:S01]  /*18a30*/  IMAD.MOV.U32 R45, RZ, RZ, R246 ;  /* 0x000000ffff2d7224 */ /* 0x000fe200078e00f6 */
[----:B------:R-:W2:Y:S04]  /*18a40*/  LDL.LU R7, [R1+0xf54] ;  /* 0x000f540001077983 */ /* 0x000ea80000300800 */
[----:B------:R-:W4:Y:S01]  /*18a50*/  LDL.LU R246, [R1+0x458] ;  /* 0x0004580001f67983 */ /* 0x000f220000300800 */
[C---:B------:R-:W-:Y:S08]  /*18a60*/  HMMA.1688.F32.TF32 R96, R24.reuse, R220, R96 ;  /* 0x000000dc1860723c */ /* 0x040ff00000081060 */
[C---:B------:R-:W-:Y:S08]  /*18a70*/  HMMA.1688.F32.TF32 R20, R24.reuse, R188, R100 ;  /* 0x000000bc1814723c */ /* 0x040ff00000081064 */
[C---:B------:R-:W-:Y:S08]  /*18a80*/  HMMA.1688.F32.TF32 R100, R24.reuse, R184, R236 ;  /* 0x000000b81864723c */ /* 0x040ff000000810ec */
[C---:B------:R-:W-:Y:S07]  /*18a90*/  HMMA.1688.F32.TF32 R12, R24.reuse, R212, R12 ;  /* 0x000000d4180c723c */ /* 0x040fee000008100c */
[----:B------:R-:W-:Y:S04]  /*18aa0*/  STL.64 [R1+0x330], R20 ;  /* 0x0003301401007387 */ /* 0x000fe80000100a00 */
[----:B------:R1:W-:Y:S02]  /*18ab0*/  STL.64 [R1+0x338], R22 ;  /* 0x0003381601007387 */ /* 0x0003e40000100a00 */
[----:B-1----:R-:W-:Y:S02]  /*18ac0*/  HMMA.1688.F32.TF32 R20, R24, R216, R240 ;  /* 0x000000d81814723c */ /* 0x002fe400000810f0 */
[----:B------:R1:W-:Y:S04]  /*18ad0*/  STL.64 [R1+0x380], R100 ;  /* 0x0003806401007387 */ /* 0x0003e80000100a00 */
[----:B------:R1:W-:Y:S04]  /*18ae0*/  STL.64 [R1+0x388], R102 ;  /* 0x0003886601007387 */ /* 0x0003e80000100a00 */
[----:B-1----:R-:W2:Y:S04]  /*18af0*/  LDL.LU R100, [R1+0x430] ;  /* 0x0004300001647983 */ /* 0x002ea80000300800 */
[----:B------:R-:W-:Y:S04]  /*18b00*/  STL.64 [R1+0x480], R96 ;  /* 0x0004806001007387 */ /* 0x000fe80000100a00 */
[----:B------:R-:W-:Y:S05]  /*18b10*/  STL.64 [R1+0x488], R98 ;  /* 0x0004886201007387 */ /* 0x000fea0000100a00 */
[----:B------:R-:W-:Y:S04]  /*18b20*/  STL.64 [R1+0x3d0], R20 ;  /* 0x0003d01401007387 */ /* 0x000fe80000100a00 */
[----:B------:R-:W-:Y:S04]  /*18b30*/  STL.64 [R1+0x3d8], R22 ;  /* 0x0003d81601007387 */ /* 0x000fe80000100a00 */
[----:B------:R-:W2:Y:S04]  /*18b40*/  LDL.LU R101, [R1+0x434] ;  /* 0x0004340001657983 */ /* 0x000ea80000300800 */
[----:B------:R1:W-:Y:S04]  /*18b50*/  STL.64 [R1+0x440], R12 ;  /* 0x0004400c01007387 */ /* 0x0003e80000100a00 */
        /* <DEDUP_REMOVED lines=8> */
[----:B-1----:R-:W2:Y:S04]  /*18be0*/  LDL.LU R12, [R1+0x360] ;  /* 0x00036000010c7983 */ /* 0x002ea80000300800 */
[----:B------:R-:W2:Y:S04]  /*18bf0*/  LDL.LU R13, [R1+0x364] ;  /* 0x00036400010d7983 */ /* 0x000ea80000300800 */
[----:B------:R-:W2:Y:S04]  /*18c00*/  LDL.LU R14, [R1+0x368] ;  /* 0x00036800010e7983 */ /* 0x000ea80000300800 */
[----:B------:R-:W2:Y:S01]  /*18c10*/  LDL.LU R15, [R1+0x36c] ;  /* 0x00036c00010f7983 */ /* 0x000ea20000300800 */
[----:B------:R-:W-:-:S02]  /*18c20*/  IMAD.MOV.U32 R44, RZ, RZ, R247 ;  /* 0x000000ffff2c7224 */ /* 0x000fc400078e00f7 */
[----:B------:R-:W-:Y:S01]  /*18c30*/  IMAD.MOV.U32 R247, RZ, RZ, R3 ;  /* 0x000000fffff77224 */ /* 0x000fe200078e0003 */
        /* <DEDUP_REMOVED lines=8> */
[C---:B----4-:R-:W-:Y:S07]  /*18cc0*/  HMMA.1688.F32.TF32 R96, R24.reuse, R208, R244 ;  /* 0x000000d01860723c */ /* 0x050fee00000810f4 */
[----:B---3--:R-:W-:Y:S11]  /*18cd0*/  IMAD.MOV.U32 R247, RZ, RZ, R10 ;  /* 0x000000fffff77224 */ /* 0x008ff600078e000a */
[----:B------:R-:W-:Y:S06]  /*18ce0*/  @!UPT UIADD3 URZ, URZ, URZ, URZ ;  /* 0x0000003f3f3ff290 */ /* 0x000fec000fffe03f */
[----:B------:R-:W-:Y:S02]  /*18cf0*/  IMAD.MOV.U32 R221, RZ, RZ, R96 ;  /* 0x000000ffffdd7224 */ /* 0x000fe400078e0060 */
[----:B------:R-:W-:Y:S01]  /*18d00*/  IMAD.MOV.U32 R220, RZ, RZ, R97 ;  /* 0x000000ffffdc7224 */ /* 0x000fe200078e0061 */
[----:B------:R-:W3:Y:S01]  /*18d10*/  LDL.LU R96, [R1+0x230] ;  /* 0x0002300001607983 */ /* 0x000ee20000300800 */
[----:B------:R-:W-:Y:S02]  /*18d20*/  IMAD.MOV.U32 R217, RZ, RZ, R98 ;  /* 0x000000ffffd97224 */ /* 0x000fe400078e0062 */
[----:B------:R-:W-:Y:S01]  /*18d30*/  IMAD.MOV.U32 R216, RZ, RZ, R99 ;  /* 0x000000ffffd87224 */ /* 0x000fe200078e0063 */
[----:B------:R-:W3:Y:S04]  /*18d40*/  LDL.LU R97, [R1+0x234] ;  /* 0x0002340001617983 */ /* 0x000ee80000300800 */
[----:B------:R-:W3:Y:S04]  /*18d50*/  LDL.LU R98, [R1+0x238] ;  /* 0x0002380001627983 */ /* 0x000ee80000300800 */
[----:B------:R-:W3:Y:S04]  /*18d60*/  LDL.LU R99, [R1+0x23c] ;  /* 0x00023c0001637983 */ /* 0x000ee80000300800 */
[----:B------:R-:W4:Y:S04]  /*18d70*/  LDL.LU R244, [R1+0x20] ;  /* 0x0000200001f47983 */ /* 0x000f280000300800 */
[----:B------:R-:W4:Y:S04]  /*18d80*/  LDL.LU R245, [R1+0x24] ;  /* 0x0000240001f57983 */ /* 0x000f280000300800 */
[----:B------:R-:W4:Y:S04]  /*18d90*/  LDL.LU R246, [R1+0x28] ;  /* 0x0000280001f67983 */ /* 0x000f280000300800 */
[----:B------:R-:W3:Y:S01]  /*18da0*/  LDL.LU R10, [R1+0xf50] ;  /* 0x000f5000010a7983 */ /* 0x000ee20000300800 */
[C---:B--2---:R-:W-:Y:S08]  /*18db0*/  HMMA.1688.F32.TF32 R100, R24.reuse, R204, R100 ;  /* 0x000000cc1864723c */ /* 0x044ff00000081064 */
[C---:B------:R-:W-:Y:S08]  /*18dc0*/  HMMA.1688.F32.TF32 R236, R24.reuse, R200, R236 ;  /* 0x000000c818ec723c */ /* 0x040ff000000810ec */
[----:B------:R-:W-:Y:S08]  /*18dd0*/  HMMA.1688.F32.TF32 R12, R24, R196, R12 ;  /* 0x000000c4180c723c */ /* 0x000ff0000008100c */
[----:B------:R-:W-:-:S02]  /*18de0*/  IMAD.MOV.U32 R209, RZ, RZ, R102 ;  /* 0x000000ffffd17224 */ /* 0x000fc400078e0066 */
[----:B------:R-:W-:Y:S02]  /*18df0*/  IMAD.MOV.U32 R208, RZ, RZ, R103 ;  /* 0x000000ffffd07224 */ /* 0x000fe400078e0067 */
[----:B------:R-:W-:Y:S01]  /*18e00*/  IMAD.MOV.U32 R213, RZ, RZ, R100 ;  /* 0x000000ffffd57224 */ /* 0x000fe200078e0064 */
[----:B------:R-:W2:Y:S01]  /*18e10*/  LDL.LU.64 R102, [R1+0xf48] ;  /* 0x000f480001667983 */ /* 0x000ea20000300a00 */
[----:B------:R-:W-:Y:S02]  /*18e20*/  IMAD.MOV.U32 R212, RZ, RZ, R101 ;  /* 0x000000ffffd47224 */ /* 0x000fe400078e0065 */
[----:B------:R-:W-:Y:S01]  /*18e30*/  IMAD.MOV.U32 R201, RZ, RZ, R238 ;  /* 0x000000ffffc97224 */ /* 0x000fe200078e00ee */
[----:B------:R-:W2:Y:S01]  /*18e40*/  LDL.LU.64 R100, [R1+0xf40] ;  /* 0x000f400001647983 */ /* 0x000ea20000300a00 */
[----:B------:R-:W-:Y:S02]  /*18e50*/  IMAD.MOV.U32 R200, RZ, RZ, R239 ;  /* 0x000000ffffc87224 */ /* 0x000fe400078e00ef */
[----:B------:R-:W-:Y:S01]  /*18e60*/  IMAD.MOV.U32 R205, RZ, RZ, R236 ;  /* 0x000000ffffcd7224 */ /* 0x000fe200078e00ec */
[----:B------:R-:W2:Y:S01]  /*18e70*/  LDL.LU.64 R238, [R1+0xf38] ;  /* 0x000f380001ee7983 */ /* 0x000ea20000300a00 */
[----:B------:R-:W-:-:S03]  /*18e80*/  IMAD.MOV.U32 R204, RZ, RZ, R237 ;  /* 0x000000ffffcc7224 */ /* 0x000fc600078e00ed */
[----:B------:R-:W2:Y:S01]  /*18e90*/  LDL.LU.64 R236, [R1+0xf30] ;  /* 0x000f300001ec7983 */ /* 0x000ea20000300a00 */
[----:B------:R-:W-:Y:S02]  /*18ea0*/  IMAD.MOV.U32 R185, RZ, RZ, R14 ;  /* 0x000000ffffb97224 */ /* 0x000fe400078e000e */
[----:B------:R-:W-:Y:S02]  /*18eb0*/  IMAD.MOV.U32 R184, RZ, RZ, R15 ;  /* 0x000000ffffb87224 */ /* 0x000fe400078e000f */
[----:B------:R-:W2:Y:S01]  /*18ec0*/  LDL.LU.64 R14, [R1+0xf28] ;  /* 0x000f2800010e7983 */ /* 0x000ea20000300a00 */
[----:B------:R-:W-:Y:S07]  /*18ed0*/  HMMA.1688.F32.TF32 R20, R24, R192, R20 ;  /* 0x000000c01814723c */ /* 0x000fee0000081014 */
[----:B------:R-:W-:-:S02]  /*18ee0*/  IMAD.MOV.U32 R24, RZ, RZ, R11 ;  /* 0x000000ffff187224 */ /* 0x000fc400078e000b */
[----:B------:R-:W3:Y:S01]  /*18ef0*/  LDL.LU R11, [R1+0xf24] ;  /* 0x000f2400010b7983 */ /* 0x000ee20000300800 */
[----:B------:R-:W-:Y:S02]  /*18f00*/  IMAD.MOV.U32 R27, RZ, RZ, R51 ;  /* 0x000000ffff1b7224 */ /* 0x000fe400078e0033 */
[----:B------:R-:W-:Y:S02]  /*18f10*/  IMAD.MOV.U32 R4, RZ, RZ, R8 ;  /* 0x000000ffff047224 */ /* 0x000fe400078e0008 */
[----:B------:R-:W-:Y:S02]  /*18f20*/  IMAD.MOV.U32 R5, RZ, RZ, R9 ;  /* 0x000000ffff057224 */ /* 0x000fe400078e0009 */
[----:B------:R-:W-:Y:S02]  /*18f30*/  IMAD.MOV.U32 R9, RZ, RZ, R16 ;  /* 0x000000ffff097224 */ /* 0x000fe400078e0010 */
[----:B------:R-:W-:Y:S01]  /*18f40*/  IMAD.MOV.U32 R8, RZ, RZ, R17 ;  /* 0x000000ffff087224 */ /* 0x000fe200078e0011 */
[----:B------:R-:W-:Y:S01]  /*18f50*/  LDS R16, [R49+0x6000] ;  /* 0x0060000031107984 */ /* 0x000fe20000000800 */
[----:B------:R-:W-:-:S02]  /*18f60*/  IMAD.MOV.U32 R6, RZ, RZ, R18 ;  /* 0x000000ffff067224 */ /* 0x000fc400078e0012 */
[----:B------:R-:W-:Y:S01]  /*18f70*/  IMAD.MOV.U32 R3, RZ, RZ, R19 ;  /* 0x000000ffff037224 */ /* 0x000fe200078e0013 */
[----:B------:R-:W-:Y:S04]  /*18f80*/  LDS R18, [R49+0x7000] ;  /* 0x0070000031127984 */ /* 0x000fe80000000800 */
[----:B------:R-:W-:Y:S04]  /*18f90*/  LDS R17, [R7+0x6000] ;  /* 0x0060000007117984 */ /* 0x000fe80000000800 */
[----:B------:R-:W3:Y:S01]  /*18fa0*/  LDS R19, [R7+0x7000] ;  /* 0x0070000007137984 */ /* 0x000ee20000000800 */
[----:B--2---:R-:W-:-:S03]  /*18fb0*/  IMAD.MOV.U32 R25, RZ, RZ, R14 ;  /* 0x000000ffff197224 */ /* 0x004fc600078e000e */
[----:B------:R-:W2:Y:S01]  /*18fc0*/  LDL.LU R14, [R1+0xf20] ;  /* 0x000f2000010e7983 */ /* 0x000ea20000300800 */
[----:B------:R-:W-:-:S03]  /*18fd0*/  IMAD.MOV.U32 R26, RZ, RZ, R15 ;  /* 0x000000ffff1a7224 */ /* 0x000fc600078e000f */
[----:B------:R-:W2:Y:S04]  /*18fe0*/  LDL.LU R15, [R1+0xf1c] ;  /* 0x000f1c00010f7983 */ /* 0x000ea80000300800 */
[----:B------:R-:W4:Y:S01]  /*18ff0*/  LDL.LU R51, [R1+0xf18] ;  /* 0x000f180001337983 */ /* 0x000f220000300800 */
[C---:B---3--:R-:W-:Y:S11]  /*19000*/  HMMA.1688.F32.TF32 R96, R16.reuse, R10, R96 ;  /* 0x0000000a1060723c */ /* 0x048ff60000081060 */
[----:B------:R-:W-:Y:S11]  /*19010*/  @!UPT UIADD3 URZ, URZ, URZ, URZ ;  /* 0x0000003f3f3ff290 */ /* 0x000ff6000fffe03f */
[----:B------:R-:W-:Y:S01]  /*19020*/  @!UPT UIADD3 URZ, URZ, URZ, URZ ;  /* 0x0000003f3f3ff290 */ /* 0x000fe2000fffe03f */
[----:B------:R-:W-:Y:S04]  /*19030*/  STL.64 [R1+0x370], R96 ;  /* 0x0003706001007387 */ /* 0x000fe80000100a00 */
[----:B------:R1:W-:Y:S04]  /*19040*/  STL.64 [R1+0x378], R98 ;  /* 0x0003786201007387 */ /* 0x0003e80000100a00 */
[----:B-1----:R-:W3:Y:S04]  /*19050*/  LDL.LU.64 R98, [R1+0xf10] ;  /* 0x000f100001627983 */ /* 0x002ee80000300a00 */
[----:B------:R-:W3:Y:S01]  /*19060*/  LDL.LU.64 R96, [R1+0xf08] ;  /* 0x000f080001607983 */ /* 0x000ee20000300a00 */
[C---:B--2---:R-:W-:Y:S08]  /*19070*/  HMMA.1688.F32.TF32 R240, R16.reuse, R14, R240 ;  /* 0x0000000e10f0723c */ /* 0x044ff000000810f0 */
[C---:B----4-:R-:W-:Y:S11]  /*19080*/  HMMA.1688.F32.TF32 R244, R16.reuse, R50, R244 ;  /* 0x0000003210f4723c */ /* 0x050ff600000810f4 */
[----:B------:R-:W-:Y:S04]  /*19090*/  @!UPT UIADD3 URZ, URZ, URZ, URZ ;  /* 0x0000003f3f3ff290 */ /* 0x000fe8000fffe03f */
[----:B------:R-:W-:Y:S04]  /*190a0*/  STL.64 [R1+0x360], R240 ;  /* 0x000360f001007387 */ /* 0x000fe80000100a00 */
[----:B------:R1:W-:Y:S04]  /*190b0*/  STL.64 [R1+0x368], R242 ;  /* 0x000368f201007387 */ /* 0x0003e80000100a00 */
[----:B-1----:R-:W2:Y:S04]  /*190c0*/  LDL.LU.64 R242, [R1+0xf00] ;  /* 0x000f000001f27983 */ /* 0x002ea80000300a00 */
[----:B------:R-:W2:Y:S04]  /*190d0*/  LDL.LU.64 R240, [R1+0xef8] ;  /* 0x000ef80001f07983 */ /* 0x000ea80000300a00 */
[----:B------:R-:W-:Y:S04]  /*190e0*/  STL.64 [R1+0x5e0], R244 ;  /* 0x0005e0f401007387 */ /* 0x000fe80000100a00 */
[----:B------:R1:W-:Y:S04]  /*190f0*/  STL.64 [R1+0x5e8], R246 ;  /* 0x0005e8f601007387 */ /* 0x0003e80000100a00 */
[----:B-1----:R-:W4:Y:S04]  /*19100*/  LDL.LU.64 R246, [R1+0xef0] ;  /* 0x000ef00001f67983 */ /* 0x002f280000300a00 */
[----:B------:R-:W4:Y:S02]  /*19110*/  LDL.LU.64 R244, [R1+0xee8] ;  /* 0x000ee80001f47983 */ /* 0x000f240000300a00 */
[----:B----4-:R-:W-:Y:S11]  /*19120*/  HMMA.1688.F32.TF32 R244, R16, R46, R244 ;  /* 0x0000002e10f4723c */ /* 0x010ff600000810f4 */
[----:B------:R-:W-:Y:S11]  /*19130*/  @!UPT UIADD3 URZ, URZ, URZ, URZ ;  /* 0x0000003f3f3ff290 */ /* 0x000ff6000fffe03f */
[----:B------:R-:W-:Y:S01]  /*19140*/  @!UPT UIADD3 URZ, URZ, URZ, URZ ;  /* 0x0000003f3f3ff290 */ /* 0x000fe2000fffe03f */
[----:B------:R1:W-:Y:S04]  /*19150*/  STL.64 [R1+0x660], R244 ;  /* 0x000660f401007387 */ /* 0x0003e80000100a00 */
[----:B------:R4:W-:Y:S04]  /*19160*/  STL.64 [R1+0x668], R246 ;  /* 0x000668f601007387 */ /* 0x0009e80000100a00 */
[----:B-1----:R-:W3:Y:S04]  /*19170*/  LDL.LU R244, [R1+0x150] ;  /* 0x0001500001f47983 */ /* 0x002ee80000300800 */
[----:B------:R-:W3:Y:S01]  /*19180*/  LDL.LU R245, [R1+0x154] ;  /* 0x0001540001f57983 */ /* 0x000ee20000300800 */
[----:B----4-:R-:W-:-:S02]  /*19190*/  IMAD.MOV.U32 R246, RZ, RZ, R42 ;  /* 0x000000fffff67224 */ /* 0x010fc400078e002a */
[----:B------:R-:W-:Y:S01]  /*191a0*/  IMAD.MOV.U32 R247, RZ, RZ, R43 ;  /* 0x000000fffff77224 */ /* 0x000fe200078e002b */
[----:B------:R-:W4:Y:S04]  /*191b0*/  LDL.LU R42, [R1+0xee0] ;  /* 0x000ee000012a7983 */ /* 0x000f280000300800 */
[----:B------:R-:W4:Y:S01]  /*191c0*/  LDL.LU R43, [R1+0xedc] ;  /* 0x000edc00012b7983 */ /* 0x000f220000300800 */
[C---:B--2---:R-:W-:Y:S11]  /*191d0*/  HMMA.1688.F32.TF32 R240, R16.reuse, R38, R240 ;  /* 0x0000002610f0723c */ /* 0x044ff600000810f0 */
[----:B------:R-:W-:Y:S11]  /*191e0*/  @!UPT UIADD3 URZ, URZ, URZ, URZ ;  /* 0x0000003f3f3ff290 */ /* 0x000ff6000fffe03f */
[----:B------:R-:W-:Y:S01]  /*191f0*/  @!UPT UIADD3 URZ, URZ, URZ, URZ ;  /* 0x0000003f3f3ff290 */ /* 0x000fe2000fffe03f */
[----:B------:R1:W-:Y:S04]  /*19200*/  STL.64 [R1+0x6f0], R240 ;  /* 0x0006f0f001007387 */ /* 0x0003e80000100a00 */
[----:B------:R2:W-:Y:S04]  /*19210*/  STL.64 [R1+0x6f8], R242 ;  /* 0x0006f8f201007387 */ /* 0x0005e80000100a00 */
[----:B-1----:R-:W3:Y:S04]  /*19220*/  LDL.LU R240, [R1+0x160] ;  /* 0x0001600001f07983 */ /* 0x002ee80000300800 */
[----:B------:R-:W3:Y:S04]  /*19230*/  LDL.LU R241, [R1+0x164] ;  /* 0x0001640001f17983 */ /* 0x000ee80000300800 */
[----:B--2---:R-:W3:Y:S04]  /*19240*/  LDL.LU R242, [R1+0x168] ;  /* 0x0001680001f27983 */ /* 0x004ee80000300800 */
[----:B------:R-:W3:Y:S01]  /*19250*/  LDL.LU R243, [R1+0x16c] ;  /* 0x00016c0001f37983 */ /* 0x000ee20000300800 */
[C---:B------:R-:W-:Y:S08]  /*19260*/  HMMA.1688.F32.TF32 R52, R16.reuse, R190, R52 ;  /* 0x000000be1034723c */ /* 0x040ff00000081034 */
[C---:B----4-:R-:W-:Y:S11]  /*19270*/  HMMA.1688.F32.TF32 R236, R16.reuse, R42, R236 ;  /* 0x0000002a10ec723c */ /* 0x050ff600000810ec */
[----:B------:R-:W-:Y:S11]  /*19280*/  @!UPT UIADD3 URZ, URZ, URZ, URZ ;  /* 0x0000003f3f3ff290 */ /* 0x000ff6000fffe03f */
[----:B------:R-:W-:Y:S01]  /*19290*/  @!UPT UIADD3 URZ, URZ, URZ, URZ ;  /* 0x0000003f3f3ff290 */ /* 0x000fe2000fffe03f */
[----:B------:R1:W-:Y:S04]  /*192a0*/  STL.64 [R1+0x790], R236 ;  /* 0x000790ec01007387 */ /* 0x0003e80000100a00 */
[----:B------:R2:W-:Y:S04]  /*192b0*/  STL.64 [R1+0x798], R238 ;  /* 0x000798ee01007387 */ /* 0x0005e80000100a00 */
[----:B-1----:R-:W4:Y:S04]  /*192c0*/  LDL.LU R236, [R1+0x3c0] ;  /* 0x0003c00001ec7983 */ /* 0x002f280000300800 */
[----:B------:R-:W4:Y:S04]  /*192d0*/  LDL.LU R237, [R1+0x3c4] ;  /* 0x0003c40001ed7983 */ /* 0x000f280000300800 */
[----:B--2---:R-:W4:Y:S04]  /*192e0*/  LDL.LU R238, [R1+0x3c8] ;  /* 0x0003c80001ee7983 */ /* 0x004f280000300800 */
[----:B------:R-:W4:Y:S04]  /*192f0*/  LDL.LU R239, [R1+0x3cc] ;  /* 0x0003cc0001ef7983 */ /* 0x000f280000300800 */
[----:B------:R-:W-:Y:S04]  /*19300*/  STL.64 [R1+0x980], R52 ;  /* 0x0009803401007387 */ /* 0x000fe80000100a00 */
[----:B------:R1:W-:Y:S02]  /*19310*/  STL.64 [R1+0x988], R54 ;  /* 0x0009883601007387 */ /* 0x0003e40000100a00 */
[C---:B-1----:R-:W-:Y:S08]  /*19320*/  HMMA.1688.F32.TF32 R52, R16.reuse, R186, R56 ;  /* 0x000000ba1034723c */ /* 0x042ff00000081038 */
[C---:B------:R-:W-:Y:S11]  /*19330*/  HMMA.1688.F32.TF32 R56, R16.reuse, R222, R60 ;  /* 0x000000de1038723c */ /* 0x040ff6000008103c */
[----:B------:R-:W-:Y:S04]  /*19340*/  @!UPT UIADD3 URZ, URZ, URZ, URZ ;  /* 0x0000003f3f3ff290 */ /* 0x000fe8000fffe03f */
[----:B------:R-:W-:Y:S04]  /*19350*/  STL.64 [R1+0x970], R52 ;  /* 0x0009703401007387 */ /* 0x000fe80000100a00 */
[----:B------:R1:W-:Y:S02]  /*19360*/  STL.64 [R1+0x978], R54 ;  /* 0x0009783601007387 */ /* 0x0003e40000100a00 */
[C---:B-1----:R-:W-:Y:S02]  /*19370*/  HMMA.1688.F32.TF32 R52, R16.reuse, R218, R64 ;  /* 0x000000da1034723c */ /* 0x042fe40000081040 */
[----:B------:R-:W-:Y:S04]  /*19380*/  STL.64 [R1+0x960], R56 ;  /* 0x0009603801007387 */ /* 0x000fe80000100a00 */
[----:B------:R1:W-:Y:S02]  /*19390*/  STL.64 [R1+0x968], R58 ;  /* 0x0009683a01007387 */ /* 0x0003e40000100a00 */
[C---:B------:R-:W-:Y:S08]  /*193a0*/  HMMA.1688.F32.TF32 R60, R16.reuse, R214, R68 ;  /* 0x000000d6103c723c */ /* 0x040ff00000081044 */
[----:B-1----:R-:W-:Y:S07]  /*193b0*/  HMMA.1688.F32.TF32 R56, R16, R210, R72 ;  /* 0x000000d21038723c */ /* 0x002fee0000081048 */
[----:B------:R-:W-:Y:S04]  /*193c0*/  STL.64 [R1+0x950], R52 ;  /* 0x0009503401007387 */ /* 0x000fe80000100a00 */
[----:B------:R1:W-:Y:S01]  /*193d0*/  STL.64 [R1+0x958], R54 ;  /* 0x0009583601007387 */ /* 0x0003e20000100a00 */
[----:B------:R-:W-:-:S02]  /*193e0*/  IMAD.MOV.U32 R189, RZ, RZ, R12 ;  /* 0x000000ffffbd7224 */ /* 0x000fc400078e000c */
[----:B------:R-:W-:Y:S01]  /*193f0*/  IMAD.MOV.U32 R188, RZ, RZ, R13 ;  /* 0x000000ffffbc7224 */ /* 0x000fe200078e000d */
[C---:B-1----:R-:W-:Y:S01]  /*19400*/  HMMA.1688.F32.TF32 R52, R16.reuse, R206, R76 ;  /* 0x000000ce1034723c */ /* 0x042fe2000008104c */
[----:B------:R-:W-:Y:S02]  /*19410*/  IMAD.MOV.U32 R40, RZ, RZ, R20 ;  /* 0x000000ffff287224 */ /* 0x000fe400078e0014 */
[----:B------:R-:W-:Y:S01]  /*19420*/  IMAD.MOV.U32 R36, RZ, RZ, R21 ;  /* 0x000000ffff247224 */ /* 0x000fe200078e0015 */
[----:B------:R-:W-:Y:S01]  /*19430*/  LDS R20, [R49+0x6080] ;  /* 0x0060800031147984 */ /* 0x000fe20000000800 */
[----:B------:R-:W-:Y:S02]  /*19440*/  IMAD.MOV.U32 R13, RZ, RZ, R22 ;  /* 0x000000ffff0d7224 */ /* 0x000fe400078e0016 */
[----:B------:R-:W-:Y:S01]  /*19450*/  IMAD.MOV.U32 R12, RZ, RZ, R23 ;  /* 0x000000ffff0c7224 */ /* 0x000fe200078e0017 */
[----:B------:R-:W-:Y:S04]  /*19460*/  LDS R22, [R49+0x7080] ;  /* 0x0070800031167984 */ /* 0x000fe80000000800 */
[----:B------:R-:W-:Y:S04]  /*19470*/  LDS R21, [R7+0x6080] ;  /* 0x0060800007157984 */ /* 0x000fe80000000800 */
[----:B------:R-:W3:Y:S04]  /*19480*/  LDS R23, [R7+0x7080] ;  /* 0x0070800007177984 */ /* 0x000ee80000000800 */
[----:B------:R-:W-:Y:S04]  /*19490*/  STL.64 [R1+0x940], R60 ;  /* 0x0009403c01007387 */ /* 0x000fe80000100a00 */
[----:B------:R1:W-:Y:S04]  /*194a0*/  STL.64 [R1+0x948], R62 ;  /* 0x0009483e01007387 */ /* 0x0003e80000100a00 */
[----:B------:R-:W-:Y:S04]  /*194b0*/  STL.64 [R1+0x930], R56 ;  /* 0x0009303801007387 */ /* 0x000fe80000100a00 */
[----:B------:R2:W-:Y:S01]  /*194c0*/  STL.64 [R1+0x938], R58 ;  /* 0x0009383a01007387 */ /* 0x0005e20000100a00 */
[C---:B-1----:R-:W-:Y:S03]  /*194d0*/  HMMA.1688.F32.TF32 R60, R16.reuse, R202, R80 ;  /* 0x000000ca103c723c */ /* 0x042fe60000081050 */
[----:B------:R-:W-:Y:S04]  /*194e0*/  STL.64 [R1+0x920], R52 ;  /* 0x0009203401007387 */ /* 0x000fe80000100a00 */
[----:B------:R1:W-:Y:S01]  /*194f0*/  STL.64 [R1+0x928], R54 ;  /* 0x0009283601007387 */ /* 0x0003e20000100a00 */
[C---:B--2---:R-:W-:Y:S08]  /*19500*/  HMMA.1688.F32.TF32 R56, R16.reuse, R198, R88 ;  /* 0x000000c61038723c */ /* 0x044ff00000081058 */
[----:B-1----:R-:W-:Y:S01]  /*19510*/  HMMA.1688.F32.TF32 R52, R16, R194, R92 ;  /* 0x000000c21034723c */ /* 0x002fe2000008105c */
[----:B------:R-:W-:Y:S04]  /*19520*/  LDS R16, [R49+0x6100] ;  /* 0x0061000031107984 */ /* 0x000fe80000000800 */
[----:B------:R-:W-:Y:S04]  /*19530*/  LDS R18, [R49+0x7100] ;  /* 0x0071000031127984 */ /* 0x000fe80000000800 */
[----:B------:R-:W-:Y:S04]  /*19540*/  STL.64 [R1+0x910], R60 ;  /* 0x0009103c01007387 */ /* 0x000fe80000100a00 */
[----:B------:R-:W-:Y:S04]  /*19550*/  STL.64 [R1+0x918], R62 ;  /* 0x0009183e01007387 */ /* 0x000fe80000100a00 */
[----:B------:R-:W-:Y:S04]  /*19560*/  STL.64 [R1+0x900], R56 ;  /* 0x0009003801007387 */ /* 0x000fe80000100a00 */
[----:B------:R3:W-:Y:S04]  /*19570*/  STL.64 [R1+0x908], R58 ;  /* 0x0009083a01007387 */ /* 0x0007e80000100a00 */
[----:B------:R-:W-:Y:S04]  /*19580*/  STL.64 [R1+0x8f0], R52 ;  /* 0x0008f03401007387 */ /* 0x000fe80000100a00 */
[----:B------:R4:W-:Y:S01]  /*19590*/  STL.64 [R1+0x8f8], R54 ;  /* 0x0008f83601007387 */ /* 0x0009e20000100a00 */
[C---:B---3--:R-:W-:Y:S03]  /*195a0*/  HMMA.1688.F32.TF32 R56, R20.reuse, R14, R240 ;  /* 0x0000000e1438723c */ /* 0x048fe600000810f0 */
[----:B------:R-:W-:Y:S04]  /*195b0*/  LDS R17, [R7+0x6100] ;  /* 0x0061000007117984 */ /* 0x000fe80000000800 */
[----:B------:R-:W1:Y:S01]  /*195c0*/  LDS R19, [R7+0x7100] ;  /* 0x0071000007137984 */ /* 0x000e620000000800 */
[C---:B------:R-:W-:Y:S08]  /*195d0*/  HMMA.1688.F32.TF32 R60, R20.reuse, R50, R244 ;  /* 0x00000032143c723c */ /* 0x040ff000000810f4 */
[C---:B----4-:R-:W-:Y:S11]  /*195e0*/  HMMA.1688.F32.TF32 R52, R20.reuse, R10, R236 ;  /* 0x0000000a1434723c */ /* 0x050ff600000810ec */
[----:B------:R-:W-:Y:S11]  /*195f0*/  @!UPT UIADD3 URZ, URZ, URZ, URZ ;  /* 0x0000003f3f3ff290 */ /* 0x000ff6000fffe03f */
[----:B------:R-:W-:Y:S01]  /*19600*/  @!UPT UIADD3 URZ, URZ, URZ, URZ ;  /* 0x0000003f3f3ff290 */ /* 0x000fe2000fffe03f */
[----:B------:R-:W-:Y:S04]  /*19610*/  STL.64 [R1+0x120], R52 ;  /* 0x0001203401007387 */ /* 0x000fe80000100a00 */
[----:B------:R2:W-:Y:S04]  /*19620*/  STL.64 [R1+0x128], R54 ;  /* 0x0001283601007387 */ /* 0x0005e80000100a00 */
[----:B------:R-:W-:Y:S04]  /*19630*/  STL.64 [R1+0x100], R56 ;  /* 0x0001003801007387 */ /* 0x000fe80000100a00 */
[----:B------:R3:W-:Y:S01]  /*19640*/  STL.64 [R1+0x108], R58 ;  /* 0x0001083a01007387 */ /* 0x0007e20000100a00 */
[C---:B--2---:R-:W-:Y:S08]  /*19650*/  HMMA.1688.F32.TF32 R52, R20.reuse, R46, R24 ;  /* 0x0000002e1434723c */ /* 0x044ff00000081018 */
[C---:B---3--:R-:W-:Y:S08]  /*19660*/  HMMA.1688.F32.TF32 R56, R20.reuse, R38, R96 ;  /* 0x000000261438723c */ /* 0x048ff00000081060 */
[C---:B------:R-:W-:Y:S01]  /*19670*/  HMMA.1688.F32.TF32 R24, R20.reuse, R42, R100 ;  /* 0x0000002a1418723c */ /* 0x040fe20000081064 */
[----:B------:R-:W-:Y:S04]  /*19680*/  STL.64 [R1+0x160], R60 ;  /* 0x0001603c01007387 */ /* 0x000fe80000100a00 */
[----:B------:R-:W-:Y:S04]  /*19690*/  STL.64 [R1+0x168], R62 ;  /* 0x0001683e01007387 */ /* 0x000fe80000100a00 */
[----:B------:R2:W-:Y:S04]  /*196a0*/  STL.64 [R1+0x150], R52 ;  /* 0x0001503401007387 */ /* 0x0005e80000100a00 */
[----:B------:R3:W-:Y:S04]  /*196b0*/  STL.64 [R1+0x158], R54 ;  /* 0x0001583601007387 */ /* 0x0007e80000100a00 */
[----:B--2---:R-:W2:Y:S04]  /*196c0*/  LDL.LU R52, [R1+0x420] ;  /* 0x0004200001347983 */ /* 0x004ea80000300800 */
[----:B------:R-:W-:Y:S04]  /*196d0*/  STL.64 [R1+0x230], R56 ;  /* 0x0002303801007387 */ /* 0x000fe80000100a00 */
[----:B------:R4:W-:Y:S04]  /*196e0*/  STL.64 [R1+0x238], R58 ;  /* 0x0002383a01007387 */ /* 0x0009e80000100a00 */
[----:B------:R1:W-:Y:S04]  /*196f0*/  STL.64 [R1+0x3c0], R24 ;  /* 0x0003c01801007387 */ /* 0x0003e80000100a00 */
[----:B------:R1:W-:Y:S04]  /*19700*/  STL.64 [R1+0x3c8], R26 ;  /* 0x0003c81a01007387 */ /* 0x0003e80000100a00 */
[----:B------:R-:W2:Y:S04]  /*19710*/  LDL.LU R53, [R1+0x424] ;  /* 0x0004240001357983 */ /* 0x000ea80000300800 */
[----:B---3--:R-:W2:Y:S04]  /*19720*/  LDL.LU R54, [R1+0x428] ;  /* 0x0004280001367983 */ /* 0x008ea80000300800 */
[----:B------:R-:W2:Y:S04]  /*19730*/  LDL.LU R55, [R1+0x42c] ;  /* 0x00042c0001377983 */ /* 0x000ea80000300800 */
[----:B------:R-:W3:Y:S04]  /*19740*/  LDL.LU R240, [R1+0x350] ;  /* 0x0003500001f07983 */ /* 0x000ee80000300800 */
[----:B------:R-:W3:Y:S04]  /*19750*/  LDL.LU R241, [R1+0x354] ;  /* 0x0003540001f17983 */ /* 0x000ee80000300800 */
[----:B------:R-:W3:Y:S04]  /*19760*/  LDL.LU R242, [R1+0x358] ;  /* 0x0003580001f27983 */ /* 0x000ee80000300800 */
[----:B------:R-:W3:Y:S01]  /*19770*/  LDL.LU R243, [R1+0x35c] ;  /* 0x00035c0001f37983 */ /* 0x000ee20000300800 */
[C---:B----4-:R-:W-:Y:S03]  /*19780*/  HMMA.1688.F32.TF32 R56, R20.reuse, R190, R104 ;  /* 0x000000be1438723c */ /* 0x050fe60000081068 */
        /* <DEDUP_REMOVED lines=9> */
[----:B-1----:R-:W4:Y:S01]  /*19820*/  LDL.LU R24, [R1+0x110] ;  /* 0x0001100001187983 */ /* 0x002f220000300800 */
[C---:B------:R-:W-:Y:S03]  /*19830*/  HMMA.1688.F32.TF32 R60, R20.reuse, R222, R112 ;  /* 0x000000de143c723c */ /* 0x040fe60000081070 */
[----:B------:R-:W4:Y:S04]  /*19840*/  LDL.LU R25, [R1+0x114] ;  /* 0x0001140001197983 */ /* 0x000f280000300800 */
        /* <DEDUP_REMOVED lines=13> */
[C---:B-1----:R-:W-:Y:S07]  /*19920*/  HMMA.1688.F32.TF32 R56, R20.reuse, R206, R128 ;  /* 0x000000ce1438723c */ /* 0x042fee0000081080 */
[----:B------:R-:W-:Y:S04]  /*19930*/  STL.64 [R1+0x890], R64 ;  /* 0x0008904001007387 */ /* 0x000fe80000100a00 */
[----:B------:R1:W-:Y:S04]  /*19940*/  STL.64 [R1+0x898], R66 ;  /* 0x0008984201007387 */ /* 0x0003e80000100a00 */
[----:B------:R-:W-:Y:S04]  /*19950*/  STL.64 [R1+0x880], R60 ;  /* 0x0008803c01007387 */ /* 0x000fe80000100a00 */
[----:B------:R1:W-:Y:S02]  /*19960*/  STL.64 [R1+0x888], R62 ;  /* 0x0008883e01007387 */ /* 0x0003e40000100a00 */
[C---:B-1----:R-:W-:Y:S02]  /*19970*/  HMMA.1688.F32.TF32 R64, R20.reuse, R202, R132 ;  /* 0x000000ca1440723c */ /* 0x042fe40000081084 */
[----:B------:R-:W-:Y:S06]  /*19980*/  STL.64 [R1+0x870], R56 ;  /* 0x0008703801007387 */ /* 0x000fec0000100a00 */
[C---:B------:R-:W-:Y:S01]  /*19990*/  HMMA.1688.F32.TF32 R60, R20.reuse, R198, R136 ;  /* 0x000000c6143c723c */ /* 0x040fe20000081088 */
[----:B------:R1:W-:Y:S07]  /*199a0*/  STL.64 [R1+0x878], R58 ;  /* 0x0008783a01007387 */ /* 0x0003ee0000100a00 */
[----:B-1----:R-:W-:Y:S07]  /*199b0*/  HMMA.1688.F32.TF32 R56, R20, R194, R140 ;  /* 0x000000c21438723c */ /* 0x002fee000008108c */
[----:B------:R-:W-:Y:S04]  /*199c0*/  STL.64 [R1+0x860], R64 ;  /* 0x0008604001007387 */ /* 0x000fe80000100a00 */
[----:B------:R-:W-:Y:S04]  /*199d0*/  STL.64 [R1+0x868], R66 ;  /* 0x0008684201007387 */ /* 0x000fe80000100a00 */
[----:B------:R-:W-:Y:S04]  /*199e0*/  STL.64 [R1+0x850], R60 ;  /* 0x0008503c01007387 */ /* 0x000fe80000100a00 */
[----:B------:R-:W-:Y:S01]  /*199f0*/  STL.64 [R1+0x858], R62 ;  /* 0x0008583e01007387 */ /* 0x000fe20000100a00 */
[C---:B------:R-:W-:Y:S03]  /*19a00*/  HMMA.1688.F32.TF32 R144, R16.reuse, R42, R144 ;  /* 0x0000002a1090723c */ /* 0x040fe60000081090 */
[----:B------:R-:W-:Y:S04]  /*19a10*/  LDS R20, [R49+0x6180] ;  /* 0x0061800031147984 */ /* 0x000fe80000000800 */
[----:B------:R-:W-:Y:S04]  /*19a20*/  LDS R22, [R49+0x7180] ;  /* 0x0071800031167984 */ /* 0x000fe80000000800 */
[----:B------:R-:W-:Y:S04]  /*19a30*/  STL.64 [R1+0x840], R56 ;  /* 0x0008403801007387 */ /* 0x000fe80000100a00 */
[----:B------:R2:W-:Y:S04]  /*19a40*/  STL.64 [R1+0x848], R58 ;  /* 0x0008483a01007387 */ /* 0x0005e80000100a00 */
[----:B------:R-:W-:Y:S04]  /*19a50*/  LDS R21, [R7+0x6180] ;  /* 0x0061800007157984 */ /* 0x000fe80000000800 */
[----:B------:R-:W1:Y:S01]  /*19a60*/  LDS R23, [R7+0x7180] ;  /* 0x0071800007177984 */ /* 0x000e620000000800 */
[C---:B--2---:R-:W-:Y:S08]  /*19a70*/  HMMA.1688.F32.TF32 R56, R16.reuse, R10, R52 ;  /* 0x0000000a1038723c */ /* 0x044ff00000081034 */
[C---:B---3--:R-:W-:Y:S11]  /*19a80*/  HMMA.1688.F32.TF32 R52, R16.reuse, R14, R240 ;  /* 0x0000000e1034723c */ /* 0x048ff600000810f0 */
[----:B------:R-:W-:Y:S04]  /*19a90*/  @!UPT UIADD3 URZ, URZ, URZ, URZ ;  /* 0x0000003f3f3ff290 */ /* 0x000fe8000fffe03f */
[----:B------:R-:W-:Y:S04]  /*19aa0*/  STL [R1+0xde8], R56 ;  /* 0x000de83801007387 */ /* 0x000fe80000100800 */
[----:B------:R-:W-:Y:S04]  /*19ab0*/  STL [R1+0xde4], R57 ;  /* 0x000de43901007387 */ /* 0x000fe80000100800 */
[----:B------:R-:W-:Y:S04]  /*19ac0*/  STL [R1+0xde0], R58 ;  /* 0x000de03a01007387 */ /* 0x000fe80000100800 */
[----:B------:R4:W-:Y:S04]  /*19ad0*/  STL [R1+0xddc], R59 ;  /* 0x000ddc3b01007387 */ /* 0x0009e80000100800 */
[----:B------:R-:W1:Y:S04]  /*19ae0*/  LDL.LU R240, [R1+0x4b0] ;  /* 0x0004b00001f07983 */ /* 0x000e680000300800 */
[----:B------:R-:W1:Y:S04]  /*19af0*/  LDL.LU R241, [R1+0x4b4] ;  /* 0x0004b40001f17983 */ /* 0x000e680000300800 */
[----:B------:R-:W1:Y:S04]  /*19b00*/  LDL.LU R242, [R1+0x4b8] ;  /* 0x0004b80001f27983 */ /* 0x000e680000300800 */
[----:B------:R-:W1:Y:S01]  /*19b10*/  LDL.LU R243, [R1+0x4bc] ;  /* 0x0004bc0001f37983 */ /* 0x000e620000300800 */
[C---:B----4-:R-:W-:Y:S03]  /*19b20*/  HMMA.1688.F32.TF32 R56, R16.reuse, R50, R236 ;  /* 0x000000321038723c */ /* 0x050fe600000810ec */
[----:B------:R-:W-:Y:S04]  /*19b30*/  STL [R1+0xdf8], R52 ;  /* 0x000df83401007387 */ /* 0x000fe80000100800 */
[----:B------:R-:W-:Y:S04]  /*19b40*/  STL [R1+0xdf4], R53 ;  /* 0x000df43501007387 */ /* 0x000fe80000100800 */
[----:B------:R-:W-:Y:S04]  /*19b50*/  STL [R1+0xdf0], R54 ;  /* 0x000df03601007387 */ /* 0x000fe80000100800 */
[----:B------:R2:W-:Y:S02]  /*19b60*/  STL [R1+0xdec], R55 ;  /* 0x000dec3701007387 */ /* 0x0005e40000100800 */
[C---:B--2---:R-:W-:Y:S08]  /*19b70*/  HMMA.1688.F32.TF32 R52, R16.reuse, R46, R244 ;  /* 0x0000002e1034723c */ /* 0x044ff000000810f4 */
[C---:B------:R-:W-:Y:S01]  /*19b80*/  HMMA.1688.F32.TF32 R244, R16.reuse, R38, R24 ;  /* 0x0000002610f4723c */ /* 0x040fe20000081018 */
[----:B------:R-:W-:Y:S04]  /*19b90*/  STL.64 [R1+0x20], R56 ;  /* 0x0000203801007387 */ /* 0x000fe80000100a00 */
[----:B------:R2:W-:Y:S03]  /*19ba0*/  STL.64 [R1+0x28], R58 ;  /* 0x0000283a01007387 */ /* 0x0005e60000100a00 */
[C---:B------:R-:W-:Y:S08]  /*19bb0*/  HMMA.1688.F32.TF32 R24, R16.reuse, R186, R152 ;  /* 0x000000ba1018723c */ /* 0x040ff00000081098 */
[C---:B--2---:R-:W-:Y:S07]  /*19bc0*/  HMMA.1688.F32.TF32 R56, R16.reuse, R190, R148 ;  /* 0x000000be1038723c */ /* 0x044fee0000081094 */
[----:B------:R-:W-:Y:S04]  /*19bd0*/  STL [R1+0xe08], R244 ;  /* 0x000e08f401007387 */ /* 0x000fe80000100800 */
[----:B------:R-:W-:Y:S04]  /*19be0*/  STL.64 [R1], R52 ;  /* 0x0000003401007387 */ /* 0x000fe80000100a00 */
[----:B------:R2:W-:Y:S02]  /*19bf0*/  STL.64 [R1+0x8], R54 ;  /* 0x0000083601007387 */ /* 0x0005e40000100a00 */
[C---:B--2---:R-:W-:Y:S02]  /*19c00*/  HMMA.1688.F32.TF32 R52, R16.reuse, R222, R156 ;  /* 0x000000de1034723c */ /* 0x044fe4000008109c */
[----:B------:R-:W-:Y:S04]  /*19c10*/  STL [R1+0xe04], R245 ;  /* 0x000e04f501007387 */ /* 0x000fe80000100800 */
[----:B------:R-:W-:Y:S04]  /*19c20*/  STL [R1+0xe00], R246 ;  /* 0x000e00f601007387 */ /* 0x000fe80000100800 */
[----:B------:R-:W-:Y:S04]  /*19c30*/  STL [R1+0xdfc], R247 ;  /* 0x000dfcf701007387 */ /* 0x000fe80000100800 */
[----:B------:R-:W-:Y:S04]  /*19c40*/  STL [R1+0xe18], R144 ;  /* 0x000e189001007387 */ /* 0x000fe80000100800 */
[----:B------:R-:W-:Y:S04]  /*19c50*/  STL [R1+0xe14], R145 ;  /* 0x000e149101007387 */ /* 0x000fe80000100800 */
[----:B------:R-:W-:Y:S04]  /*19c60*/  STL [R1+0xe10], R146 ;  /* 0x000e109201007387 */ /* 0x000fe80000100800 */
[----:B------:R-:W-:Y:S04]  /*19c70*/  STL [R1+0xe0c], R147 ;  /* 0x000e0c9301007387 */ /* 0x000fe80000100800 */
[----:B------:R-:W-:Y:S04]  /*19c80*/  STL.64 [R1+0x830], R56 ;  /* 0x0008303801007387 */ /* 0x000fe80000100a00 */
[----:B------:R2:W-:Y:S04]  /*19c90*/  STL.64 [R1+0x838], R58 ;  /* 0x0008383a01007387 */ /* 0x0005e80000100a00 */
[----:B------:R-:W-:Y:S04]  /*19ca0*/  STL.64 [R1+0x820], R24 ;  /* 0x0008201801007387 */ /* 0x000fe80000100a00 */
[----:B------:R3:W-:Y:S01]  /*19cb0*/  STL.64 [R1+0x828], R26 ;  /* 0x0008281a01007387 */ /* 0x0007e20000100a00 */
[C---:B--2---:R-:W-:Y:S03]  /*19cc0*/  HMMA.1688.F32.TF32 R56, R16.reuse, R218, R160 ;  /* 0x000000da1038723c */ /* 0x044fe600000810a0 */
[----:B------:R-:W-:Y:S04]  /*19cd0*/  STL.64 [R1+0x810], R52 ;  /* 0x0008103401007387 */ /* 0x000fe80000100a00 */
[----:B------:R2:W-:Y:S01]  /*19ce0*/  STL.64 [R1+0x818], R54 ;  /* 0x0008183601007387 */ /* 0x0005e20000100a00 */
[C---:B---3--:R-:W-:Y:S08]  /*19cf0*/  HMMA.1688.F32.TF32 R24, R16.reuse, R214, R164 ;  /* 0x000000d61018723c */ /* 0x048ff000000810a4 */
[C---:B--2---:R-:W-:Y:S07]  /*19d00*/  HMMA.1688.F32.TF32 R52, R16.reuse, R210, R168 ;  /* 0x000000d21034723c */ /* 0x044fee00000810a8 */
        /* <DEDUP_REMOVED lines=8> */
[C---:B--2---:R-:W-:Y:S08]  /*19d90*/  HMMA.1688.F32.TF32 R52, R16.reuse, R198, R180 ;  /* 0x000000c61034723c */ /* 0x044ff000000810b4 */
        /* <DEDUP_REMOVED lines=8> */
[----:B------:R2:W-:Y:S01]  /*19e20*/  STL.64 [R1+0x7a8], R18 ;  /* 0x0007a81201007387 */ /* 0x0005e20000100a00 */
[C---:B-1----:R-:W-:Y:S03]  /*19e30*/  HMMA.1688.F32.TF32 R76, R20.reuse, R10, R240 ;  /* 0x0000000a144c723c */ /* 0x042fe600000810f0 */
        /* <DEDUP_REMOVED lines=40> */
[----:B------:R-:W-:Y:S04]  /*1a0c0*/  STL [R1+0xe28], R76 ;  /* 0x000e284c01007387 */ /* 0x000fe80000100800 */
[----:B------:R-:W-:Y:S04]  /*1a0d0*/  STL [R1+0xe24], R77 ;  /* 0x000e244d01007387 */ /* 0x000fe80000100800 */
[----:B------:R-:W-:Y:S04]  /*1a0e0*/  STL [R1+0xe20], R78 ;  /* 0x000e204e01007387 */ /* 0x000fe80000100800 */
[----:B------:R-:W-:Y:S01]  /*1a0f0*/  STL [R1+0xe1c], R79 ;  /* 0x000e1c4f01007387 */ /* 0x000fe20000100800 */
[C---:B------:R-:W-:Y:S03]  /*1a100*/  HMMA.1688.F32.TF32 R180, R20.reuse, R210, R248 ;  /* 0x000000d214b4723c */ /* 0x040fe600000810f8 */
[----:B------:R-:W-:Y:S04]  /*1a110*/  LDS R24, [R49+0x6200] ;  /* 0x0062000031187984 */ /* 0x000fe80000000800 */
[----:B------:R-:W-:Y:S04]  /*1a120*/  LDS R26, [R49+0x7200] ;  /* 0x00720000311a7984 */ /* 0x000fe80000000800 */
[----:B------:R-:W-:Y:S04]  /*1a130*/  LDS R25, [R7+0x6200] ;  /* 0x0062000007197984 */ /* 0x000fe80000000800 */
[----:B------:R-:W1:Y:S01]  /*1a140*/  LDS R27, [R7+0x7200] ;  /* 0x00720000071b7984 */ /* 0x000e620000000800 */
[C---:B--2---:R-:W-:Y:S08]  /*1a150*/  HMMA.1688.F32.TF32 R28, R20.reuse, R14, R96 ;  /* 0x0000000e141c723c */ /* 0x044ff00000081060 */
[C---:B---3--:R-:W-:Y:S11]  /*1a160*/  HMMA.1688.F32.TF32 R72, R20.reuse, R50, R72 ;  /* 0x000000321448723c */ /* 0x048ff60000081048 */
[----:B------:R-:W-:Y:S04]  /*1a170*/  @!UPT UIADD3 URZ, URZ, URZ, URZ ;  /* 0x0000003f3f3ff290 */ /* 0x000fe8000fffe03f */
[----:B------:R-:W-:Y:S04]  /*1a180*/  STL [R1+0xe38], R28 ;  /* 0x000e381c01007387 */ /* 0x000fe80000100800 */
[----:B------:R-:W-:Y:S04]  /*1a190*/  STL [R1+0xe34], R29 ;  /* 0x000e341d01007387 */ /* 0x000fe80000100800 */
[----:B------:R-:W-:Y:S01]  /*1a1a0*/  STL [R1+0xe30], R30 ;  /* 0x000e301e01007387 */ /* 0x000fe20000100800 */
[C---:B----4-:R-:W-:Y:S03]  /*1a1b0*/  HMMA.1688.F32.TF32 R68, R20.reuse, R46, R68 ;  /* 0x0000002e1444723c */ /* 0x050fe60000081044 */
[----:B------:R2:W-:Y:S05]  /*1a1c0*/  STL [R1+0xe2c], R31 ;  /* 0x000e2c1f01007387 */ /* 0x0005ea0000100800 */
[C---:B------:R-:W-:Y:S01]  /*1a1d0*/  HMMA.1688.F32.TF32 R64, R20.reuse, R38, R64 ;  /* 0x000000261440723c */ /* 0x040fe20000081040 */
[----:B------:R-:W-:Y:S07]  /*1a1e0*/  STL [R1+0xe48], R72 ;  /* 0x000e484801007387 */ /* 0x000fee0000100800 */
[C---:B------:R-:W-:Y:S01]  /*1a1f0*/  HMMA.1688.F32.TF32 R60, R20.reuse, R42, R60 ;  /* 0x0000002a143c723c */ /* 0x040fe2000008103c */
[----:B------:R-:W-:Y:S04]  /*1a200*/  STL [R1+0xe44], R73 ;  /* 0x000e444901007387 */ /* 0x000fe80000100800 */
[----:B------:R-:W-:Y:S03]  /*1a210*/  STL [R1+0xe40], R74 ;  /* 0x000e404a01007387 */ /* 0x000fe60000100800 */
[C---:B------:R-:W-:Y:S01]  /*1a220*/  HMMA.1688.F32.TF32 R16, R20.reuse, R190, R92 ;  /* 0x000000be1410723c */ /* 0x040fe2000008105c */
[----:B------:R-:W-:Y:S04]  /*1a230*/  STL [R1+0xe3c], R75 ;  /* 0x000e3c4b01007387 */ /* 0x000fe80000100800 */
[----:B------:R-:W-:Y:S04]  /*1a240*/  STL [R1+0xe58], R68 ;  /* 0x000e584401007387 */ /* 0x000fe80000100800 */
[----:B------:R-:W-:Y:S04]  /*1a250*/  STL [R1+0xe54], R69 ;  /* 0x000e544501007387 */ /* 0x000fe80000100800 */
[----:B------:R-:W-:Y:S04]  /*1a260*/  STL [R1+0xe50], R70 ;  /* 0x000e504601007387 */ /* 0x000fe80000100800 */
[----:B------:R-:W-:Y:S04]  /*1a270*/  STL [R1+0xe4c], R71 ;  /* 0x000e4c4701007387 */ /* 0x000fe80000100800 */
[----:B------:R-:W-:Y:S04]  /*1a280*/  STL [R1+0xe68], R64 ;  /* 0x000e684001007387 */ /* 0x000fe80000100800 */
[----:B------:R-:W-:Y:S01]  /*1a290*/  STL [R1+0xe64], R65 ;  /* 0x000e644101007387 */ /* 0x000fe20000100800 */
[C---:B------:R-:W-:Y:S03]  /*1a2a0*/  HMMA.1688.F32.TF32 R52, R20.reuse, R186, R88 ;  /* 0x000000ba1434723c */ /* 0x040fe60000081058 */
[----:B------:R-:W-:Y:S04]  /*1a2b0*/  STL [R1+0xe60], R66 ;  /* 0x000e604201007387 */ /* 0x000fe80000100800 */
[----:B------:R-:W-:Y:S01]  /*1a2c0*/  STL [R1+0xe5c], R67 ;  /* 0x000e5c4301007387 */ /* 0x000fe20000100800 */
[C---:B--2---:R-:W-:Y:S03]  /*1a2d0*/  HMMA.1688.F32.TF32 R28, R20.reuse, R222, R80 ;  /* 0x000000de141c723c */ /* 0x044fe60000081050 */
[----:B------:R-:W-:Y:S04]  /*1a2e0*/  STL [R1+0xe78], R60 ;  /* 0x000e783c01007387 */ /* 0x000fe80000100800 */
[----:B------:R-:W-:Y:S01]  /*1a2f0*/  STL [R1+0xe74], R61 ;  /* 0x000e743d01007387 */ /* 0x000fe20000100800 */
[C---:B------:R-:W-:Y:S03]  /*1a300*/  HMMA.1688.F32.TF32 R176, R20.reuse, R214, R240 ;  /* 0x000000d614b0723c */ /* 0x040fe600000810f0 */
[----:B------:R-:W-:Y:S04]  /*1a310*/  STL [R1+0xe70], R62 ;  /* 0x000e703e01007387 */ /* 0x000fe80000100800 */
[----:B------:R-:W-:Y:S04]  /*1a320*/  STL [R1+0xe6c], R63 ;  /* 0x000e6c3f01007387 */ /* 0x000fe80000100800 */
[----:B------:R-:W-:Y:S04]  /*1a330*/  STL.64 [R1+0x780], R16 ;  /* 0x0007801001007387 */ /* 0x000fe80000100a00 */
[----:B------:R2:W-:Y:S02]  /*1a340*/  STL.64 [R1+0x788], R18 ;  /* 0x0007881201007387 */ /* 0x0005e40000100a00 */
[C---:B--2---:R-:W-:Y:S02]  /*1a350*/  HMMA.1688.F32.TF32 R16, R20.reuse, R218, R236 ;  /* 0x000000da1410723c */ /* 0x044fe400000810ec */
[----:B------:R-:W-:Y:S04]  /*1a360*/  STL.64 [R1+0x770], R52 ;  /* 0x0007703401007387 */ /* 0x000fe80000100a00 */
[----:B------:R-:W-:Y:S04]  /*1a370*/  STL.64 [R1+0x778], R54 ;  /* 0x0007783601007387 */ /* 0x000fe80000100a00 */
[----:B------:R-:W-:Y:S04]  /*1a380*/  STL.64 [R1+0x750], R28 ;  /* 0x0007501c01007387 */ /* 0x000fe80000100a00 */
[----:B------:R-:W-:Y:S04]  /*1a390*/  STL.64 [R1+0x758], R30 ;  /* 0x0007581e01007387 */ /* 0x000fe80000100a00 */
[----:B------:R-:W-:Y:S05]  /*1a3a0*/  STL [R1+0xe8c], R176 ;  /* 0x000e8cb001007387 */ /* 0x000fea0000100800 */
[----:B------:R-:W-:Y:S04]  /*1a3b0*/  STL.64 [R1+0x740], R16 ;  /* 0x0007401001007387 */ /* 0x000fe80000100a00 */
[----:B------:R2:W-:Y:S02]  /*1a3c0*/  STL.64 [R1+0x748], R18 ;  /* 0x0007481201007387 */ /* 0x0005e40000100a00 */
[C---:B--2---:R-:W-:Y:S02]  /*1a3d0*/  HMMA.1688.F32.TF32 R16, R20.reuse, R206, R224 ;  /* 0x000000ce1410723c */ /* 0x044fe400000810e0 */
[----:B------:R-:W-:Y:S04]  /*1a3e0*/  STL [R1+0xe88], R177 ;  /* 0x000e88b101007387 */ /* 0x000fe80000100800 */
[----:B------:R-:W-:Y:S02]  /*1a3f0*/  STL [R1+0xe80], R178 ;  /* 0x000e80b201007387 */ /* 0x000fe40000100800 */
[C---:B------:R-:W-:Y:S02]  /*1a400*/  HMMA.1688.F32.TF32 R52, R20.reuse, R202, R228 ;  /* 0x000000ca1434723c */ /* 0x040fe400000810e4 */
[----:B------:R-:W-:Y:S04]  /*1a410*/  STL [R1+0xe7c], R179 ;  /* 0x000e7cb301007387 */ /* 0x000fe80000100800 */
[----:B------:R-:W-:Y:S02]  /*1a420*/  STL [R1+0xe94], R182 ;  /* 0x000e94b601007387 */ /* 0x000fe40000100800 */
[C---:B------:R-:W-:Y:S02]  /*1a430*/  HMMA.1688.F32.TF32 R28, R20.reuse, R198, R232 ;  /* 0x000000c6141c723c */ /* 0x040fe400000810e8 */
[----:B------:R-:W-:Y:S05]  /*1a440*/  STL [R1+0xe90], R183 ;  /* 0x000e90b701007387 */ /* 0x000fea0000100800 */
[----:B------:R-:W-:Y:S04]  /*1a450*/  STL.64 [R1+0x730], R16 ;  /* 0x0007301001007387 */ /* 0x000fe80000100a00 */
[----:B------:R2:W-:Y:S02]  /*1a460*/  STL.64 [R1+0x738], R18 ;  /* 0x0007381201007387 */ /* 0x0005e40000100a00 */
[----:B--2---:R-:W-:Y:S02]  /*1a470*/  HMMA.1688.F32.TF32 R16, R20, R194, R32 ;  /* 0x000000c21410723c */ /* 0x004fe40000081020 */
[----:B------:R2:W-:Y:S04]  /*1a480*/  STL.64 [R1+0x720], R52 ;  /* 0x0007203401007387 */ /* 0x0005e80000100a00 */
[----:B------:R3:W-:Y:S04]  /*1a490*/  STL.64 [R1+0x728], R54 ;  /* 0x0007283601007387 */ /* 0x0007e80000100a00 */
[----:B------:R-:W4:Y:S04]  /*1a4a0*/  LDL.LU R240, [R1+0x200] ;  /* 0x0002000001f07983 */ /* 0x000f280000300800 */
[----:B------:R-:W-:Y:S04]  /*1a4b0*/  STL.64 [R1+0x710], R28 ;  /* 0x0007101c01007387 */ /* 0x000fe80000100a00 */
[----:B------:R1:W-:Y:S01]  /*1a4c0*/  STL.64 [R1+0x718], R30 ;  /* 0x0007181e01007387 */ /* 0x0003e20000100a00 */
[----:B------:R-:W-:-:S02]  /*1a4d0*/  IMAD.MOV.U32 R236, RZ, RZ, R84 ;  /* 0x000000ffffec7224 */ /* 0x000fc400078e0054 */
[----:B------:R-:W-:Y:S01]  /*1a4e0*/  IMAD.MOV.U32 R237, RZ, RZ, R85 ;  /* 0x000000ffffed7224 */ /* 0x000fe200078e0055 */
[----:B------:R-:W-:Y:S04]  /*1a4f0*/  LDS R20, [R49+0x6280] ;  /* 0x0062800031147984 */ /* 0x000fe80000000800 */
[----:B------:R-:W-:Y:S04]  /*1a500*/  STL.64 [R1+0x700], R16 ;  /* 0x0007001001007387 */ /* 0x000fe80000100a00 */
[----:B------:R-:W-:Y:S04]  /*1a510*/  STL.64 [R1+0x708], R18 ;  /* 0x0007081201007387 */ /* 0x000fe80000100a00 */
[----:B------:R-:W4:Y:S01]  /*1a520*/  LDL.LU R241, [R1+0x204] ;  /* 0x0002040001f17983 */ /* 0x000f220000300800 */
[----:B------:R-:W-:-:S03]  /*1a530*/  IMAD.MOV.U32 R238, RZ, RZ, R86 ;  /* 0x000000ffffee7224 */ /* 0x000fc600078e0056 */
[----:B------:R-:W4:Y:S01]  /*1a540*/  LDL.LU R242, [R1+0x208] ;  /* 0x0002080001f27983 */ /* 0x000f220000300800 */
[----:B------:R-:W-:-:S03]  /*1a550*/  IMAD.MOV.U32 R239, RZ, RZ, R87 ;  /* 0x000000ffffef7224 */ /* 0x000fc600078e0057 */
        /* <DEDUP_REMOVED lines=29> */
[----:B------:R-:W1:Y:S04]  /*1a730*/  LDL.LU R136, [R1+0xa0] ;  /* 0x0000a00001887983 */ /* 0x000e680000300800 */
[----:B------:R-:W1:Y:S04]  /*1a740*/  LDL.LU R137, [R1+0xa4] ;  /* 0x0000a40001897983 */ /* 0x000e680000300800 */
[----:B------:R-:W1:Y:S04]  /*1a750*/  LDL.LU R138, [R1+0xa8] ;  /* 0x0000a800018a7983 */ /* 0x000e680000300800 */
[----:B------:R-:W1:Y:S04]  /*1a760*/  LDL.LU R139, [R1+0xac] ;  /* 0x0000ac00018b7983 */ /* 0x000e680000300800 */
[----:B------:R-:W4:Y:S04]  /*1a770*/  LDL.LU R140, [R1+0xb0] ;  /* 0x0000b000018c7983 */ /* 0x000f280000300800 */
[----:B------:R-:W4:Y:S04]  /*1a780*/  LDL.LU R141, [R1+0xb4] ;  /* 0x0000b400018d7983 */ /* 0x000f280000300800 */
[----:B------:R-:W4:Y:S04]  /*1a790*/  LDL.LU R142, [R1+0xb8] ;  /* 0x0000b800018e7983 */ /* 0x000f280000300800 */
[----:B------:R-:W4:Y:S04]  /*1a7a0*/  LDL.LU R143, [R1+0xbc] ;  /* 0x0000bc00018f7983 */ /* 0x000f280000300800 */
[----:B--2---:R-:W2:Y:S04]  /*1a7b0*/  LDL.LU R52, [R1+0xd0] ;  /* 0x0000d00001347983 */ /* 0x004ea80000300800 */
[----:B------:R-:W2:Y:S04]  /*1a7c0*/  LDL.LU R53, [R1+0xd4] ;  /* 0x0000d40001357983 */ /* 0x000ea80000300800 */
[----:B---3--:R-:W2:Y:S04]  /*1a7d0*/  LDL.LU R54, [R1+0xd8] ;  /* 0x0000d80001367983 */ /* 0x008ea80000300800 */
[----:B------:R-:W2:Y:S04]  /*1a7e0*/  LDL.LU R55, [R1+0xdc] ;  /* 0x0000dc0001377983 */ /* 0x000ea80000300800 */
        /* <DEDUP_REMOVED lines=16> */
[----:B------:R-:W-:Y:S04]  /*1a8f0*/  LDS R22, [R49+0x7280] ;  /* 0x0072800031167984 */ /* 0x000fe80000000800 */
[----:B------:R-:W-:Y:S04]  /*1a900*/  LDS R21, [R7+0x6280] ;  /* 0x0062800007157984 */ /* 0x000fe80000000800 */
[----:B------:R-:W1:Y:S04]  /*1a910*/  LDS R23, [R7+0x7280] ;  /* 0x0072800007177984 */ /* 0x000e680000000800 */
[----:B------:R-:W-:Y:S04]  /*1a920*/  LDS R16, [R49+0x6300] ;  /* 0x0063000031107984 */ /* 0x000fe80000000800 */
[----:B------:R-:W-:Y:S04]  /*1a930*/  LDS R18, [R49+0x7300] ;  /* 0x0073000031127984 */ /* 0x000fe80000000800 */
[----:B------:R-:W-:Y:S04]  /*1a940*/  LDS R17, [R7+0x6300] ;  /* 0x0063000007117984 */ /* 0x000fe80000000800 */
[----:B------:R-:W1:Y:S01]  /*1a950*/  LDS R19, [R7+0x7300] ;  /* 0x0073000007137984 */ /* 0x000e620000000800 */
[----:B----4-:R-:W-:-:S03]  /*1a960*/  IMAD.MOV.U32 R127, RZ, RZ, R84 ;  /* 0x000000ffff7f7224 */ /* 0x010fc600078e0054 */
[----:B------:R-:W4:Y:S01]  /*1a970*/  LDL.LU R84, [R1+0x3b0] ;  /* 0x0003b00001547983 */ /* 0x000f220000300800 */
[----:B------:R-:W-:-:S03]  /*1a980*/  IMAD.MOV.U32 R126, RZ, RZ, R85 ;  /* 0x000000ffff7e7224 */ /* 0x000fc600078e0055 */
        /* <DEDUP_REMOVED lines=37> */
[C---:B-1----:R-:W-:Y:S08]  /*1abe0*/  HMMA.1688.F32.TF32 R224, R24.reuse, R206, R136 ;  /* 0x000000ce18e0723c */ /* 0x042ff00000081088 */
[C---:B---3--:R-:W-:Y:S08]  /*1abf0*/  HMMA.1688.F32.TF32 R28, R24.reuse, R222, R244 ;  /* 0x000000de181c723c */ /* 0x048ff000000810f4 */
[C---:B--2---:R-:W-:Y:S08]  /*1ac00*/  HMMA.1688.F32.TF32 R32, R24.reuse, R186, R144 ;  /* 0x000000ba1820723c */ /* 0x044ff00000081090 */
[C---:B------:R-:W-:Y:S08]  /*1ac10*/  HMMA.1688.F32.TF32 R52, R24.reuse, R218, R52 ;  /* 0x000000da1834723c */ /* 0x040ff00000081034 */
[C---:B------:R-:W-:Y:S08]  /*1ac20*/  HMMA.1688.F32.TF32 R92, R24.reuse, R42, R92 ;  /* 0x0000002a185c723c */ /* 0x040ff0000008105c */
[C---:B------:R-:W-:Y:S08]  /*1ac30*/  HMMA.1688.F32.TF32 R228, R24.reuse, R202, R132 ;  /* 0x000000ca18e4723c */ /* 0x040ff00000081084 */
[C---:B------:R-:W-:Y:S08]  /*1ac40*/  HMMA.1688.F32.TF32 R88, R24.reuse, R38, R88 ;  /* 0x000000261858723c */ /* 0x040ff00000081058 */
[C---:B----4-:R-:W-:Y:S08]  /*1ac50*/  HMMA.1688.F32.TF32 R84, R24.reuse, R46, R84 ;  /* 0x0000002e1854723c */ /* 0x050ff00000081054 */
[C---:B------:R-:W-:Y:S08]  /*1ac60*/  HMMA.1688.F32.TF32 R152, R24.reuse, R10, R152 ;  /* 0x0000000a1898723c */ /* 0x040ff00000081098 */
[C---:B------:R-:W-:Y:S08]  /*1ac70*/  HMMA.1688.F32.TF32 R148, R24.reuse, R14, R148 ;  /* 0x0000000e1894723c */ /* 0x040ff00000081094 */
[C---:B------:R-:W-:Y:S08]  /*1ac80*/  HMMA.1688.F32.TF32 R60, R24.reuse, R190, R156 ;  /* 0x000000be183c723c */ /* 0x040ff0000008109c */
[C---:B------:R-:W-:Y:S11]  /*1ac90*/  HMMA.1688.F32.TF32 R80, R24.reuse, R50, R80 ;  /* 0x000000321850723c */ /* 0x040ff60000081050 */
[----:B------:R-:W-:Y:S04]  /*1aca0*/  @!UPT UIADD3 URZ, URZ, URZ, URZ ;  /* 0x0000003f3f3ff290 */ /* 0x000fe8000fffe03f */
[----:B------:R-:W-:Y:S04]  /*1acb0*/  STL.64 [R1+0x6e0], R60 ;  /* 0x0006e03c01007387 */ /* 0x000fe80000100a00 */
[----:B------:R-:W-:Y:S04]  /*1acc0*/  STL.64 [R1+0x6e8], R62 ;  /* 0x0006e83e01007387 */ /* 0x000fe80000100a00 */
[----:B------:R-:W-:Y:S04]  /*1acd0*/  STL.64 [R1+0x6d0], R32 ;  /* 0x0006d02001007387 */ /* 0x000fe80000100a00 */
[----:B------:R1:W-:Y:S04]  /*1ace0*/  STL.64 [R1+0x6d8], R34 ;  /* 0x0006d82201007387 */ /* 0x0003e80000100a00 */
[----:B------:R-:W-:Y:S01]  /*1acf0*/  STL.64 [R1+0x6c0], R28 ;  /* 0x0006c01c01007387 */ /* 0x000fe20000100a00 */
[C---:B------:R-:W-:Y:S03]  /*1ad00*/  HMMA.1688.F32.TF32 R232, R24.reuse, R198, R128 ;  /* 0x000000c618e8723c */ /* 0x040fe60000081080 */
[----:B------:R2:W-:Y:S05]  /*1ad10*/  STL.64 [R1+0x6c8], R30 ;  /* 0x0006c81e01007387 */ /* 0x0005ea0000100a00 */
[C---:B-1----:R-:W-:Y:S08]  /*1ad20*/  HMMA.1688.F32.TF32 R32, R24.reuse, R214, R56 ;  /* 0x000000d61820723c */ /* 0x042ff00000081038 */
[C---:B--2---:R-:W-:Y:S08]  /*1ad30*/  HMMA.1688.F32.TF32 R28, R24.reuse, R210, R140 ;  /* 0x000000d2181c723c */ /* 0x044ff0000008108c */
[----:B------:R-:W-:Y:S01]  /*1ad40*/  HMMA.1688.F32.TF32 R24, R24, R194, R124 ;  /* 0x000000c21818723c */ /* 0x000fe2000008107c */
[----:B------:R-:W-:Y:S04]  /*1ad50*/  STL.64 [R1+0x6b0], R52 ;  /* 0x0006b03401007387 */ /* 0x000fe80000100a00 */
[----:B------:R-:W-:Y:S04]  /*1ad60*/  STL.64 [R1+0x6b8], R54 ;  /* 0x0006b83601007387 */ /* 0x000fe80000100a00 */
        /* <DEDUP_REMOVED lines=9> */
[----:B------:R-:W-:-:S06]  /*1ae00*/  IMAD.MOV.U32 R236, RZ, RZ, R252 ;  /* 0x000000ffffec7224 */ /* 0x000fcc00078e00fc */
[----:B------:R-:W-:Y:S04]  /*1ae10*/  STL.64 [R1+0x650], R32 ;  /* 0x0006502001007387 */ /* 0x000fe80000100a00 */
[----:B------:R-:W-:Y:S04]  /*1ae20*/  STL.64 [R1+0x658], R34 ;  /* 0x0006582201007387 */ /* 0x000fe80000100a00 */
[----:B------:R1:W-:Y:S01]  /*1ae30*/  STL.64 [R1+0x640], R28 ;  /* 0x0006401c01007387 */ /* 0x0003e20000100a00 */
[----:B------:R-:W-:-:S03]  /*1ae40*/  IMAD.MOV.U32 R237, RZ, RZ, R48 ;  /* 0x000000ffffed7224 */ /* 0x000fc600078e0030 */
[----:B------:R2:W-:Y:S01]  /*1ae50*/  STL.64 [R1+0x648], R30 ;  /* 0x0006481e01007387 */ /* 0x0005e20000100a00 */
[----:B------:R-:W-:-:S03]  /*1ae60*/  IMAD.MOV.U32 R238, RZ, RZ, R45 ;  /* 0x000000ffffee7224 */ /* 0x000fc600078e002d */
[----:B------:R-:W3:Y:S01]  /*1ae70*/  LDL.LU R252, [R1+0xec8] ;  /* 0x000ec80001fc7983 */ /* 0x000ee20000300800 */
[----:B------:R-:W-:-:S03]  /*1ae80*/  IMAD.MOV.U32 R239, RZ, RZ, R44 ;  /* 0x000000ffffef7224 */ /* 0x000fc600078e002c */
[----:B------:R-:W-:Y:S04]  /*1ae90*/  STL.64 [R1+0x190], R24 ;  /* 0x0001901801007387 */ /* 0x000fe80000100a00 */
[----:B------:R4:W-:Y:S04]  /*1aea0*/  STL.64 [R1+0x198], R26 ;  /* 0x0001981a01007387 */ /* 0x0009e80000100a00 */
        /* <DEDUP_REMOVED lines=23> */
[----:B------:R-:W-:Y:S03]  /*1b020*/  HMMA.1688.F32.TF32 R140, R20, R10, R120 ;  /* 0x0000000a148c723c */ /* 0x000fe60000081078 */
        /* <DEDUP_REMOVED lines=22> */
[----:B--2---:R-:W4:Y:S04]  /*1b190*/  LDL.LU R30, [R1+0x1b8] ;  /* 0x0001b800011e7983 */ /* 0x004f280000300800 */
        /* <DEDUP_REMOVED lines=33> */
[----:B---3--:R-:W-:-:S02]  /*1b3b0*/  IMAD.MOV.U32 R56, RZ, RZ, R44 ;  /* 0x000000ffff387224 */ /* 0x008fc400078e002c */
[----:B------:R-:W-:Y:S01]  /*1b3c0*/  IMAD.MOV.U32 R57, RZ, RZ, R45 ;  /* 0x000000ffff397224 */ /* 0x000fe200078e002d */
[----:B------:R-:W3:Y:S01]  /*1b3d0*/  LDL.LU R44, [R1+0xeb8] ;  /* 0x000eb800012c7983 */ /* 0x000ee20000300800 */
[----:B------:R-:W-:Y:S01]  /*1b3e0*/  IMAD.MOV.U32 R58, RZ, RZ, R48 ;  /* 0x000000ffff3a7224 */ /* 0x000fe200078e0030 */
[----:B------:R-:W-:Y:S01]  /*1b3f0*/  HMMA.1688.F32.TF32 R136, R20, R14, R116 ;  /* 0x0000000e1488723c */ /* 0x000fe20000081074 */
[----:B------:R-:W-:Y:S01]  /*1b400*/  IMAD.MOV.U32 R59, RZ, RZ, R252 ;  /* 0x000000ffff3b7224 */ /* 0x000fe200078e00fc */
[----:B------:R-:W3:Y:S04]  /*1b410*/  LDL.LU R45, [R1+0xeb4] ;  /* 0x000eb400012d7983 */ /* 0x000ee80000300800 */
[----:B------:R-:W3:Y:S01]  /*1b420*/  LDL.LU R48, [R1+0xeb0] ;  /* 0x000eb00001307983 */ /* 0x000ee20000300800 */
[----:B------:R-:W-:-:S02]  /*1b430*/  IMAD.MOV.U32 R116, RZ, RZ, R4 ;  /* 0x000000ffff747224 */ /* 0x000fc400078e0004 */
[----:B------:R-:W-:Y:S01]  /*1b440*/  IMAD.MOV.U32 R117, RZ, RZ, R5 ;  /* 0x000000ffff757224 */ /* 0x000fe200078e0005 */
[----:B------:R-:W3:Y:S04]  /*1b450*/  LDL.LU R252, [R1+0xeac] ;  /* 0x000eac0001fc7983 */ /* 0x000ee80000300800 */
[----:B------:R-:W3:Y:S04]  /*1b460*/  LDL.LU R4, [R1+0xea8] ;  /* 0x000ea80001047983 */ /* 0x000ee80000300800 */
[----:B------:R-:W3:Y:S01]  /*1b470*/  LDL.LU R5, [R1+0xea4] ;  /* 0x000ea40001057983 */ /* 0x000ee20000300800 */
[C---:B------:R-:W-:Y:S08]  /*1b480*/  HMMA.1688.F32.TF32 R96, R20.reuse, R50, R96 ;  /* 0x000000321460723c */ /* 0x040ff00000081060 */
[C---:B------:R-:W-:Y:S08]  /*1b490*/  HMMA.1688.F32.TF32 R100, R20.reuse, R46, R100 ;  /* 0x0000002e1464723c */ /* 0x040ff00000081064 */
[C---:B------:R-:W-:Y:S08]  /*1b4a0*/  HMMA.1688.F32.TF32 R104, R20.reuse, R38, R104 ;  /* 0x000000261468723c */ /* 0x040ff00000081068 */
[----:B------:R-:W-:Y:S01]  /*1b4b0*/  HMMA.1688.F32.TF32 R108, R20, R42, R108 ;  /* 0x0000002a146c723c */ /* 0x000fe2000008106c */
[----:B------:R-:W-:-:S02]  /*1b4c0*/  IMAD.MOV.U32 R240, RZ, RZ, R9 ;  /* 0x000000fffff07224 */ /* 0x000fc400078e0009 */
[----:B------:R-:W-:Y:S02]  /*1b4d0*/  IMAD.MOV.U32 R118, RZ, RZ, R41 ;  /* 0x000000ffff767224 */ /* 0x000fe400078e0029 */
[----:B------:R-:W-:Y:S02]  /*1b4e0*/  IMAD.MOV.U32 R119, RZ, RZ, R37 ;  /* 0x000000ffff777224 */ /* 0x000fe400078e0025 */
[----:B------:R-:W-:Y:S01]  /*1b4f0*/  IMAD.MOV.U32 R241, RZ, RZ, R8 ;  /* 0x000000fffff17224 */ /* 0x000fe200078e0008 */
[C---:B----4-:R-:W-:Y:S08]  /*1b500*/  HMMA.1688.F32.TF32 R28, R20.reuse, R202, R28 ;  /* 0x000000ca141c723c */ /* 0x050ff0000008101c */
[C---:B--2---:R-:W-:Y:S08]  /*1b510*/  HMMA.1688.F32.TF32 R32, R20.reuse, R218, R60 ;  /* 0x000000da1420723c */ /* 0x044ff0000008103c */
[C---:B------:R-:W-:Y:S08]  /*1b520*/  HMMA.1688.F32.TF32 R60, R20.reuse, R214, R64 ;  /* 0x000000d6143c723c */ /* 0x040ff00000081040 */
[C---:B------:R-:W-:Y:S07]  /*1b530*/  HMMA.1688.F32.TF32 R24, R20.reuse, R210, R68 ;  /* 0x000000d21418723c */ /* 0x040fee0000081044 */
[----:B------:R-:W-:Y:S04]  /*1b540*/  STL.64 [R1+0x630], R32 ;  /* 0x0006302001007387 */ /* 0x000fe80000100a00 */
[----:B------:R1:W-:Y:S04]  /*1b550*/  STL.64 [R1+0x638], R34 ;  /* 0x0006382201007387 */ /* 0x0003e80000100a00 */
[----:B------:R-:W-:Y:S04]  /*1b560*/  STL.64 [R1+0x620], R60 ;  /* 0x0006203c01007387 */ /* 0x000fe80000100a00 */
[----:B------:R-:W-:Y:S01]  /*1b570*/  STL.64 [R1+0x628], R62 ;  /* 0x0006283e01007387 */ /* 0x000fe20000100a00 */
[C---:B-1----:R-:W-:Y:S03]  /*1b580*/  HMMA.1688.F32.TF32 R32, R20.reuse, R206, R72 ;  /* 0x000000ce1420723c */ /* 0x042fe60000081048 */
[----:B------:R-:W-:Y:S04]  /*1b590*/  STL.64 [R1+0x610], R24 ;  /* 0x0006101801007387 */ /* 0x000fe80000100a00 */
[----:B------:R1:W-:Y:S02]  /*1b5a0*/  STL.64 [R1+0x618], R26 ;  /* 0x0006181a01007387 */ /* 0x0003e40000100a00 */
[C---:B-1----:R-:W-:Y:S11]  /*1b5b0*/  HMMA.1688.F32.TF32 R24, R20.reuse, R198, R76 ;  /* 0x000000c61418723c */ /* 0x042ff6000008104c */
[----:B------:R-:W-:Y:S03]  /*1b5c0*/  @!UPT UIADD3 URZ, URZ, URZ, URZ ;  /* 0x0000003f3f3ff290 */ /* 0x000fe6000fffe03f */
[----:B------:R-:W-:Y:S01]  /*1b5d0*/  STL.64 [R1+0x140], R32 ;  /* 0x0001402001007387 */ /* 0x000fe20000100a00 */
[----:B------:R-:W-:Y:S03]  /*1b5e0*/  HMMA.1688.F32.TF32 R20, R20, R194, R172 ;  /* 0x000000c21414723c */ /* 0x000fe600000810ac */
[----:B------:R-:W-:Y:S04]  /*1b5f0*/  STL.64 [R1+0x148], R34 ;  /* 0x0001482201007387 */ /* 0x000fe80000100a00 */
[----:B------:R-:W-:Y:S04]  /*1b600*/  STL.64 [R1+0x130], R28 ;  /* 0x0001301c01007387 */ /* 0x000fe80000100a00 */
[----:B------:R-:W-:Y:S04]  /*1b610*/  STL.64 [R1+0x138], R30 ;  /* 0x0001381e01007387 */ /* 0x000fe80000100a00 */
[----:B------:R-:W-:Y:S04]  /*1b620*/  STL.64 [R1+0x600], R24 ;  /* 0x0006001801007387 */ /* 0x000fe80000100a00 */
[----:B------:R1:W-:Y:S02]  /*1b630*/  STL.64 [R1+0x608], R26 ;  /* 0x0006081a01007387 */ /* 0x0003e40000100a00 */
[C---:B-1----:R-:W-:Y:S02]  /*1b640*/  HMMA.1688.F32.TF32 R24, R16.reuse, R190, R164 ;  /* 0x000000be1018723c */ /* 0x042fe400000810a4 */
[----:B------:R1:W-:Y:S04]  /*1b650*/  STL.64 [R1+0x5f0], R20 ;  /* 0x0005f01401007387 */ /* 0x0003e80000100a00 */
[----:B------:R-:W-:Y:S02]  /*1b660*/  STL.64 [R1+0x5f8], R22 ;  /* 0x0005f81601007387 */ /* 0x000fe40000100a00 */
[C---:B------:R-:W-:Y:S02]  /*1b670*/  HMMA.1688.F32.TF32 R60, R16.reuse, R186, R160 ;  /* 0x000000ba103c723c */ /* 0x040fe400000810a0 */
[----:B-1----:R-:W2:Y:S06]  /*1b680*/  LDL.LU R21, [R1+0x9a0] ;  /* 0x0009a00001157983 */ /* 0x002eac0000300800 */
[C---:B------:R-:W-:Y:S07]  /*1b690*/  HMMA.1688.F32.TF32 R28, R16.reuse, R222, R156 ;  /* 0x000000de101c723c */ /* 0x040fee000008109c */
[----:B------:R-:W-:Y:S04]  /*1b6a0*/  STL.64 [R1+0x340], R24 ;  /* 0x0003401801007387 */ /* 0x000fe80000100a00 */
[----:B------:R1:W-:Y:S02]  /*1b6b0*/  STL.64 [R1+0x348], R26 ;  /* 0x0003481a01007387 */ /* 0x0003e40000100a00 */
[C---:B-1----:R-:W-:Y:S02]  /*1b6c0*/  HMMA.1688.F32.TF32 R24, R16.reuse, R218, R144 ;  /* 0x000000da1018723c */ /* 0x042fe40000081090 */
[----:B------:R-:W-:Y:S04]  /*1b6d0*/  STL.64 [R1+0x2f0], R60 ;  /* 0x0002f03c01007387 */ /* 0x000fe80000100a00 */
[----:B------:R-:W-:Y:S04]  /*1b6e0*/  STL.64 [R1+0x2f8], R62 ;  /* 0x0002f83e01007387 */ /* 0x000fe80000100a00 */
[----:B------:R-:W4:Y:S04]  /*1b6f0*/  LDL.LU R9, [R1+0x990] ;  /* 0x0009900001097983 */ /* 0x000f280000300800 */
[----:B------:R-:W-:Y:S04]  /*1b700*/  STL.64 [R1+0x2d0], R28 ;  /* 0x0002d01c01007387 */ /* 0x000fe80000100a00 */
[----:B------:R1:W-:Y:S05]  /*1b710*/  STL.64 [R1+0x2d8], R30 ;  /* 0x0002d81e01007387 */ /* 0x0003ea0000100a00 */
[----:B------:R-:W-:Y:S04]  /*1b720*/  STL.64 [R1+0x5b0], R24 ;  /* 0x0005b01801007387 */ /* 0x000fe80000100a00 */
[----:B------:R3:W-:Y:S01]  /*1b730*/  STL.64 [R1+0x5b8], R26 ;  /* 0x0005b81a01007387 */ /* 0x0007e20000100a00 */
[C---:B-1----:R-:W-:Y:S03]  /*1b740*/  HMMA.1688.F32.TF32 R28, R16.reuse, R214, R244 ;  /* 0x000000d6101c723c */ /* 0x042fe600000810f4 */
[----:B------:R-:W4:Y:S05]  /*1b750*/  LDL R8, [R1+0xbb0] ;  /* 0x000bb00001087983 */ /* 0x000f2a0000100800 */
[C---:B---3--:R-:W-:Y:S11]  /*1b760*/  HMMA.1688.F32.TF32 R24, R16.reuse, R210, R52 ;  /* 0x000000d21018723c */ /* 0x048ff60000081034 */
[----:B------:R-:W-:Y:S04]  /*1b770*/  @!UPT UIADD3 URZ, URZ, URZ, URZ ;  /* 0x0000003f3f3ff290 */ /* 0x000fe8000fffe03f */
[----:B------:R-:W-:Y:S04]  /*1b780*/  STL.64 [R1+0x5a0], R28 ;  /* 0x0005a01c01007387 */ /* 0x000fe80000100a00 */
[----:B------:R1:W-:Y:S04]  /*1b790*/  STL.64 [R1+0x5a8], R30 ;  /* 0x0005a81e01007387 */ /* 0x0003e80000100a00 */
[----:B------:R-:W-:Y:S04]  /*1b7a0*/  STL.64 [R1+0x570], R24 ;  /* 0x0005701801007387 */ /* 0x000fe80000100a00 */
[----:B------:R3:W-:Y:S01]  /*1b7b0*/  STL.64 [R1+0x578], R26 ;  /* 0x0005781a01007387 */ /* 0x0007e20000100a00 */
[C---:B-1----:R-:W-:Y:S08]  /*1b7c0*/  HMMA.1688.F32.TF32 R28, R16.reuse, R206, R56 ;  /* 0x000000ce101c723c */ /* 0x042ff00000081038 */
[----:B---3--:R-:W-:Y:S01]  /*1b7d0*/  HMMA.1688.F32.TF32 R24, R16, R202, R116 ;  /* 0x000000ca1018723c */ /* 0x008fe20000081074 */
[----:B------:R-:W-:-:S02]  /*1b7e0*/  IMAD.MOV.U32 R243, RZ, RZ, R3 ;  /* 0x000000fffff37224 */ /* 0x000fc400078e0003 */
[----:B------:R-:W-:Y:S01]  /*1b7f0*/  IMAD.MOV.U32 R242, RZ, RZ, R6 ;  /* 0x000000fffff27224 */ /* 0x000fe200078e0006 */
[----:B------:R-:W3:Y:S04]  /*1b800*/  LDL R3, [R1+0xba4] ;  /* 0x000ba40001037983 */ /* 0x000ee80000100800 */
[C---:B------:R-:W-:Y:S07]  /*1b810*/  HMMA.1688.F32.TF32 R132, R16.reuse, R10, R132 ;  /* 0x0000000a1084723c */ /* 0x040fee0000081084 */
[----:B------:R-:W-:Y:S04]  /*1b820*/  STL.64 [R1+0x560], R28 ;  /* 0x0005601c01007387 */ /* 0x000fe80000100a00 */
[----:B------:R-:W-:Y:S01]  /*1b830*/  STL.64 [R1+0x568], R30 ;  /* 0x0005681e01007387 */ /* 0x000fe20000100a00 */
[C---:B------:R-:W-:Y:S03]  /*1b840*/  HMMA.1688.F32.TF32 R32, R16.reuse, R14, R168 ;  /* 0x0000000e1020723c */ /* 0x040fe600000810a8 */
[----:B------:R-:W-:Y:S04]  /*1b850*/  STL.64 [R1+0x550], R24 ;  /* 0x0005501801007387 */ /* 0x000fe80000100a00 */
[----:B------:R1:W-:Y:S01]  /*1b860*/  STL.64 [R1+0x558], R26 ;  /* 0x0005581a01007387 */ /* 0x0003e20000100a00 */
[C---:B------:R-:W-:Y:S08]  /*1b870*/  HMMA.1688.F32.TF32 R112, R16.reuse, R50, R112 ;  /* 0x000000321070723c */ /* 0x040ff00000081070 */
[C---:B------:R-:W-:Y:S08]  /*1b880*/  HMMA.1688.F32.TF32 R120, R16.reuse, R46, R120 ;  /* 0x0000002e1078723c */ /* 0x040ff00000081078 */
[C---:B-1----:R-:W-:Y:S08]  /*1b890*/  HMMA.1688.F32.TF32 R24, R16.reuse, R198, R236 ;  /* 0x000000c61018723c */ /* 0x042ff000000810ec */
[C---:B------:R-:W-:Y:S08]  /*1b8a0*/  HMMA.1688.F32.TF32 R124, R16.reuse, R38, R124 ;  /* 0x00000026107c723c */ /* 0x040ff0000008107c */
[C---:B------:R-:W-:Y:S08]  /*1b8b0*/  HMMA.1688.F32.TF32 R128, R16.reuse, R42, R128 ;  /* 0x0000002a1080723c */ /* 0x040ff00000081080 */
[----:B------:R-:W-:Y:S01]  /*1b8c0*/  HMMA.1688.F32.TF32 R16, R16, R194, R240 ;  /* 0x000000c21010723c */ /* 0x000fe200000810f0 */
[----:B------:R-:W-:Y:S04]  /*1b8d0*/  STL.64 [R1+0x400], R24 ;  /* 0x0004001801007387 */ /* 0x000fe80000100a00 */
[----:B------:R1:W-:Y:S11]  /*1b8e0*/  STL.64 [R1+0x408], R26 ;  /* 0x0004081a01007387 */ /* 0x0003f60000100a00 */
[----:B------:R-:W-:Y:S07]  /*1b8f0*/  @!UPT UIADD3 URZ, URZ, URZ, URZ ;  /* 0x0000003f3f3ff290 */ /* 0x000fee000fffe03f */
[----:B------:R-:W-:Y:S04]  /*1b900*/  STL.64 [R1+0x3a0], R16 ;  /* 0x0003a01001007387 */ /* 0x000fe80000100a00 */
[----:B------:R-:W-:Y:S04]  /*1b910*/  STL.64 [R1+0x3a8], R18 ;  /* 0x0003a81201007387 */ /* 0x000fe80000100a00 */
[----:B------:R-:W3:Y:S01]  /*1b920*/  LDL R29, [R1+0xbac] ;  /* 0x000bac00011d7983 */ /* 0x000ee20000100800 */
[----:B------:R-:W-:-:S03]  /*1b930*/  IMAD.MOV.U32 R37, RZ, RZ, 0x1f ;  /* 0x0000001fff257424 */ /* 0x000fc600078e00ff */
[----:B------:R-:W3:Y:S02]  /*1b940*/  LDL R28, [R1+0xba8] ;  /* 0x000ba800011c7983 */ /* 0x000ee40000100800 */
[----:B------:R-:W-:Y:S02]  /*1b950*/  IADD3 R37, R37, c[0x0][0x180], RZ ;  /* 0x0000600025257a10 */ /* 0x000fe40007ffe0ff */
[----:B-1----:R-:W3:Y:S02]  /*1b960*/  LDL R27, [R1+0xbf0] ;  /* 0x000bf000011b7983 */ /* 0x002ee40000100800 */
[----:B------:R-:W-:Y:S02]  /*1b970*/  SHF.R.S32.HI R6, RZ, 0x1f, R37 ;  /* 0x0000001fff067819 */ /* 0x000fe40000011425 */
[----:B------:R-:W3:Y:S02]  /*1b980*/  LDL R26, [R1+0xbec] ;  /* 0x000bec00011a7983 */ /* 0x000ee40000100800 */
[----:B------:R-:W-:-:S02]  /*1b990*/  LEA.HI R6, R6, R37, RZ, 0x5 ;  /* 0x0000002506067211 */ /* 0x000fc400078f28ff */
[----:B------:R-:W-:Y:S01]  /*1b9a0*/  ISETP.GT.AND P1, PT, R252, RZ, PT ;  /* 0x000000fffc00720c */ /* 0x000fe20003f24270 */
[----:B------:R-:W-:Y:S01]  /*1b9b0*/  LDS R16, [R49+0x6380] ;  /* 0x0063800031107984 */ /* 0x000fe20000000800 */
[----:B------:R-:W-:-:S03]  /*1b9c0*/  SHF.R.S32.HI R6, RZ, 0x5, R6 ;  /* 0x00000005ff067819 */ /* 0x000fc60000011406 */
[----:B------:R1:W-:Y:S01]  /*1b9d0*/  LDS R18, [R49+0x7380] ;  /* 0x0073800031127984 */ /* 0x0003e20000000800 */
[----:B------:R-:W-:-:S03]  /*1b9e0*/  IADD3 R6, R6, -0x2, RZ ;  /* 0xfffffffe06067810 */ /* 0x000fc60007ffe0ff */
[----:B------:R-:W1:Y:S04]  /*1b9f0*/  S2R R41, SR_TID.X ;  /* 0x0000000000297919 */ /* 0x000e680000002100 */
[----:B-1----:R-:W3:Y:S04]  /*1ba00*/  LDL.LU R49, [R1+0xea0] ;  /* 0x000ea00001317983 */ /* 0x002ee80000300800 */
[----:B------:R-:W3:Y:S04]  /*1ba10*/  LDL R24, [R1+0xbf8] ;  /* 0x000bf80001187983 */ /* 0x000ee80000100800 */
[----:B------:R-:W3:Y:S04]  /*1ba20*/  LDL R23, [R1+0xbf4] ;  /* 0x000bf40001177983 */ /* 0x000ee80000100800 */
[----:B------:R-:W3:Y:S04]  /*1ba30*/  LDL R22, [R1+0xc30] ;  /* 0x000c300001167983 */ /* 0x000ee80000100800 */
[----:B------:R-:W3:Y:S04]  /*1ba40*/  LDL R20, [R1+0xc2c] ;  /* 0x000c2c0001147983 */ /* 0x000ee80000100800 */
[----:B------:R-:W-:Y:S04]  /*1ba50*/  LDS R17, [R7+0x6380] ;  /* 0x0063800007117984 */ /* 0x000fe80000000800 */
[----:B------:R1:W1:Y:S01]  /*1ba60*/  LDS R19, [R7+0x7380] ;  /* 0x0073800007137984 */ /* 0x0002620000000800 */
[----:B------:R-:W-:-:S05]  /*1ba70*/  LOP3.LUT R37, R41, 0x7f, RZ, 0xc0, !PT ;  /* 0x0000007f29257812 */ /* 0x000fca00078ec0ff */
[----:B------:R-:W-:Y:S01]  /*1ba80*/  IMAD.SHL.U32 R25, R37, 0x4, RZ ;  /* 0x0000000425197824 */ /* 0x000fe200078e00ff */
[----:B------:R-:W-:Y:S01]  /*1ba90*/  BAR.SYNC.DEFER_BLOCKING 0x0 ;  /* 0x0000000000007b1d */ /* 0x000fe20000010000 */
[----:B--2---:R-:W-:Y:S02]  /*1baa0*/  ISETP.GE.AND P0, PT, R21, R6, PT ;  /* 0x000000061500720c */ /* 0x004fe40003f06270 */
[----:B------:R-:W-:-:S04]  /*1bab0*/  SEL R6, RZ, 0x4, !P1 ;  /* 0x00000004ff067807 */ /* 0x000fc80004800000 */
[----:B------:R-:W-:-:S04]  /*1bac0*/  SEL R6, R6, RZ, !P0 ;  /* 0x000000ff06067207 */ /* 0x000fc80004000000 */
[----:B------:R-:W-:Y:S02]  /*1bad0*/  ISETP.NE.U32.AND P2, PT, R6, RZ, PT ;  /* 0x000000ff0600720c */ /* 0x000fe40003f45070 */
[----:B----4-:R-:W-:-:S04]  /*1bae0*/  IADD3 R6, R9, 0x1, RZ ;  /* 0x0000000109067810 */ /* 0x010fc80007ffe0ff */
[----:B------:R-:W-:Y:S02]  /*1baf0*/  ISETP.GT.AND P1, PT, R6, 0x1, PT ;  /* 0x000000010600780c */ /* 0x000fe40003f24270 */
[----:B------:R-:W-:-:S05]  /*1bb00*/  IADD3 R8, P3, R4, R8, RZ ;  /* 0x0000000804087210 */ /* 0x000fca0007f7e0ff */
[----:B---3--:R-:W-:Y:S01]  /*1bb10*/  IMAD.X R9, R5, 0x1, R3, P3 ;  /* 0x0000000105097824 */ /* 0x008fe200018e0603 */
[----:B------:R-:W-:-:S05]  /*1bb20*/  SEL R3, R6, RZ, !P1 ;  /* 0x000000ff06037207 */ /* 0x000fca0004800000 */
[----:B------:R-:W-:Y:S04]  /*1bb30*/  STL [R1+0x990], R3 ;  /* 0x0009900301007387 */ /* 0x000fe80000100800 */
[----:B------:R-:W2:Y:S04]  /*1bb40*/  LDL R53, [R1+0xc38] ;  /* 0x000c380001357983 */ /* 0x000ea80000100800 */
[----:B------:R-:W3:Y:S04]  /*1bb50*/  LDL R52, [R1+0xc34] ;  /* 0x000c340001347983 */ /* 0x000ee80000100800 */
[----:B------:R-:W4:Y:S01]  /*1bb60*/  LDL R31, [R1+0xc70] ;  /* 0x000c7000011f7983 */ /* 0x000f220000100800 */
[----:B------:R-:W-:-:S03]  /*1bb70*/  IMAD R6, R3, 0x8000, R25 ;  /* 0x0000800003067824 */ /* 0x000fc600078e0219 */
[----:B------:R-:W4:Y:S04]  /*1bb80*/  LDL R30, [R1+0xc6c] ;  /* 0x000c6c00011e7983 */ /* 0x000f280000100800 */
[----:B------:R-:W-:Y:S01]  /*1bb90*/  @!PT LDS RZ, [RZ] ;  /* 0x00000000fffff984 */ /* 0x000fe20000000800 */
[----:B------:R-:W-:Y:S01]  /*1bba0*/  @!PT LDS RZ, [RZ] ;  /* 0x00000000fffff984 */ /* 0x000fe20000000800 */
[----:B------:R-:W-:Y:S01]  /*1bbb0*/  @!PT LDS RZ, [RZ] ;  /* 0x00000000fffff984 */ /* 0x000fe20000000800 */
[----:B------:R1:W-:Y:S02]  /*1bbc0*/  LDGSTS.E [R6], [R8.64], P2 ;  /* 0x0000000008067fae */ /* 0x0003e40009121844 */
[----:B-1----:R-:W-:Y:S02]  /*1bbd0*/  IADD3 R8, P3, R4, R29, RZ ;  /* 0x0000001d04087210 */ /* 0x002fe40007f7e0ff */
[----:B------:R-:W4:Y:S01]  /*1bbe0*/  LDL R29, [R1+0xc78] ;  /* 0x000c7800011d7983 */ /* 0x000f220000100800 */
[----:B------:R-:W-:Y:S02]  /*1bbf0*/  ISETP.GT.AND P1, PT, R252, 0x4, PT ;  /* 0x00000004fc00780c */ /* 0x000fe40003f24270 */
[----:B------:R-:W-:-:S02]  /*1bc00*/  IMAD.X R9, R5, 0x1, R28, P3 ;  /* 0x0000000105097824 */ /* 0x000fc400018e061c */
[----:B------:R-:W-:Y:S01]  /*1bc10*/  SEL R7, RZ, 0x4, !P1 ;  /* 0x00000004ff077807 */ /* 0x000fe20004800000 */
[----:B------:R-:W4:Y:S03]  /*1bc20*/  LDL R28, [R1+0xc74] ;  /* 0x000c7400011c7983 */ /* 0x000f260000100800 */
[----:B------:R-:W-:Y:S01]  /*1bc30*/  SEL R7, R7, RZ, !P0 ;  /* 0x000000ff07077207 */ /* 0x000fe20004000000 */
[----:B------:R1:W-:Y:S03]  /*1bc40*/  LDGSTS.E [R6+0x200], [R8.64], P2 ;  /* 0x0020000008067fae */ /* 0x0003e60009121844 */
[----:B------:R-:W-:Y:S02]  /*1bc50*/  ISETP.NE.U32.AND P1, PT, R7, RZ, PT ;  /* 0x000000ff0700720c */ /* 0x000fe40003f25070 */
[----:B-1----:R-:W-:-:S02]  /*1bc60*/  IADD3 R8, P2, R4, R27, RZ ;  /* 0x0000001b04087210 */ /* 0x002fc40007f5e0ff */
[----:B------:R-:W4:Y:S03]  /*1bc70*/  LDL R27, [R1+0xcb0] ;  /* 0x000cb000011b7983 */ /* 0x000f260000100800 */
[----:B------:R-:W-:Y:S01]  /*1bc80*/  IMAD.X R9, R5, 0x1, R26, P2 ;  /* 0x0000000105097824 */ /* 0x000fe200010e061a */
[----:B------:R-:W-:Y:S01]  /*1bc90*/  ISETP.GT.AND P2, PT, R252, 0x8, PT ;  /* 0x00000008fc00780c */ /* 0x000fe20003f44270 */
[----:B------:R-:W4:Y:S03]  /*1bca0*/  LDL R26, [R1+0xcac] ;  /* 0x000cac00011a7983 */ /* 0x000f260000100800 */
[----:B------:R-:W-:Y:S01]  /*1bcb0*/  SEL R7, RZ, 0x4, !P2 ;  /* 0x00000004ff077807 */ /* 0x000fe20005000000 */
[----:B------:R1:W-:Y:S03]  /*1bcc0*/  LDGSTS.E [R6+0x1000], [R8.64], P1 ;  /* 0x0100000008067fae */ /* 0x0003e60008921844 */
[----:B------:R-:W-:-:S02]  /*1bcd0*/  SEL R7, R7, RZ, !P0 ;  /* 0x000000ff07077207 */ /* 0x000fc40004000000 */
[----:B-1----:R-:W-:Y:S02]  /*1bce0*/  IADD3 R8, P3, R4, R24, RZ ;  /* 0x0000001804087210 */ /* 0x002fe40007f7e0ff */
[----:B------:R-:W4:Y:S03]  /*1bcf0*/  LDL R24, [R1+0xcb8] ;  /* 0x000cb80001187983 */ /* 0x000f260000100800 */
[----:B------:R-:W-:Y:S02]  /*1bd00*/  IMAD.X R9, R5, 0x1, R23, P3 ;  /* 0x0000000105097824 */ /* 0x000fe400018e0617 */
[----:B------:R-:W4:Y:S01]  /*1bd10*/  LDL R23, [R1+0xcb4] ;  /* 0x000cb40001177983 */ /* 0x000f220000100800 */
[----:B------:R-:W-:-:S03]  /*1bd20*/  ISETP.NE.U32.AND P2, PT, R7, RZ, PT ;  /* 0x000000ff0700720c */ /* 0x000fc60003f45070 */
[----:B------:R1:W-:Y:S02]  /*1bd30*/  LDGSTS.E [R6+0x1200], [R8.64], P1 ;  /* 0x0120000008067fae */ /* 0x0003e40008921844 */
[----:B-1----:R-:W-:Y:S02]  /*1bd40*/  IADD3 R8, P1, R4, R22, RZ ;  /* 0x0000001604087210 */ /* 0x002fe40007f3e0ff */
[----:B------:R-:W4:Y:S03]  /*1bd50*/  LDL R22, [R1+0xcf0] ;  /* 0x000cf00001167983 */ /* 0x000f260000100800 */
[----:B------:R-:W-:Y:S01]  /*1bd60*/  IMAD.X R9, R5, 0x1, R20, P1 ;  /* 0x0000000105097824 */ /* 0x000fe200008e0614 */
[----:B------:R-:W-:Y:S01]  /*1bd70*/  ISETP.GT.AND P1, PT, R252, 0xc, PT ;  /* 0x0000000cfc00780c */ /* 0x000fe20003f24270 */
[----:B------:R-:W4:Y:S03]  /*1bd80*/  LDL R20, [R1+0xcec] ;  /* 0x000cec0001147983 */ /* 0x000f260000100800 */
[----:B------:R-:W-:Y:S01]  /*1bd90*/  SEL R7, RZ, 0x4, !P1 ;  /* 0x00000004ff077807 */ /* 0x000fe20004800000 */
[----:B------:R2:W-:Y:S03]  /*1bda0*/  LDGSTS.E [R6+0x2000], [R8.64], P2 ;  /* 0x0200000008067fae */ /* 0x0005e60009121844 */
[----:B------:R-:W-:-:S04]  /*1bdb0*/  SEL R7, R7, RZ, !P0 ;  /* 0x000000ff07077207 */ /* 0x000fc80004000000 */
[----:B------:R-:W-:Y:S02]  /*1bdc0*/  ISETP.NE.U32.AND P1, PT, R7, RZ, PT ;  /* 0x000000ff0700720c */ /* 0x000fe40003f25070 */
[----:B--2---:R-:W-:-:S05]  /*1bdd0*/  IADD3 R8, P3, R4, R53, RZ ;  /* 0x0000003504087210 */ /* 0x004fca0007f7e0ff */
[----:B---3--:R-:W-:-:S05]  /*1bde0*/  IMAD.X R9, R5, 0x1, R52, P3 ;  /* 0x0000000105097824 */ /* 0x008fca00018e0634 */
[----:B------:R4:W-:Y:S02]  /*1bdf0*/  LDGSTS.E [R6+0x2200], [R8.64], P2 ;  /* 0x0220000008067fae */ /* 0x0009e40009121844 */
[C---:B----4-:R-:W-:Y:S02]  /*1be00*/  IADD3 R8, P2, R4.reuse, R31, RZ ;  /* 0x0000001f04087210 */ /* 0x050fe40007f5e0ff */
[----:B------:R-:W2:Y:S03]  /*1be10*/  LDL R31, [R1+0xcf8] ;  /* 0x000cf800011f7983 */ /* 0x000ea60000100800 */
[----:B------:R-:W-:Y:S02]  /*1be20*/  IMAD.X R9, R5, 0x1, R30, P2 ;  /* 0x0000000105097824 */ /* 0x000fe400010e061e */
[----:B------:R-:W3:Y:S04]  /*1be30*/  LDL R30, [R1+0xcf4] ;  /* 0x000cf400011e7983 */ /* 0x000ee80000100800 */
[----:B------:R1:W-:Y:S02]  /*1be40*/  LDGSTS.E [R6+0x3000], [R8.64], P1 ;  /* 0x0300000008067fae */ /* 0x0003e40008921844 */
[----:B-1----:R-:W-:-:S02]  /*1be50*/  IADD3 R8, P3, R4, R29, RZ ;  /* 0x0000001d04087210 */ /* 0x002fc40007f7e0ff */
[----:B------:R-:W4:Y:S01]  /*1be60*/  LDL R29, [R1+0xd30] ;  /* 0x000d3000011d7983 */ /* 0x000f220000100800 */
[----:B------:R-:W-:Y:S02]  /*1be70*/  ISETP.GT.AND P2, PT, R252, 0x10, PT ;  /* 0x00000010fc00780c */ /* 0x000fe40003f44270 */
[----:B------:R-:W-:Y:S02]  /*1be80*/  IMAD.X R9, R5, 0x1, R28, P3 ;  /* 0x0000000105097824 */ /* 0x000fe400018e061c */
[----:B------:R-:W-:Y:S01]  /*1be90*/  SEL R7, RZ, 0x4, !P2 ;  /* 0x00000004ff077807 */ /* 0x000fe20005000000 */
[----:B------:R-:W4:Y:S03]  /*1bea0*/  LDL R28, [R1+0xd38] ;  /* 0x000d3800011c7983 */ /* 0x000f260000100800 */
[----:B------:R-:W-:Y:S01]  /*1beb0*/  SEL R7, R7, RZ, !P0 ;  /* 0x000000ff07077207 */ /* 0x000fe20004000000 */
[----:B------:R1:W-:Y:S03]  /*1bec0*/  LDGSTS.E [R6+0x3200], [R8.64], P1 ;  /* 0x0320000008067fae */ /* 0x0003e60008921844 */
[----:B------:R-:W-:-:S02]  /*1bed0*/  ISETP.NE.U32.AND P2, PT, R7, RZ, PT ;  /* 0x000000ff0700720c */ /* 0x000fc40003f45070 */
[----:B-1----:R-:W-:Y:S02]  /*1bee0*/  IADD3 R8, P1, R4, R27, RZ ;  /* 0x0000001b04087210 */ /* 0x002fe40007f3e0ff */
[----:B------:R-:W4:Y:S03]  /*1bef0*/  LDL R27, [R1+0xd2c] ;  /* 0x000d2c00011b7983 */ /* 0x000f260000100800 */
[----:B------:R-:W-:Y:S02]  /*1bf00*/  IMAD.X R9, R5, 0x1, R26, P1 ;  /* 0x0000000105097824 */ /* 0x000fe400008e061a */
[----:B------:R-:W4:Y:S04]  /*1bf10*/  LDL R26, [R1+0xd34] ;  /* 0x000d3400011a7983 */ /* 0x000f280000100800 */
[----:B------:R1:W-:Y:S01]  /*1bf20*/  LDGSTS.E [R6+0x4000], [R8.64], P2 ;  /* 0x0400000008067fae */ /* 0x0003e20009121844 */
[----:B------:R-:W-:-:S02]  /*1bf30*/  ISETP.GT.AND P1, PT, R252, 0x14, PT ;  /* 0x00000014fc00780c */ /* 0x000fc40003f24270 */
[----:B-1----:R-:W-:Y:S02]  /*1bf40*/  IADD3 R8, P3, R4, R24, RZ ;  /* 0x0000001804087210 */ /* 0x002fe40007f7e0ff */
[----:B------:R-:W4:Y:S03]  /*1bf50*/  LDL R24, [R1+0xd80] ;  /* 0x000d800001187983 */ /* 0x000f260000100800 */
[----:B------:R-:W-:Y:S02]  /*1bf60*/  IMAD.X R9, R5, 0x1, R23, P3 ;  /* 0x0000000105097824 */ /* 0x000fe400018e0617 */
[----:B------:R-:W4:Y:S01]  /*1bf70*/  LDL R23, [R1+0xd60] ;  /* 0x000d600001177983 */ /* 0x000f220000100800 */
[----:B------:R-:W-:-:S03]  /*1bf80*/  SEL R7, RZ, 0x4, !P1 ;  /* 0x00000004ff077807 */ /* 0x000fc60004800000 */
[----:B------:R-:W4:Y:S01]  /*1bf90*/  LDL.LU R236, [R1+0x760] ;  /* 0x0007600001ec7983 */ /* 0x000f220000300800 */
[----:B------:R-:W-:-:S03]  /*1bfa0*/  SEL R7, R7, RZ, !P0 ;  /* 0x000000ff07077207 */ /* 0x000fc60004000000 */
[----:B------:R-:W4:Y:S04]  /*1bfb0*/  LDL.LU R237, [R1+0x764] ;  /* 0x0007640001ed7983 */ /* 0x000f280000300800 */
[----:B------:R1:W-:Y:S04]  /*1bfc0*/  LDGSTS.E [R6+0x4200], [R8.64], P2 ;  /* 0x0420000008067fae */ /* 0x0003e80009121844 */
[----:B------:R-:W4:Y:S01]  /*1bfd0*/  LDL.LU R238, [R1+0x768] ;  /* 0x0007680001ee7983 */ /* 0x000f220000300800 */
[----:B------:R-:W-:-:S03]  /*1bfe0*/  ISETP.NE.U32.AND P1, PT, R7, RZ, PT ;  /* 0x000000ff0700720c */ /* 0x000fc60003f25070 */
[----:B------:R-:W4:Y:S01]  /*1bff0*/  LDL.LU R239, [R1+0x76c] ;  /* 0x00076c0001ef7983 */ /* 0x000f220000300800 */
[----:B-1----:R-:W-:-:S03]  /*1c000*/  IADD3 R8, P2, R4, R22, RZ ;  /* 0x0000001604087210 */ /* 0x002fc60007f5e0ff */
[----:B------:R-:W4:Y:S02]  /*1c010*/  LDL R22, [R1+0xd8c] ;  /* 0x000d8c0001167983 */ /* 0x000f240000100800 */
[----:B------:R-:W-:Y:S02]  /*1c020*/  IMAD.X R9, R5, 0x1, R20, P2 ;  /* 0x0000000105097824 */ /* 0x000fe400010e0614 */
[----:B------:R-:W4:Y:S04]  /*1c030*/  LDL R20, [R1+0xd74] ;  /* 0x000d740001147983 */ /* 0x000f280000100800 */
[----:B------:R2:W-:Y:S04]  /*1c040*/  LDGSTS.E [R6+0x5000], [R8.64], P1 ;  /* 0x0500000008067fae */ /* 0x0005e80008921844 */
[----:B------:R-:W4:Y:S04]  /*1c050*/  LDL.LU R240, [R1+0x5d0] ;  /* 0x0005d00001f07983 */ /* 0x000f280000300800 */
[----:B------:R-:W4:Y:S04]  /*1c060*/  LDL.LU R241, [R1+0x5d4] ;  /* 0x0005d40001f17983 */ /* 0x000f280000300800 */
[----:B------:R-:W4:Y:S04]  /*1c070*/  LDL.LU R242, [R1+0x5d8] ;  /* 0x0005d80001f27983 */ /* 0x000f280000300800 */
[----:B------:R-:W4:Y:S01]  /*1c080*/  LDL.LU R243, [R1+0x5dc] ;  /* 0x0005dc0001f37983 */ /* 0x000f220000300800 */
[----:B--2---:R-:W-:-:S03]  /*1c090*/  IADD3 R8, P3, R4, R31, RZ ;  /* 0x0000001f04087210 */ /* 0x004fc60007f7e0ff */
[----:B------:R-:W2:Y:S02]  /*1c0a0*/  LDL R31, [R1+0xd9c] ;  /* 0x000d9c00011f7983 */ /* 0x000ea40000100800 */
[----:B---3--:R-:W-:Y:S01]  /*1c0b0*/  IMAD.X R9, R5, 0x1, R30, P3 ;  /* 0x0000000105097824 */ /* 0x008fe200018e061e */
[----:B------:R-:W-:Y:S01]  /*1c0c0*/  ISETP.GT.AND P2, PT, R252, 0x18, PT ;  /* 0x00000018fc00780c */ /* 0x000fe20003f44270 */
[----:B------:R-:W3:Y:S04]  /*1c0d0*/  LDL R30, [R1+0xc08] ;  /* 0x000c0800011e7983 */ /* 0x000ee80000100800 */
[----:B------:R4:W-:Y:S02]  /*1c0e0*/  LDGSTS.E [R6+0x5200], [R8.64], P1 ;  /* 0x0520000008067fae */ /* 0x0009e40008921844 */
[----:B----4-:R-:W-:-:S02]  /*1c0f0*/  IADD3 R8, P1, R4, R29, RZ ;  /* 0x0000001d04087210 */ /* 0x010fc40007f3e0ff */
[----:B------:R-:W4:Y:S01]  /*1c100*/  LDL R29, [R1+0xbc4] ;  /* 0x000bc400011d7983 */ /* 0x000f220000100800 */
[----:B------:R-:W-:-:S04]  /*1c110*/  SEL R7, RZ, 0x4, !P2 ;  /* 0x00000004ff077807 */ /* 0x000fc80005000000 */
[----:B------:R-:W-:-:S04]  /*1c120*/  SEL R7, R7, RZ, !P0 ;  /* 0x000000ff07077207 */ /* 0x000fc80004000000 */
[----:B------:R-:W-:Y:S01]  /*1c130*/  ISETP.NE.U32.AND P2, PT, R7, RZ, PT ;  /* 0x000000ff0700720c */ /* 0x000fe20003f45070 */
[----:B------:R-:W-:Y:S01]  /*1c140*/  IMAD.X R9, R5, 0x1, R27, P1 ;  /* 0x0000000105097824 */ /* 0x000fe200008e061b */
[----:B------:R-:W-:Y:S01]  /*1c150*/  ISETP.GT.AND P1, PT, R252, 0x1c, PT ;  /* 0x0000001cfc00780c */ /* 0x000fe20003f24270 */
[----:B------:R-:W3:Y:S10]  /*1c160*/  LDL R27, [R1+0xda0] ;  /* 0x000da000011b7983 */ /* 0x000ef40000100800 */
[----:B------:R1:W-:Y:S01]  /*1c170*/  LDGSTS.E [R6+0x6000], [R8.64], P2 ;  /* 0x0600000008067fae */ /* 0x0003e20009121844 */
[----:B------:R-:W-:-:S02]  /*1c180*/  SEL R7, RZ, 0x4, !P1 ;  /* 0x00000004ff077807 */ /* 0x000fc40004800000 */
[----:B-1----:R-:W-:-:S05]  /*1c190*/  IADD3 R8, P3, R4, R28, RZ ;  /* 0x0000001c04087210 */ /* 0x002fca0007f7e0ff */
[----:B------:R-:W-:Y:S02]  /*1c1a0*/  IMAD.X R9, R5, 0x1, R26, P3 ;  /* 0x0000000105097824 */ /* 0x000fe400018e061a */
[----:B------:R-:W3:Y:S01]  /*1c1b0*/  LDL R26, [R1+0xbc8] ;  /* 0x000bc800011a7983 */ /* 0x000ee20000100800 */
[----:B------:R-:W-:-:S03]  /*1c1c0*/  SEL R7, R7, RZ, !P0 ;  /* 0x000000ff07077207 */ /* 0x000fc60004000000 */
[----:B------:R1:W-:Y:S01]  /*1c1d0*/  LDGSTS.E [R6+0x6200], [R8.64], P2 ;  /* 0x0620000008067fae */ /* 0x0003e20009121844 */
[----:B------:R-:W-:Y:S02]  /*1c1e0*/  ISETP.NE.U32.AND P1, PT, R7, RZ, PT ;  /* 0x000000ff0700720c */ /* 0x000fe40003f25070 */
[C---:B-1----:R-:W-:Y:S02]  /*1c1f0*/  IADD3 R8, P2, R4.reuse, R24, RZ ;  /* 0x0000001804087210 */ /* 0x042fe40007f5e0ff */
[----:B------:R-:W3:Y:S03]  /*1c200*/  LDL R24, [R1+0xc00] ;  /* 0x000c000001187983 */ /* 0x000ee60000100800 */
[----:B------:R-:W-:Y:S02]  /*1c210*/  IMAD.X R9, R5, 0x1, R23, P2 ;  /* 0x0000000105097824 */ /* 0x000fe400010e0617 */
[----:B------:R-:W3:Y:S04]  /*1c220*/  LDL R23, [R1+0xbfc] ;  /* 0x000bfc0001177983 */ /* 0x000ee80000100800 */
[----:B------:R1:W-:Y:S04]  /*1c230*/  LDGSTS.E [R6+0x7000], [R8.64], P1 ;  /* 0x0700000008067fae */ /* 0x0003e80008921844 */
[----:B------:R-:W1:Y:S02]  /*1c240*/  S2R R197, SR_TID.X ;  /* 0x0000000000c57919 */ /* 0x000e640000002100 */
[----:B-1----:R-:W-:-:S02]  /*1c250*/  IADD3 R8, P2, R4, R22, RZ ;  /* 0x0000001604087210 */ /* 0x002fc40007f5e0ff */
[----:B------:R-:W3:Y:S03]  /*1c260*/  LDL R22, [R1+0xc04] ;  /* 0x000c040001167983 */ /* 0x000ee60000100800 */
[----:B------:R-:W-:Y:S02]  /*1c270*/  IMAD.X R9, R5, 0x1, R20, P2 ;  /* 0x0000000105097824 */ /* 0x000fe400010e0614 */
[----:B------:R-:W3:Y:S01]  /*1c280*/  LDL R20, [R1+0xc40] ;  /* 0x000c400001147983 */ /* 0x000ee20000100800 */
[----:B------:R-:W-:Y:S03]  /*1c290*/  HMMA.1688.F32.TF32 R164, R16, R10, R236 ;  /* 0x0000000a10a4723c */ /* 0x000fe600000810ec */
[----:B------:R-:W3:Y:S04]  /*1c2a0*/  LDL R10, [R1+0xc3c] ;  /* 0x000c3c00010a7983 */ /* 0x000ee80000100800 */
[----:B------:R1:W-:Y:S01]  /*1c2b0*/  LDGSTS.E [R6+0x7200], [R8.64], P1 ;  /* 0x0720000008067fae */ /* 0x0003e20008921844 */
[----:B------:R-:W-:-:S02]  /*1c2c0*/  ISETP.GT.AND P1, PT, R252, 0x1, PT ;  /* 0x00000001fc00780c */ /* 0x000fc40003f24270 */
[----:B------:R-:W-:Y:S01]  /*1c2d0*/  LOP3.LUT R197, R197, 0x7f, RZ, 0xc0, !PT ;  /* 0x0000007fc5c57812 */ /* 0x000fe200078ec0ff */
[----:B------:R-:W-:Y:S01]  /*1c2e0*/  HMMA.1688.F32.TF32 R168, R16, R14, R240 ;  /* 0x0000000e10a8723c */ /* 0x000fe200000810f0 */
[----:B------:R-:W3:Y:S04]  /*1c2f0*/  LDL R15, [R1+0xc44] ;  /* 0x000c4400010f7983 */ /* 0x000ee80000100800 */
[----:B------:R-:W3:Y:S01]  /*1c300*/  LDL R11, [R1+0xc7c] ;  /* 0x000c7c00010b7983 */ /* 0x000ee20000100800 */
[----:B-1----:R-:W-:Y:S01]  /*1c310*/  SEL R6, RZ, 0x4, !P1 ;  /* 0x00000004ff067807 */ /* 0x002fe20004800000 */
[----:B------:R-:W-:Y:S02]  /*1c320*/  IMAD.SHL.U32 R197, R197, 0x4, RZ ;  /* 0x00000004c5c57824 */ /* 0x000fe400078e00ff */
[----:B------:R-:W3:Y:S01]  /*1c330*/  LDL R14, [R1+0xcc4] ;  /* 0x000cc400010e7983 */ /* 0x000ee20000100800 */
[----:B------:R-:W-:-:S02]  /*1c340*/  SEL R6, R6, RZ, !P0 ;  /* 0x000000ff06067207 */ /* 0x000fc40004000000 */
[----:B------:R-:W-:Y:S02]  /*1c350*/  LOP3.LUT R28, R197, 0x20, RZ, 0x3c, !PT ;  /* 0x00000020c51c7812 */ /* 0x000fe400078e3cff */
[----:B------:R-:W-:-:S03]  /*1c360*/  ISETP.NE.U32.AND P2, PT, R6, RZ, PT ;  /* 0x000000ff0600720c */ /* 0x000fc60003f45070 */
[----:B------:R-:W-:Y:S02]  /*1c370*/  IMAD R6, R3, 0x8000, R28 ;  /* 0x0000800003067824 */ /* 0x000fe400078e021c */
[----:B------:R-:W3:Y:S01]  /*1c380*/  LDL R28, [R1+0xc80] ;  /* 0x000c8000011c7983 */ /* 0x000ee20000100800 */
[----:B--2---:R-:W-:-:S05]  /*1c390*/  IADD3 R8, P1, R4, R31, RZ ;  /* 0x0000001f04087210 */ /* 0x004fca0007f3e0ff */
[----:B----4-:R-:W-:Y:S02]  /*1c3a0*/  IMAD.X R9, R5, 0x1, R29, P1 ;  /* 0x0000000105097824 */ /* 0x010fe400008e061d */
[----:B------:R-:W2:Y:S01]  /*1c3b0*/  LDL R29, [R1+0xc48] ;  /* 0x000c4800011d7983 */ /* 0x000ea20000100800 */
[----:B------:R-:W-:-:S03]  /*1c3c0*/  ISETP.GT.AND P1, PT, R252, 0x5, PT ;  /* 0x00000005fc00780c */ /* 0x000fc60003f24270 */
[----:B------:R3:W-:Y:S01]  /*1c3d0*/  LDGSTS.E [R6+0x400], [R8.64], P2 ;  /* 0x0040000008067fae */ /* 0x0007e20009121844 */
[----:B------:R-:W-:-:S04]  /*1c3e0*/  SEL R7, RZ, 0x4, !P1 ;  /* 0x00000004ff077807 */ /* 0x000fc80004800000 */
[----:B------:R-:W-:-:S04]  /*1c3f0*/  SEL R7, R7, RZ, !P0 ;  /* 0x000000ff07077207 */ /* 0x000fc80004000000 */
[----:B------:R-:W-:Y:S02]  /*1c400*/  ISETP.NE.U32.AND P1, PT, R7, RZ, PT ;  /* 0x000000ff0700720c */ /* 0x000fe40003f25070 */
[C---:B---3--:R-:W-:Y:S02]  /*1c410*/  IADD3 R8, P3, R4.reuse, R27, RZ ;  /* 0x0000001b04087210 */ /* 0x048fe40007f7e0ff */
[----:B------:R-:W3:Y:S03]  /*1c420*/  LDL R27, [R1+0xc88] ;  /* 0x000c8800011b7983 */ /* 0x000ee60000100800 */
[----:B------:R-:W-:Y:S02]  /*1c430*/  IMAD.X R9, R5, 0x1, R26, P3 ;  /* 0x0000000105097824 */ /* 0x000fe400018e061a */
[----:B------:R-:W4:Y:S04]  /*1c440*/  LDL R26, [R1+0xc84] ;  /* 0x000c8400011a7983 */ /* 0x000f280000100800 */
[----:B------:R1:W-:Y:S02]  /*1c450*/  LDGSTS.E [R6+0x600], [R8.64], P2 ;  /* 0x0060000008067fae */ /* 0x0003e40009121844 */
[----:B-1----:R-:W-:-:S02]  /*1c460*/  IADD3 R8, P2, R4, R24, RZ ;  /* 0x0000001804087210 */ /* 0x002fc40007f5e0ff */
[----:B------:R-:W3:Y:S03]  /*1c470*/  LDL R24, [R1+0xcc0] ;  /* 0x000cc00001187983 */ /* 0x000ee60000100800 */
[----:B------:R-:W-:Y:S02]  /*1c480*/  IMAD.X R9, R5, 0x1, R23, P2 ;  /* 0x0000000105097824 */ /* 0x000fe400010e0617 */
[----:B------:R-:W4:Y:S04]  /*1c490*/  LDL R23, [R1+0xcbc] ;  /* 0x000cbc0001177983 */ /* 0x000f280000100800 */
[----:B------:R1:W-:Y:S01]  /*1c4a0*/  LDGSTS.E [R6+0x1400], [R8.64], P1 ;  /* 0x0140000008067fae */ /* 0x0003e20008921844 */
[----:B------:R-:W-:-:S02]  /*1c4b0*/  ISETP.GT.AND P2, PT, R252, 0x9, PT ;  /* 0x00000009fc00780c */ /* 0x000fc40003f44270 */
[----:B-1----:R-:W-:-:S05]  /*1c4c0*/  IADD3 R8, P3, R4, R30, RZ ;  /* 0x0000001e04087210 */ /* 0x002fca0007f7e0ff */
[----:B------:R-:W-:Y:S02]  /*1c4d0*/  IMAD.X R9, R5, 0x1, R22, P3 ;  /* 0x0000000105097824 */ /* 0x000fe400018e0616 */
[----:B------:R-:W4:Y:S01]  /*1c4e0*/  LDL R22, [R1+0xcc8] ;  /* 0x000cc80001167983 */ /* 0x000f220000100800 */
[----:B------:R-:W-:-:S03]  /*1c4f0*/  SEL R7, RZ, 0x4, !P2 ;  /* 0x00000004ff077807 */ /* 0x000fc60005000000 */
[----:B------:R1:W-:Y:S01]  /*1c500*/  LDGSTS.E [R6+0x1600], [R8.64], P1 ;  /* 0x0160000008067fae */ /* 0x0003e20008921844 */
[----:B------:R-:W-:Y:S02]  /*1c510*/  SEL R7, R7, RZ, !P0 ;  /* 0x000000ff07077207 */ /* 0x000fe40004000000 */
[C---:B-1----:R-:W-:Y:S02]  /*1c520*/  IADD3 R8, P1, R4.reuse, R20, RZ ;  /* 0x0000001404087210 */ /* 0x042fe40007f3e0ff */
[----:B------:R-:W-:Y:S01]  /*1c530*/  ISETP.NE.U32.AND P2, PT, R7, RZ, PT ;  /* 0x000000ff0700720c */ /* 0x000fe20003f45070 */
[----:B------:R-:W4:Y:S02]  /*1c540*/  LDL R20, [R1+0xcfc] ;  /* 0x000cfc0001147983 */ /* 0x000f240000100800 */
[----:B------:R-:W-:Y:S02]  /*1c550*/  IMAD.X R9, R5, 0x1, R10, P1 ;  /* 0x0000000105097824 */ /* 0x000fe400008e060a */
[----:B------:R-:W4:Y:S08]  /*1c560*/  LDL R10, [R1+0xd00] ;  /* 0x000d0000010a7983 */ /* 0x000f300000100800 */
[----:B------:R2:W-:Y:S02]  /*1c570*/  LDGSTS.E [R6+0x2400], [R8.64], P2 ;  /* 0x0240000008067fae */ /* 0x0005e40009121844 */
[----:B--2---:R-:W-:-:S05]  /*1c580*/  IADD3 R8, P3, R4, R29, RZ ;  /* 0x0000001d04087210 */ /* 0x004fca0007f7e0ff */
[----:B------:R-:W-:Y:S02]  /*1c590*/  IMAD.X R9, R5, 0x1, R15, P3 ;  /* 0x0000000105097824 */ /* 0x000fe400018e060f */
[----:B------:R-:W2:Y:S04]  /*1c5a0*/  LDL R15, [R1+0xd08] ;  /* 0x000d0800010f7983 */ /* 0x000ea80000100800 */
[----:B------:R1:W-:Y:S02]  /*1c5b0*/  LDGSTS.E [R6+0x2600], [R8.64], P2 ;  /* 0x0260000008067fae */ /* 0x0003e40009121844 */
[----:B-1----:R-:W-:-:S05]  /*1c5c0*/  IADD3 R8, P2, R4, R28, RZ ;  /* 0x0000001c04087210 */ /* 0x002fca0007f5e0ff */
[----:B------:R-:W-:Y:S02]  /*1c5d0*/  IMAD.X R9, R5, 0x1, R11, P2 ;  /* 0x0000000105097824 */ /* 0x000fe400010e060b */
[----:B------:R-:W2:Y:S01]  /*1c5e0*/  LDL R11, [R1+0xd04] ;  /* 0x000d0400010b7983 */ /* 0x000ea20000100800 */
[----:B------:R-:W-:-:S04]  /*1c5f0*/  ISETP.GT.AND P1, PT, R252, 0xd, PT ;  /* 0x0000000dfc00780c */ /* 0x000fc80003f24270 */
[----:B------:R-:W-:-:S04]  /*1c600*/  SEL R7, RZ, 0x4, !P1 ;  /* 0x00000004ff077807 */ /* 0x000fc80004800000 */
[----:B------:R-:W-:-:S04]  /*1c610*/  SEL R7, R7, RZ, !P0 ;  /* 0x000000ff07077207 */ /* 0x000fc80004000000 */
[----:B------:R-:W-:Y:S02]  /*1c620*/  ISETP.NE.U32.AND P1, PT, R7, RZ, PT ;  /* 0x000000ff0700720c */ /* 0x000fe40003f25070 */
[----:B------:R-:W-:-:S04]  /*1c630*/  ISETP.GT.AND P2, PT, R252, 0x11, PT ;  /* 0x00000011fc00780c */ /* 0x000fc80003f44270 */
[----:B------:R-:W-:-:S07]  /*1c640*/  SEL R7, RZ, 0x4, !P2 ;  /* 0x00000004ff077807 */ /* 0x000fce0005000000 */
[----:B------:R3:W-:Y:S01]  /*1c650*/  LDGSTS.E [R6+0x3400], [R8.64], P1 ;  /* 0x0340000008067fae */ /* 0x0007e20008921844 */
[----:B------:R-:W-:Y:S02]  /*1c660*/  SEL R7, R7, RZ, !P0 ;  /* 0x000000ff07077207 */ /* 0x000fe40004000000 */
[C---:B---3--:R-:W-:Y:S02]  /*1c670*/  IADD3 R8, P3, R4.reuse, R27, RZ ;  /* 0x0000001b04087210 */ /* 0x048fe40007f7e0ff */
[----:B------:R-:W-:Y:S01]  /*1c680*/  ISETP.NE.U32.AND P2, PT, R7, RZ, PT ;  /* 0x000000ff0700720c */ /* 0x000fe20003f45070 */
[----:B------:R-:W3:Y:S02]  /*1c690*/  LDL R27, [R1+0xd48] ;  /* 0x000d4800011b7983 */ /* 0x000ee40000100800 */
[----:B----4-:R-:W-:Y:S02]  /*1c6a0*/  IMAD.X R9, R5, 0x1, R26, P3 ;  /* 0x0000000105097824 */ /* 0x010fe400018e061a */
[----:B------:R-:W4:Y:S04]  /*1c6b0*/  LDL R26, [R1+0xd44] ;  /* 0x000d4400011a7983 */ /* 0x000f280000100800 */
[----:B------:R1:W-:Y:S02]  /*1c6c0*/  LDGSTS.E [R6+0x3600], [R8.64], P1 ;  /* 0x0360000008067fae */ /* 0x0003e40008921844 */
[----:B-1----:R-:W-:-:S02]  /*1c6d0*/  IADD3 R8, P1, R4, R24, RZ ;  /* 0x0000001804087210 */ /* 0x002fc40007f3e0ff */
[----:B------:R-:W3:Y:S03]  /*1c6e0*/  LDL R24, [R1+0xd90] ;  /* 0x000d900001187983 */ /* 0x000ee60000100800 */
[----:B------:R-:W-:-:S05]  /*1c6f0*/  IMAD.X R9, R5, 0x1, R23, P1 ;  /* 0x0000000105097824 */ /* 0x000fca00008e0617 */
[----:B------:R1:W-:Y:S02]  /*1c700*/  LDGSTS.E [R6+0x4400], [R8.64], P2 ;  /* 0x0440000008067fae */ /* 0x0003e40009121844 */
[----:B-1----:R-:W-:Y:S02]  /*1c710*/  IADD3 R8, P3, R4, R22, RZ ;  /* 0x0000001604087210 */ /* 0x002fe40007f7e0ff */
[----:B------:R-:W-:Y:S01]  /*1c720*/  ISETP.GT.AND P1, PT, R252, 0x15, PT ;  /* 0x00000015fc00780c */ /* 0x000fe20003f24270 */
[----:B------:R-:W3:Y:S02]  /*1c730*/  LDL R22, [R1+0xd78] ;  /* 0x000d780001167983 */ /* 0x000ee40000100800 */
[----:B------:R-:W-:Y:S02]  /*1c740*/  IMAD.X R9, R5, 0x1, R14, P3 ;  /* 0x0000000105097824 */ /* 0x000fe400018e060e */
[----:B------:R-:W3:Y:S04]  /*1c750*/  LDL R14, [R1+0xd40] ;  /* 0x000d4000010e7983 */ /* 0x000ee80000100800 */
[----:B------:R1:W-:Y:S01]  /*1c760*/  LDGSTS.E [R6+0x4600], [R8.64], P2 ;  /* 0x0460000008067fae */ /* 0x0003e20009121844 */
[----:B------:R-:W-:-:S02]  /*1c770*/  SEL R7, RZ, 0x4, !P1 ;  /* 0x00000004ff077807 */ /* 0x000fc40004800000 */
[----:B-1----:R-:W-:Y:S02]  /*1c780*/  IADD3 R8, P2, R4, R10, RZ ;  /* 0x0000000a04087210 */ /* 0x002fe40007f5e0ff */
[----:B------:R-:W4:Y:S01]  /*1c790*/  LDL R10, [R1+0xd3c] ;  /* 0x000d3c00010a7983 */ /* 0x000f220000100800 */
[----:B------:R-:W-:-:S04]  /*1c7a0*/  SEL R7, R7, RZ, !P0 ;  /* 0x000000ff07077207 */ /* 0x000fc80004000000 */
[----:B------:R-:W-:Y:S01]  /*1c7b0*/  ISETP.NE.U32.AND P1, PT, R7, RZ, PT ;  /* 0x000000ff0700720c */ /* 0x000fe20003f25070 */
[----:B------:R-:W-:Y:S02]  /*1c7c0*/  IMAD.X R9, R5, 0x1, R20, P2 ;  /* 0x0000000105097824 */ /* 0x000fe400010e0614 */
[----:B------:R-:W4:Y:S10]  /*1c7d0*/  LDL R20, [R1+0xda4] ;  /* 0x000da40001147983 */ /* 0x000f340000100800 */
[----:B------:R2:W-:Y:S02]  /*1c7e0*/  LDGSTS.E [R6+0x5400], [R8.64], P1 ;  /* 0x0540000008067fae */ /* 0x0005e40008921844 */
[----:B--2---:R-:W-:-:S05]  /*1c7f0*/  IADD3 R8, P3, R4, R15, RZ ;  /* 0x0000000f04087210 */ /* 0x004fca0007f7e0ff */
[----:B------:R-:W-:Y:S02]  /*1c800*/  IMAD.X R9, R5, 0x1, R11, P3 ;  /* 0x0000000105097824 */ /* 0x000fe400018e060b */
[----:B------:R-:W2:Y:S04]  /*1c810*/  LDL R11, [R1+0xd84] ;  /* 0x000d8400010b7983 */ /* 0x000ea80000100800 */
        /* <DEDUP_REMOVED lines=8> */
[----:B------:R-:W2:Y:S04]  /*1c8a0*/  LDL R23, [R1+0xbd0] ;  /* 0x000bd00001177983 */ /* 0x000ea80000100800 */
[----:B------:R-:W2:Y:S01]  /*1c8b0*/  LDL R15, [R1+0xbcc] ;  /* 0x000bcc00010f7983 */ /* 0x000ea20000100800 */
[----:B------:R-:W-:-:S03]  /*1c8c0*/  ISETP.GT.AND P2, PT, R252, 0x19, PT ;  /* 0x00000019fc00780c */ /* 0x000fc60003f44270 */
[----:B------:R3:W-:Y:S01]  /*1c8d0*/  LDGSTS.E [R6+0x5600], [R8.64], P1 ;  /* 0x0560000008067fae */ /* 0x0007e20008921844 */
[----:B------:R-:W-:-:S04]  /*1c8e0*/  SEL R7, RZ, 0x4, !P2 ;  /* 0x00000004ff077807 */ /* 0x000fc80005000000 */
[----:B------:R-:W-:-:S04]  /*1c8f0*/  SEL R7, R7, RZ, !P0 ;  /* 0x000000ff07077207 */ /* 0x000fc80004000000 */
[----:B------:R-:W-:Y:S01]  /*1c900*/  ISETP.NE.U32.AND P2, PT, R7, RZ, PT ;  /* 0x000000ff0700720c */ /* 0x000fe20003f45070 */
[----:B------:R-:W-:Y:S02]  /*1c910*/  IMAD.MOV.U32 R242, RZ, RZ, R45 ;  /* 0x000000fffff27224 */ /* 0x000fe400078e002d */
[----:B------:R-:W1:Y:S01]  /*1c920*/  S2R R45, SR_TID.X ;  /* 0x00000000002d7919 */ /* 0x000e620000002100 */
[----:B---3--:R-:W-:-:S03]  /*1c930*/  IADD3 R8, P1, R4, R14, RZ ;  /* 0x0000000e04087210 */ /* 0x008fc60007f3e0ff */
[----:B------:R-:W3:Y:S02]  /*1c940*/  LDL R14, [R1+0xbd8] ;  /* 0x000bd800010e7983 */ /* 0x000ee40000100800 */
[----:B----4-:R-:W-:Y:S01]  /*1c950*/  IMAD.X R9, R5, 0x1, R10, P1 ;  /* 0x0000000105097824 */ /* 0x010fe200008e060a */
[----:B------:R-:W-:Y:S01]  /*1c960*/  ISETP.GT.AND P1, PT, R252, 0x1d, PT ;  /* 0x0000001dfc00780c */ /* 0x000fe20003f24270 */
[----:B------:R-:W4:Y:S03]  /*1c970*/  LDL R10, [R1+0xbd4] ;  /* 0x000bd400010a7983 */ /* 0x000f260000100800 */
[----:B------:R-:W-:Y:S01]  /*1c980*/  SEL R7, RZ, 0x4, !P1 ;  /* 0x00000004ff077807 */ /* 0x000fe20004800000 */
[----:B------:R1:W-:Y:S03]  /*1c990*/  LDGSTS.E [R6+0x6400], [R8.64], P2 ;  /* 0x0640000008067fae */ /* 0x0003e60009121844 */
[----:B------:R-:W-:-:S02]  /*1c9a0*/  SEL R7, R7, RZ, !P0 ;  /* 0x000000ff07077207 */ /* 0x000fc40004000000 */
[----:B-1----:R-:W-:Y:S02]  /*1c9b0*/  IADD3 R8, P3, R4, R27, RZ ;  /* 0x0000001b04087210 */ /* 0x002fe40007f7e0ff */
[----:B------:R-:W-:-:S03]  /*1c9c0*/  ISETP.NE.U32.AND P1, PT, R7, RZ, PT ;  /* 0x000000ff0700720c */ /* 0x000fc60003f25070 */
[----:B------:R-:W-:-:S05]  /*1c9d0*/  IMAD.X R9, R5, 0x1, R26, P3 ;  /* 0x0000000105097824 */ /* 0x000fca00018e061a */
[----:B------:R1:W-:Y:S02]  /*1c9e0*/  LDGSTS.E [R6+0x6600], [R8.64], P2 ;  /* 0x0660000008067fae */ /* 0x0003e40009121844 */
[----:B-1----:R-:W-:-:S05]  /*1c9f0*/  IADD3 R8, P2, R4, R24, RZ ;  /* 0x0000001804087210 */ /* 0x002fca0007f5e0ff */
[----:B------:R-:W-:Y:S01]  /*1ca00*/  IMAD.X R9, R5, 0x1, R22, P2 ;  /* 0x0000000105097824 */ /* 0x000fe200010e0616 */
[----:B------:R-:W-:Y:S01]  /*1ca10*/  LOP3.LUT R45, R45, 0x7f, RZ, 0xc0, !PT ;  /* 0x0000007f2d2d7812 */ /* 0x000fe200078ec0ff */
[----:B------:R-:W4:Y:S04]  /*1ca20*/  LDL R22, [R1+0xc10] ;  /* 0x000c100001167983 */ /* 0x000f280000100800 */
[----:B------:R1:W-:Y:S02]  /*1ca30*/  LDGSTS.E [R6+0x7400], [R8.64], P1 ;  /* 0x0740000008067fae */ /* 0x0003e40008921844 */
[----:B-1----:R-:W-:Y:S01]  /*1ca40*/  IADD3 R8, P2, R4, R20, RZ ;  /* 0x0000001404087210 */ /* 0x002fe20007f5e0ff */
[----:B------:R-:W-:Y:S01]  /*1ca50*/  IMAD.SHL.U32 R197, R45, 0x4, RZ ;  /* 0x000000042dc57824 */ /* 0x000fe200078e00ff */
[----:B------:R-:W4:Y:S03]  /*1ca60*/  LDL R20, [R1+0xc0c] ;  /* 0x000c0c0001147983 */ /* 0x000f260000100800 */
[----:B--2---:R-:W-:-:S05]  /*1ca70*/  IMAD.X R9, R5, 0x1, R11, P2 ;  /* 0x0000000105097824 */ /* 0x004fca00010e060b */
[----:B------:R1:W-:Y:S01]  /*1ca80*/  LDGSTS.E [R6+0x7600], [R8.64], P1 ;  /* 0x0760000008067fae */ /* 0x0003e20008921844 */
[----:B------:R-:W-:Y:S02]  /*1ca90*/  ISETP.GT.AND P1, PT, R252, 0x2, PT ;  /* 0x00000002fc00780c */ /* 0x000fe40003f24270 */
[----:B------:R-:W-:Y:S02]  /*1caa0*/  LOP3.LUT R11, R197, 0x40, RZ, 0x3c, !PT ;  /* 0x00000040c50b7812 */ /* 0x000fe400078e3cff */
[----:B-1----:R-:W-:-:S04]  /*1cab0*/  SEL R6, RZ, 0x4, !P1 ;  /* 0x00000004ff067807 */ /* 0x002fc80004800000 */
[----:B------:R-:W-:-:S04]  /*1cac0*/  SEL R6, R6, RZ, !P0 ;  /* 0x000000ff06067207 */ /* 0x000fc80004000000 */
[----:B------:R-:W-:Y:S01]  /*1cad0*/  ISETP.NE.U32.AND P1, PT, R6, RZ, PT ;  /* 0x000000ff0600720c */ /* 0x000fe20003f25070 */
[----:B------:R-:W-:Y:S02]  /*1cae0*/  IMAD R6, R3, 0x8000, R11 ;  /* 0x0000800003067824 */ /* 0x000fe400078e020b */
[----:B------:R-:W2:Y:S01]  /*1caf0*/  LDL R11, [R1+0xc18] ;  /* 0x000c1800010b7983 */ /* 0x000ea20000100800 */
[----:B------:R-:W-:-:S05]  /*1cb00*/  IADD3 R8, P3, R4, R23, RZ ;  /* 0x0000001704087210 */ /* 0x000fca0007f7e0ff */
[----:B------:R-:W-:Y:S02]  /*1cb10*/  IMAD.X R9, R5, 0x1, R15, P3 ;  /* 0x0000000105097824 */ /* 0x000fe400018e060f */
[----:B------:R-:W2:Y:S01]  /*1cb20*/  LDL R15, [R1+0xc14] ;  /* 0x000c1400010f7983 */ /* 0x000ea20000100800 */
[----:B------:R-:W-:-:S03]  /*1cb30*/  ISETP.GT.AND P2, PT, R252, 0x6, PT ;  /* 0x00000006fc00780c */ /* 0x000fc60003f44270 */
[----:B------:R3:W-:Y:S01]  /*1cb40*/  LDGSTS.E [R6+0x800], [R8.64], P1 ;  /* 0x0080000008067fae */ /* 0x0007e20008921844 */
[----:B------:R-:W-:Y:S02]  /*1cb50*/  SEL R7, RZ, 0x4, !P2 ;  /* 0x00000004ff077807 */ /* 0x000fe40005000000 */
[----:B------:R-:W-:Y:S02]  /*1cb60*/  ISETP.GT.AND P2, PT, R252, 0xa, PT ;  /* 0x0000000afc00780c */ /* 0x000fe40003f44270 */
[----:B------:R-:W-:-:S04]  /*1cb70*/  SEL R7, R7, RZ, !P0 ;  /* 0x000000ff07077207 */ /* 0x000fc80004000000 */
[----:B------:R-:W-:Y:S02]  /*1cb80*/  ISETP.NE.U32.AND P6, PT, R7, RZ, PT ;  /* 0x000000ff0700720c */ /* 0x000fe40003fc5070 */
[----:B------:R-:W-:Y:S01]  /*1cb90*/  SEL R7, RZ, 0x4, !P2 ;  /* 0x00000004ff077807 */ /* 0x000fe20005000000 */
[----:B------:R-:W-:Y:S02]  /*1cba0*/  IMAD.MOV.U32 R240, RZ, RZ, R49 ;  /* 0x000000fffff07224 */ /* 0x000fe400078e0031 */
[----:B------:R-:W-:Y:S02]  /*1cbb0*/  IMAD.MOV.U32 R241, RZ, RZ, R48 ;  /* 0x000000fffff17224 */ /* 0x000fe400078e0030 */
[----:B------:R-:W-:Y:S02]  /*1cbc0*/  IMAD.MOV.U32 R243, RZ, RZ, R44 ;  /* 0x000000fffff37224 */ /* 0x000fe400078e002c */
[----:B------:R-:W-:Y:S01]  /*1cbd0*/  HMMA.1688.F32.TF32 R44, R16, R46, R236 ;  /* 0x0000002e102c723c */ /* 0x000fe200000810ec */
[----:B------:R-:W2:Y:S04]  /*1cbe0*/  LDL.LU R236, [R1+0x590] ;  /* 0x0005900001ec7983 */ /* 0x000ea80000300800 */
[----:B------:R-:W2:Y:S04]  /*1cbf0*/  LDL.LU R237, [R1+0x594] ;  /* 0x0005940001ed7983 */ /* 0x000ea80000300800 */
[----:B------:R-:W2:Y:S01]  /*1cc00*/  LDL.LU R238, [R1+0x598] ;  /* 0x0005980001ee7983 */ /* 0x000ea20000300800 */
[----:B---3--:R-:W-:-:S03]  /*1cc10*/  IADD3 R8, P3, R4, R14, RZ ;  /* 0x0000000e04087210 */ /* 0x008fc60007f7e0ff */
[----:B------:R-:W3:Y:S01]  /*1cc20*/  LDL.LU R239, [R1+0x59c] ;  /* 0x00059c0001ef7983 */ /* 0x000ee20000300800 */
[----:B------:R-:W-:Y:S03]  /*1cc30*/  HMMA.1688.F32.TF32 R160, R16, R38, R240 ;  /* 0x0000002610a0723c */ /* 0x000fe600000810f0 */
[----:B------:R-:W3:Y:S04]  /*1cc40*/  LDL R27, [R1+0xc50] ;  /* 0x000c5000011b7983 */ /* 0x000ee80000100800 */
[----:B------:R-:W3:Y:S04]  /*1cc50*/  LDL R26, [R1+0xc58] ;  /* 0x000c5800011a7983 */ /* 0x000ee80000100800 */
[----:B------:R-:W3:Y:S04]  /*1cc60*/  LDL R24, [R1+0xc4c] ;  /* 0x000c4c0001187983 */ /* 0x000ee80000100800 */
[----:B------:R-:W3:Y:S01]  /*1cc70*/  LDL R14, [R1+0xc54] ;  /* 0x000c5400010e7983 */ /* 0x000ee20000100800 */
[----:B----4-:R-:W-:Y:S01]  /*1cc80*/  IMAD.X R9, R5, 0x1, R10, P3 ;  /* 0x0000000105097824 */ /* 0x010fe200018e060a */
[----:B------:R-:W-:-:S02]  /*1cc90*/  ISETP.GT.AND P3, PT, R252, 0xe, PT ;  /* 0x0000000efc00780c */ /* 0x000fc40003f64270 */
[----:B------:R-:W4:Y:S04]  /*1cca0*/  LDL R23, [R1+0xc90] ;  /* 0x000c900001177983 */ /* 0x000f280000100800 */
[----:B------:R1:W-:Y:S01]  /*1ccb0*/  LDGSTS.E [R6+0xa00], [R8.64], P1 ;  /* 0x00a0000008067fae */ /* 0x0003e20008921844 */
[----:B------:R-:W-:Y:S02]  /*1ccc0*/  SEL R10, RZ, 0x4, !P3 ;  /* 0x00000004ff0a7807 */ /* 0x000fe40005800000 */
[----:B------:R-:W-:Y:S02]  /*1ccd0*/  ISETP.GT.AND P3, PT, R252, 0x12, PT ;  /* 0x00000012fc00780c */ /* 0x000fe40003f64270 */
[----:B-1----:R-:W-:-:S04]  /*1cce0*/  SEL R9, R7, RZ, !P0 ;  /* 0x000000ff07097207 */ /* 0x002fc80004000000 */
[----:B------:R-:W-:Y:S02]  /*1ccf0*/  ISETP.NE.U32.AND P1, PT, R9, RZ, PT ;  /* 0x000000ff0900720c */ /* 0x000fe40003f25070 */
[----:B------:R-:W-:Y:S02]  /*1cd00*/  SEL R7, R10, RZ, !P0 ;  /* 0x000000ff0a077207 */ /* 0x000fe40004000000 */
[----:B------:R-:W-:Y:S02]  /*1cd10*/  IADD3 R8, P2, R4, R22, RZ ;  /* 0x0000001604087210 */ /* 0x000fe40007f5e0ff */
[----:B------:R-:W4:Y:S03]  /*1cd20*/  LDL R22, [R1+0xc98] ;  /* 0x000c980001167983 */ /* 0x000f260000100800 */
[----:B------:R-:W-:Y:S02]  /*1cd30*/  IMAD.X R9, R5, 0x1, R20, P2 ;  /* 0x0000000105097824 */ /* 0x000fe400010e0614 */
[----:B------:R-:W4:Y:S04]  /*1cd40*/  LDL R20, [R1+0xc8c] ;  /* 0x000c8c0001147983 */ /* 0x000f280000100800 */
[----:B------:R1:W-:Y:S02]  /*1cd50*/  LDGSTS.E [R6+0x1800], [R8.64], P6 ;  /* 0x0180000008067fae */ /* 0x0003e4000b121844 */
[----:B-1----:R-:W-:-:S02]  /*1cd60*/  SEL R8, RZ, 0x4, !P3 ;  /* 0x00000004ff087807 */ /* 0x002fc40005800000 */
[----:B--2---:R-:W-:-:S05]  /*1cd70*/  IADD3 R10, P3, R4, R11, RZ ;  /* 0x0000000b040a7210 */ /* 0x004fca0007f7e0ff */
[----:B------:R-:W-:Y:S02]  /*1cd80*/  IMAD.X R11, R5, 0x1, R15, P3 ;  /* 0x00000001050b7824 */ /* 0x000fe400018e060f */
[----:B------:R-:W2:Y:S04]  /*1cd90*/  LDL R15, [R1+0xc94] ;  /* 0x000c9400010f7983 */ /* 0x000ea80000100800 */
[----:B------:R-:W2:Y:S04]  /*1cda0*/  LDL.LU R240, [R1+0x330] ;  /* 0x0003300001f07983 */ /* 0x000ea80000300800 */
[----:B------:R-:W2:Y:S04]  /*1cdb0*/  LDL.LU R241, [R1+0x334] ;  /* 0x0003340001f17983 */ /* 0x000ea80000300800 */
[----:B------:R-:W2:Y:S04]  /*1cdc0*/  LDL.LU R242, [R1+0x338] ;  /* 0x0003380001f27983 */ /* 0x000ea80000300800 */
[----:B------:R-:W2:Y:S01]  /*1cdd0*/  LDL.LU R243, [R1+0x33c] ;  /* 0x00033c0001f37983 */ /* 0x000ea20000300800 */
[----:B------:R-:W-:-:S02]  /*1cde0*/  SEL R8, R8, RZ, !P0 ;  /* 0x000000ff08087207 */ /* 0x000fc40004000000 */
[----:B------:R-:W-:Y:S01]  /*1cdf0*/  ISETP.GT.AND P4, PT, R252, 0x16, PT ;  /* 0x00000016fc00780c */ /* 0x000fe20003f84270 */
[----:B------:R1:W-:Y:S01]  /*1ce00*/  LDGSTS.E [R6+0x1a00], [R10.64], P6 ;  /* 0x01a000000a067fae */ /* 0x0003e2000b121844 */
[----:B------:R-:W-:Y:S01]  /*1ce10*/  ISETP.NE.U32.AND P3, PT, R8, RZ, PT ;  /* 0x000000ff0800720c */ /* 0x000fe20003f65070 */
[----:B------:R-:W-:Y:S01]  /*1ce20*/  HMMA.1688.F32.TF32 R48, R16, R50, R116 ;  /* 0x000000321030723c */ /* 0x000fe20000081074 */
[----:B------:R-:W-:Y:S01]  /*1ce30*/  ISETP.NE.U32.AND P2, PT, R7, RZ, PT ;  /* 0x000000ff0700720c */ /* 0x000fe20003f45070 */
[----:B------:R-:W2:Y:S01]  /*1ce40*/  LDL.LU R116, [R1+0x380] ;  /* 0x0003800001747983 */ /* 0x000ea20000300800 */
[----:B------:R-:W-:-:S03]  /*1ce50*/  SEL R7, RZ, 0x4, !P4 ;  /* 0x00000004ff077807 */ /* 0x000fc60006000000 */
[----:B------:R-:W2:Y:S01]  /*1ce60*/  LDL.LU R117, [R1+0x384] ;  /* 0x0003840001757983 */ /* 0x000ea20000300800 */
[----:B------:R-:W-:-:S03]  /*1ce70*/  SEL R7, R7, RZ, !P0 ;  /* 0x000000ff07077207 */ /* 0x000fc60004000000 */
[----:B------:R-:W2:Y:S04]  /*1ce80*/  LDL.LU R118, [R1+0x388] ;  /* 0x0003880001767983 */ /* 0x000ea80000300800 */
[----:B------:R-:W2:Y:S01]  /*1ce90*/  LDL.LU R119, [R1+0x38c] ;  /* 0x00038c0001777983 */ /* 0x000ea20000300800 */
[----:B------:R-:W-:-:S03]  /*1cea0*/  ISETP.NE.U32.AND P4, PT, R7, RZ, PT ;  /* 0x000000ff0700720c */ /* 0x000fc60003f85070 */
[----:B------:R-:W2:Y:S04]  /*1ceb0*/  LDL R30, [R1+0xcd0] ;  /* 0x000cd000011e7983 */ /* 0x000ea80000100800 */
[----:B------:R-:W2:Y:S04]  /*1cec0*/  LDL R29, [R1+0xcd8] ;  /* 0x000cd800011d7983 */ /* 0x000ea80000100800 */
[----:B------:R-:W2:Y:S01]  /*1ced0*/  LDL R28, [R1+0xd10] ;  /* 0x000d1000011c7983 */ /* 0x000ea20000100800 */
[----:B---3--:R-:W-:-:S03]  /*1cee0*/  IADD3 R8, P5, R4, R27, RZ ;  /* 0x0000001b04087210 */ /* 0x008fc60007fbe0ff */
[----:B------:R-:W3:Y:S01]  /*1cef0*/  LDL R27, [R1+0xd18] ;  /* 0x000d1800011b7983 */ /* 0x000ee20000100800 */
[----:B-1----:R-:W-:Y:S01]  /*1cf00*/  IADD3 R10, P6, R4, R26, RZ ;  /* 0x0000001a040a7210 */ /* 0x002fe20007fde0ff */
[----:B------:R-:W-:-:S04]  /*1cf10*/  IMAD.X R9, R5, 0x1, R24, P5 ;  /* 0x0000000105097824 */ /* 0x000fc800028e0618 */
[----:B------:R-:W-:Y:S01]  /*1cf20*/  IMAD.X R11, R5, 0x1, R14, P6 ;  /* 0x00000001050b7824 */ /* 0x000fe200030e060e */
[----:B------:R-:W-:Y:S01]  /*1cf30*/  ISETP.GT.AND P6, PT, R252, 0x1e, PT ;  /* 0x0000001efc00780c */ /* 0x000fe20003fc4270 */
[----:B------:R1:W-:Y:S04]  /*1cf40*/  LDGSTS.E [R6+0x2800], [R8.64], P1 ;  /* 0x0280000008067fae */ /* 0x0003e80008921844 */
[----:B------:R4:W-:Y:S01]  /*1cf50*/  LDGSTS.E [R6+0x2a00], [R10.64], P1 ;  /* 0x02a000000a067fae */ /* 0x0009e20008921844 */
[----:B------:R-:W-:-:S03]  /*1cf60*/  SEL R7, RZ, 0x4, !P6 ;  /* 0x00000004ff077807 */ /* 0x000fc60007000000 */
[----:B------:R-:W3:Y:S01]  /*1cf70*/  LDL R14, [R1+0xccc] ;  /* 0x000ccc00010e7983 */ /* 0x000ee20000100800 */
[----:B------:R-:W-:Y:S01]  /*1cf80*/  HMMA.1688.F32.TF32 R172, R16, R42, R236 ;  /* 0x0000002a10ac723c */ /* 0x000fe200000810ec */
[C---:B----4-:R-:W-:Y:S02]  /*1cf90*/  IADD3 R10, P1, R4.reuse, R23, RZ ;  /* 0x00000017040a7210 */ /* 0x050fe40007f3e0ff */
[----:B------:R-:W2:Y:S01]  /*1cfa0*/  LDL R23, [R1+0xcd4] ;  /* 0x000cd40001177983 */ /* 0x000ea20000100800 */
[----:B-1----:R-:W-:-:S03]  /*1cfb0*/  IADD3 R8, P6, R4, R22, RZ ;  /* 0x0000001604087210 */ /* 0x002fc60007fde0ff */
[----:B------:R-:W2:Y:S01]  /*1cfc0*/  LDL R22, [R1+0xd0c] ;  /* 0x000d0c0001167983 */ /* 0x000ea20000100800 */
[----:B------:R-:W-:Y:S01]  /*1cfd0*/  IMAD.X R11, R5, 0x1, R20, P1 ;  /* 0x00000001050b7824 */ /* 0x000fe200008e0614 */
[----:B------:R-:W-:-:S04]  /*1cfe0*/  ISETP.GT.AND P5, PT, R252, 0x1a, PT ;  /* 0x0000001afc00780c */ /* 0x000fc80003fa4270 */
[----:B------:R-:W-:Y:S01]  /*1cff0*/  SEL R9, RZ, 0x4, !P5 ;  /* 0x00000004ff097807 */ /* 0x000fe20006800000 */
[----:B------:R1:W-:Y:S03]  /*1d000*/  LDGSTS.E [R6+0x3800], [R10.64], P2 ;  /* 0x038000000a067fae */ /* 0x0003e60009121844 */
[----:B------:R-:W-:-:S04]  /*1d010*/  SEL R9, R9, RZ, !P0 ;  /* 0x000000ff09097207 */ /* 0x000fc80004000000 */
[----:B------:R-:W-:Y:S01]  /*1d020*/  ISETP.NE.U32.AND P5, PT, R9, RZ, PT ;  /* 0x000000ff0900720c */ /* 0x000fe20003fa5070 */
[----:B--2---:R-:W-:Y:S11]  /*1d030*/  HMMA.1688.F32.TF32 R52, R16, R190, R240 ;  /* 0x000000be1034723c */ /* 0x004ff600000810f0 */
[----:B------:R-:W-:Y:S11]  /*1d040*/  @!UPT UIADD3 URZ, URZ, URZ, URZ ;  /* 0x0000003f3f3ff290 */ /* 0x000ff6000fffe03f */
[----:B------:R-:W-:Y:S01]  /*1d050*/  @!UPT UIADD3 URZ, URZ, URZ, URZ ;  /* 0x0000003f3f3ff290 */ /* 0x000fe2000fffe03f */
[----:B------:R-:W-:Y:S04]  /*1d060*/  STL.64 [R1+0x270], R52 ;  /* 0x0002703401007387 */ /* 0x000fe80000100a00 */
[----:B------:R2:W-:Y:S04]  /*1d070*/  STL.64 [R1+0x278], R54 ;  /* 0x0002783601007387 */ /* 0x0005e80000100a00 */
[----:B------:R-:W4:Y:S04]  /*1d080*/  LDL R20, [R1+0xd14] ;  /* 0x000d140001147983 */ /* 0x000f280000100800 */
[----:B------:R-:W4:Y:S04]  /*1d090*/  LDL.LU R236, [R1+0x480] ;  /* 0x0004800001ec7983 */ /* 0x000f280000300800 */
[----:B------:R-:W4:Y:S04]  /*1d0a0*/  LDL.LU R237, [R1+0x484] ;  /* 0x0004840001ed7983 */ /* 0x000f280000300800 */
[----:B------:R-:W4:Y:S04]  /*1d0b0*/  LDL.LU R238, [R1+0x488] ;  /* 0x0004880001ee7983 */ /* 0x000f280000300800 */
[----:B------:R-:W4:Y:S04]  /*1d0c0*/  LDL.LU R239, [R1+0x48c] ;  /* 0x00048c0001ef7983 */ /* 0x000f280000300800 */
[----:B------:R-:W4:Y:S04]  /*1d0d0*/  LDL R26, [R1+0xd50] ;  /* 0x000d5000011a7983 */ /* 0x000f280000100800 */
[----:B------:R-:W4:Y:S04]  /*1d0e0*/  LDL.LU R240, [R1+0x3d0] ;  /* 0x0003d00001f07983 */ /* 0x000f280000300800 */
[----:B------:R-:W4:Y:S04]  /*1d0f0*/  LDL.LU R241, [R1+0x3d4] ;  /* 0x0003d40001f17983 */ /* 0x000f280000300800 */
[----:B------:R-:W4:Y:S04]  /*1d100*/  LDL.LU R242, [R1+0x3d8] ;  /* 0x0003d80001f27983 */ /* 0x000f280000300800 */
[----:B------:R-:W4:Y:S01]  /*1d110*/  LDL.LU R243, [R1+0x3dc] ;  /* 0x0003dc0001f37983 */ /* 0x000f220000300800 */
[----:B------:R-:W-:-:S03]  /*1d120*/  IMAD.X R9, R5, 0x1, R15, P6 ;  /* 0x0000000105097824 */ /* 0x000fc600030e060f */
[----:B------:R-:W4:Y:S01]  /*1d130*/  LDL R15, [R1+0xd4c] ;  /* 0x000d4c00010f7983 */ /* 0x000f220000100800 */
[----:B-1----:R-:W-:-:S03]  /*1d140*/  IADD3 R10, P6, R4, R30, RZ ;  /* 0x0000001e040a7210 */ /* 0x002fc60007fde0ff */
[----:B------:R1:W-:Y:S02]  /*1d150*/  LDGSTS.E [R6+0x3a00], [R8.64], P2 ;  /* 0x03a0000008067fae */ /* 0x0003e40009121844 */
[----:B---3--:R-:W-:Y:S01]  /*1d160*/  IMAD.X R11, R5, 0x1, R14, P6 ;  /* 0x00000001050b7824 */ /* 0x008fe200030e060e */
[----:B--2---:R-:W-:Y:S01]  /*1d170*/  HMMA.1688.F32.TF32 R52, R16, R186, R116 ;  /* 0x000000ba1034723c */ /* 0x004fe20000081074 */
[----:B------:R-:W-:Y:S01]  /*1d180*/  SEL R7, R7, RZ, !P0 ;  /* 0x000000ff07077207 */ /* 0x000fe20004000000 */
[----:B------:R-:W2:Y:S04]  /*1d190*/  LDL R24, [R1+0xd6c] ;  /* 0x000d6c0001187983 */ /* 0x000ea80000100800 */
[----:B------:R3:W-:Y:S01]  /*1d1a0*/  LDGSTS.E [R6+0x4800], [R10.64], P3 ;  /* 0x048000000a067fae */ /* 0x0007e20009921844 */
[----:B-1----:R-:W-:-:S03]  /*1d1b0*/  IADD3 R8, P2, R4, R29, RZ ;  /* 0x0000001d04087210 */ /* 0x002fc60007f5e0ff */
[----:B------:R-:W2:Y:S02]  /*1d1c0*/  LDL R14, [R1+0xd54] ;  /* 0x000d5400010e7983 */ /* 0x000ea40000100800 */
[----:B------:R-:W-:Y:S01]  /*1d1d0*/  IMAD.X R9, R5, 0x1, R23, P2 ;  /* 0x0000000105097824 */ /* 0x000fe200010e0617 */
[----:B------:R-:W-:-:S04]  /*1d1e0*/  ISETP.GT.AND P2, PT, R252, 0x7, PT ;  /* 0x00000007fc00780c */ /* 0x000fc80003f44270 */
[----:B---3--:R-:W-:Y:S01]  /*1d1f0*/  SEL R11, RZ, 0x4, !P2 ;  /* 0x00000004ff0b7807 */ /* 0x008fe20005000000 */
[----:B------:R1:W-:Y:S01]  /*1d200*/  LDGSTS.E [R6+0x4a00], [R8.64], P3 ;  /* 0x04a0000008067fae */ /* 0x0003e20009921844 */
[----:B------:R-:W-:Y:S02]  /*1d210*/  IADD3 R10, P2, R4, R28, RZ ;  /* 0x0000001c040a7210 */ /* 0x000fe40007f5e0ff */
[----:B------:R-:W-:Y:S02]  /*1d220*/  ISETP.GT.AND P6, PT, R252, 0x3, PT ;  /* 0x00000003fc00780c */ /* 0x000fe40003fc4270 */
[----:B------:R-:W-:Y:S02]  /*1d230*/  ISETP.NE.U32.AND P1, PT, R7, RZ, PT ;  /* 0x000000ff0700720c */ /* 0x000fe40003f25070 */
[----:B------:R-:W-:Y:S01]  /*1d240*/  SEL R7, RZ, 0x4, !P6 ;  /* 0x00000004ff077807 */ /* 0x000fe20007000000 */
[----:B------:R-:W-:Y:S03]  /*1d250*/  STL.64 [R1+0x260], R52 ;  /* 0x0002603401007387 */ /* 0x000fe60000100a00 */
[----:B-1----:R-:W-:-:S02]  /*1d260*/  SEL R9, R7, RZ, !P0 ;  /* 0x000000ff07097207 */ /* 0x002fc40004000000 */
[----:B------:R-:W-:Y:S02]  /*1d270*/  IADD3 R8, P6, R4, R27, RZ ;  /* 0x0000001b04087210 */ /* 0x000fe40007fde0ff */
[----:B------:R-:W-:Y:S01]  /*1d280*/  SEL R7, R11, RZ, !P0 ;  /* 0x000000ff0b077207 */ /* 0x000fe20004000000 */
[----:B------:R-:W-:Y:S01]  /*1d290*/  IMAD.X R11, R5, 0x1, R22, P2 ;  /* 0x00000001050b7824 */ /* 0x000fe200010e0616 */
[----:B------:R-:W-:Y:S01]  /*1d2a0*/  ISETP.NE.U32.AND P2, PT, R9, RZ, PT ;  /* 0x000000ff0900720c */ /* 0x000fe20003f45070 */
[----:B------:R-:W-:Y:S04]  /*1d2b0*/  STL.64 [R1+0x268], R54 ;  /* 0x0002683601007387 */ /* 0x000fe80000100a00 */
[----:B------:R-:W3:Y:S04]  /*1d2c0*/  LDL R23, [R1+0xda8] ;  /* 0x000da80001177983 */ /* 0x000ee80000100800 */
[----:B------:R-:W2:Y:S04]  /*1d2d0*/  LDL R22, [R1+0xdac] ;  /* 0x000dac0001167983 */ /* 0x000ea80000100800 */
[----:B------:R1:W-:Y:S01]  /*1d2e0*/  LDGSTS.E [R6+0x5800], [R10.64], P4 ;  /* 0x058000000a067fae */ /* 0x0003e2000a121844 */
[----:B----4-:R-:W-:Y:S01]  /*1d2f0*/  HMMA.1688.F32.TF32 R28, R16, R222, R236 ;  /* 0x000000de101c723c */ /* 0x010fe200000810ec */
[----:B------:R-:W-:-:S02]  /*1d300*/  IMAD.X R9, R5, 0x1, R20, P6 ;  /* 0x0000000105097824 */ /* 0x000fc400030e0614 */
[----:B------:R-:W4:Y:S01]  /*1d310*/  LDL R20, [R1+0xd88] ;  /* 0x000d880001147983 */ /* 0x000f220000100800 */
[----:B-1----:R-:W-:-:S03]  /*1d320*/  IADD3 R10, P6, R4, R26, RZ ;  /* 0x0000001a040a7210 */ /* 0x002fc60007fde0ff */
[----:B------:R2:W-:Y:S11]  /*1d330*/  LDGSTS.E [R6+0x5a00], [R8.64], P4 ;  /* 0x05a0000008067fae */ /* 0x0005f6000a121844 */
[----:B------:R-:W-:Y:S05]  /*1d340*/  @!UPT UIADD3 URZ, URZ, URZ, URZ ;  /* 0x0000003f3f3ff290 */ /* 0x000fea000fffe03f */
[----:B------:R-:W-:Y:S04]  /*1d350*/  STL.64 [R1+0x320], R28 ;  /* 0x0003201c01007387 */ /* 0x000fe80000100a00 */
[----:B------:R1:W-:Y:S02]  /*1d360*/  STL.64 [R1+0x328], R30 ;  /* 0x0003281e01007387 */ /* 0x0003e40000100a00 */
[----:B-1----:R-:W-:Y:S02]  /*1d370*/  HMMA.1688.F32.TF32 R28, R16, R218, R240 ;  /* 0x000000da101c723c */ /* 0x002fe400000810f0 */
[----:B------:R-:W4:Y:S01]  /*1d380*/  LDL.LU R240, [R1+0x440] ;  /* 0x0004400001f07983 */ /* 0x000f220000300800 */
[----:B------:R-:W-:Y:S11]  /*1d390*/  IMAD.X R11, R5, 0x1, R15, P6 ;  /* 0x00000001050b7824 */ /* 0x000ff600030e060f */
[----:B------:R-:W-:Y:S09]  /*1d3a0*/  @!UPT UIADD3 URZ, URZ, URZ, URZ ;  /* 0x0000003f3f3ff290 */ /* 0x000ff2000fffe03f */
[----:B------:R-:W-:Y:S04]  /*1d3b0*/  STL.64 [R1+0x2e0], R28 ;  /* 0x0002e01c01007387 */ /* 0x000fe80000100a00 */
[----:B------:R1:W-:Y:S04]  /*1d3c0*/  STL.64 [R1+0x2e8], R30 ;  /* 0x0002e81e01007387 */ /* 0x0003e80000100a00 */
[----:B------:R-:W4:Y:S01]  /*1d3d0*/  LDL.LU R241, [R1+0x444] ;  /* 0x0004440001f17983 */ /* 0x000f220000300800 */
[----:B------:R-:W-:Y:S02]  /*1d3e0*/  IMAD.MOV.U32 R242, RZ, RZ, R0 ;  /* 0x000000fffff27224 */ /* 0x000fe400078e0000 */
[----:B------:R-:W-:Y:S01]  /*1d3f0*/  IMAD.MOV.U32 R243, RZ, RZ, R2 ;  /* 0x000000fffff37224 */ /* 0x000fe200078e0002 */
[----:B------:R-:W4:Y:S04]  /*1d400*/  LDL.LU R0, [R1+0xe9c] ;  /* 0x000e9c0001007983 */ /* 0x000f280000300800 */
[----:B------:R-:W4:Y:S04]  /*1d410*/  LDL.LU R2, [R1+0xe98] ;  /* 0x000e980001027983 */ /* 0x000f280000300800 */
[----:B------:R-:W4:Y:S01]  /*1d420*/  LDL R15, [R1+0xd94] ;  /* 0x000d9400010f7983 */ /* 0x000f220000100800 */
[----:B--2---:R-:W-:-:S03]  /*1d430*/  IADD3 R8, P4, R4, R24, RZ ;  /* 0x0000001804087210 */ /* 0x004fc60007f9e0ff */
[----:B-1----:R-:W2:Y:S02]  /*1d440*/  LDL R31, [R1+0xbe8] ;  /* 0x000be800011f7983 */ /* 0x002ea40000100800 */
[----:B------:R-:W-:Y:S02]  /*1d450*/  IMAD.X R9, R5, 0x1, R14, P4 ;  /* 0x0000000105097824 */ /* 0x000fe400020e060e */
[----:B------:R-:W2:Y:S04]  /*1d460*/  LDL R14, [R1+0xbe0] ;  /* 0x000be000010e7983 */ /* 0x000ea80000100800 */
[----:B------:R-:W2:Y:S04]  /*1d470*/  LDL R30, [R1+0xbdc] ;  /* 0x000bdc00011e7983 */ /* 0x000ea80000100800 */
[----:B------:R-:W2:Y:S01]  /*1d480*/  LDL R28, [R1+0xbe4] ;  /* 0x000be400011c7983 */ /* 0x000ea20000100800 */
[----:B------:R-:W-:-:S02]  /*1d490*/  ISETP.GT.AND P6, PT, R252, 0xb, PT ;  /* 0x0000000bfc00780c */ /* 0x000fc40003fc4270 */
[----:B------:R-:W-:Y:S01]  /*1d4a0*/  ISETP.GT.AND P4, PT, R252, 0xf, PT ;  /* 0x0000000ffc00780c */ /* 0x000fe20003f84270 */
[----:B------:R-:W2:Y:S01]  /*1d4b0*/  LDL R27, [R1+0xc20] ;  /* 0x000c2000011b7983 */ /* 0x000ea20000100800 */
[----:B------:R-:W-:Y:S02]  /*1d4c0*/  ISETP.NE.U32.AND P3, PT, R7, RZ, PT ;  /* 0x000000ff0700720c */ /* 0x000fe40003f65070 */
[----:B------:R-:W-:Y:S01]  /*1d4d0*/  SEL R7, RZ, 0x4, !P6 ;  /* 0x00000004ff077807 */ /* 0x000fe20007000000 */
[----:B------:R-:W2:Y:S04]  /*1d4e0*/  LDL R26, [R1+0xc28] ;  /* 0x000c2800011a7983 */ /* 0x000ea80000100800 */
[----:B------:R1:W-:Y:S04]  /*1d4f0*/  LDGSTS.E [R6+0x6800], [R10.64], P5 ;  /* 0x068000000a067fae */ /* 0x0003e8000a921844 */
[----:B------:R3:W-:Y:S04]  /*1d500*/  LDGSTS.E [R6+0x6a00], [R8.64], P5 ;  /* 0x06a0000008067fae */ /* 0x0007e8000a921844 */
[----:B------:R-:W2:Y:S01]  /*1d510*/  LDL R24, [R1+0xc1c] ;  /* 0x000c1c0001187983 */ /* 0x000ea20000100800 */
[----:B-1----:R-:W-:-:S02]  /*1d520*/  SEL R11, RZ, 0x4, !P4 ;  /* 0x00000004ff0b7807 */ /* 0x002fc40006000000 */
[C---:B---3--:R-:W-:Y:S02]  /*1d530*/  IADD3 R10, P4, R4.reuse, R23, RZ ;  /* 0x00000017040a7210 */ /* 0x048fe40007f9e0ff */
[----:B------:R-:W-:Y:S01]  /*1d540*/  SEL R9, R7, RZ, !P0 ;  /* 0x000000ff07097207 */ /* 0x000fe20004000000 */
[----:B------:R-:W3:Y:S01]  /*1d550*/  LDL R23, [R1+0xc24] ;  /* 0x000c240001177983 */ /* 0x000ee20000100800 */
[C---:B------:R-:W-:Y:S02]  /*1d560*/  IADD3 R8, P6, R4.reuse, R22, RZ ;  /* 0x0000001604087210 */ /* 0x040fe40007fde0ff */
[----:B------:R-:W-:Y:S02]  /*1d570*/  ISETP.NE.U32.AND P5, PT, R9, RZ, PT ;  /* 0x000000ff0900720c */ /* 0x000fe40003fa5070 */
[----:B------:R-:W-:Y:S01]  /*1d580*/  SEL R7, R11, RZ, !P0 ;  /* 0x000000ff0b077207 */ /* 0x000fe20004000000 */
[C---:B----4-:R-:W-:Y:S02]  /*1d590*/  IMAD.X R11, R5.reuse, 0x1, R20, P4 ;  /* 0x00000001050b7824 */ /* 0x050fe400020e0614 */
[----:B------:R-:W-:Y:S01]  /*1d5a0*/  IMAD.MOV.U32 R116, RZ, RZ, R221 ;  /* 0x000000ffff747224 */ /* 0x000fe200078e00dd */
[----:B------:R-:W-:Y:S01]  /*1d5b0*/  HMMA.1688.F32.TF32 R52, R16, R214, R240 ;  /* 0x000000d61034723c */ /* 0x000fe200000810f0 */
[----:B------:R-:W-:Y:S01]  /*1d5c0*/  IMAD.X R9, R5, 0x1, R15, P6 ;  /* 0x0000000105097824 */ /* 0x000fe200030e060f */
[----:B------:R2:W-:Y:S04]  /*1d5d0*/  LDGSTS.E [R6+0x7800], [R10.64], P1 ;  /* 0x078000000a067fae */ /* 0x0005e80008921844 */
[----:B------:R-:W4:Y:S04]  /*1d5e0*/  LDL R15, [R1+0xc60] ;  /* 0x000c6000010f7983 */ /* 0x000f280000100800 */
[----:B------:R-:W1:Y:S11]  /*1d5f0*/  S2R R221, SR_TID.X ;  /* 0x0000000000dd7919 */ /* 0x000e760000002100 */
[----:B------:R-:W-:Y:S02]  /*1d600*/  @!UPT UIADD3 URZ, URZ, URZ, URZ ;  /* 0x0000003f3f3ff290 */ /* 0x000fe4000fffe03f */
[----:B------:R-:W-:Y:S04]  /*1d610*/  STL.64 [R1+0x2c0], R52 ;  /* 0x0002c03401007387 */ /* 0x000fe80000100a00 */
[----:B------:R1:W-:Y:S04]  /*1d620*/  STL.64 [R1+0x2c8], R54 ;  /* 0x0002c83601007387 */ /* 0x0003e80000100a00 */
[----:B------:R-:W4:Y:S01]  /*1d630*/  LDL R20, [R1+0xc5c] ;  /* 0x000c5c0001147983 */ /* 0x000f220000100800 */
[----:B------:R-:W-:Y:S02]  /*1d640*/  IMAD.MOV.U32 R117, RZ, RZ, R220 ;  /* 0x000000ffff757224 */ /* 0x000fe400078e00dc */
[----:B------:R-:W-:Y:S01]  /*1d650*/  IMAD.MOV.U32 R118, RZ, RZ, R217 ;  /* 0x000000ffff767224 */ /* 0x000fe200078e00d9 */
[----:B------:R-:W4:Y:S01]  /*1d660*/  LDL R22, [R1+0xc68] ;  /* 0x000c680001167983 */ /* 0x000f220000100800 */
[----:B------:R-:W-:Y:S01]  /*1d670*/  IMAD.MOV.U32 R119, RZ, RZ, R216 ;  /* 0x000000ffff777224 */ /* 0x000fe200078e00d8 */
[----:B--2---:R-:W-:Y:S01]  /*1d680*/  IADD3 R10, P6, R4, R14, RZ ;  /* 0x0000000e040a7210 */ /* 0x004fe20007fde0ff */
[----:B------:R-:W-:Y:S01]  /*1d690*/  IMAD.MOV.U32 R236, RZ, RZ, R213 ;  /* 0x000000ffffec7224 */ /* 0x000fe200078e00d5 */
[----:B------:R2:W-:Y:S01]  /*1d6a0*/  LDGSTS.E [R6+0x7a00], [R8.64], P1 ;  /* 0x07a0000008067fae */ /* 0x0005e20008921844 */
[----:B-1----:R-:W-:Y:S01]  /*1d6b0*/  LOP3.LUT R221, R221, 0x7f, RZ, 0xc0, !PT ;  /* 0x0000007fdddd7812 */ /* 0x002fe200078ec0ff */
[----:B------:R-:W-:-:S02]  /*1d6c0*/  IMAD.MOV.U32 R237, RZ, RZ, R212 ;  /* 0x000000ffffed7224 */ /* 0x000fc400078e00d4 */
[----:B------:R-:W4:Y:S02]  /*1d6d0*/  LDL R14, [R1+0xc64] ;  /* 0x000c6400010e7983 */ /* 0x000f240000100800 */
[----:B------:R-:W-:Y:S02]  /*1d6e0*/  IMAD.SHL.U32 R221, R221, 0x4, RZ ;  /* 0x00000004dddd7824 */ /* 0x000fe400078e00ff */
[----:B------:R-:W-:Y:S01]  /*1d6f0*/  IMAD.MOV.U32 R238, RZ, RZ, R209 ;  /* 0x000000ffffee7224 */ /* 0x000fe200078e00d1 */
[----:B--2---:R-:W-:Y:S01]  /*1d700*/  IADD3 R8, P1, R4, R31, RZ ;  /* 0x0000001f04087210 */ /* 0x004fe20007f3e0ff */
[----:B------:R-:W-:Y:S01]  /*1d710*/  IMAD.MOV.U32 R239, RZ, RZ, R208 ;  /* 0x000000ffffef7224 */ /* 0x000fe200078e00d0 */
[----:B------:R-:W-:Y:S01]  /*1d720*/  LOP3.LUT R29, R221, 0x60, RZ, 0x3c, !PT ;  /* 0x00000060dd1d7812 */ /* 0x000fe200078e3cff */
[----:B------:R-:W-:Y:S01]  /*1d730*/  HMMA.1688.F32.TF32 R52, R16, R210, R116 ;  /* 0x000000d21034723c */ /* 0x000fe20000081074 */
[C---:B------:R-:W-:Y:S02]  /*1d740*/  IMAD.X R11, R5.reuse, 0x1, R30, P6 ;  /* 0x00000001050b7824 */ /* 0x040fe400030e061e */
[----:B------:R-:W-:-:S02]  /*1d750*/  IMAD.X R9, R5, 0x1, R28, P1 ;  /* 0x0000000105097824 */ /* 0x000fc400008e061c */
[----:B------:R-:W-:-:S03]  /*1d760*/  IMAD R6, R3, 0x8000, R29 ;  /* 0x0000800003067824 */ /* 0x000fc600078e021d */
[----:B------:R-:W-:Y:S02]  /*1d770*/  HMMA.1688.F32.TF32 R28, R16, R206, R236 ;  /* 0x000000ce101c723c */ /* 0x000fe400000810ec */
[----:B------:R1:W-:Y:S04]  /*1d780*/  LDGSTS.E [R6+0xc00], [R10.64], P2 ;  /* 0x00c000000a067fae */ /* 0x0003e80009121844 */
[----:B------:R2:W-:Y:S01]  /*1d790*/  LDGSTS.E [R6+0xe00], [R8.64], P2 ;  /* 0x00e0000008067fae */ /* 0x0005e20009121844 */
[C---:B-1----:R-:W-:Y:S02]  /*1d7a0*/  IADD3 R10, P1, R4.reuse, R27, RZ ;  /* 0x0000001b040a7210 */ /* 0x042fe40007f3e0ff */
[----:B--2---:R-:W-:-:S03]  /*1d7b0*/  IADD3 R8, P2, R4, R26, RZ ;  /* 0x0000001a04087210 */ /* 0x004fc60007f5e0ff */
[C---:B------:R-:W-:Y:S02]  /*1d7c0*/  IMAD.X R11, R5.reuse, 0x1, R24, P1 ;  /* 0x00000001050b7824 */ /* 0x040fe400008e0618 */
[----:B---3--:R-:W-:-:S03]  /*1d7d0*/  IMAD.X R9, R5, 0x1, R23, P2 ;  /* 0x0000000105097824 */ /* 0x008fc600010e0617 */
[----:B------:R1:W-:Y:S04]  /*1d7e0*/  LDGSTS.E [R6+0x1c00], [R10.64], P3 ;  /* 0x01c000000a067fae */ /* 0x0003e80009921844 */
[----:B------:R-:W-:Y:S04]  /*1d7f0*/  STL.64 [R1+0x250], R52 ;  /* 0x0002503401007387 */ /* 0x000fe80000100a00 */
[----:B------:R4:W-:Y:S04]  /*1d800*/  LDGSTS.E [R6+0x1e00], [R8.64], P3 ;  /* 0x01e0000008067fae */ /* 0x0009e80009921844 */
[----:B------:R-:W-:Y:S04]  /*1d810*/  STL.64 [R1+0x258], R54 ;  /* 0x0002583601007387 */ /* 0x000fe80000100a00 */
[----:B------:R-:W2:Y:S04]  /*1d820*/  LDL R23, [R1+0xca0] ;  /* 0x000ca00001177983 */ /* 0x000ea80000100800 */
[----:B------:R-:W-:Y:S04]  /*1d830*/  STL.64 [R1+0x240], R28 ;  /* 0x0002401c01007387 */ /* 0x000fe80000100a00 */
[----:B------:R3:W-:Y:S01]  /*1d840*/  STL.64 [R1+0x248], R30 ;  /* 0x0002481e01007387 */ /* 0x0007e20000100a00 */
[----:B----4-:R-:W-:Y:S01]  /*1d850*/  IADD3 R8, P2, R4, R15, RZ ;  /* 0x0000000f04087210 */ /* 0x010fe20007f5e0ff */
[----:B------:R-:W-:-:S02]  /*1d860*/  IMAD.MOV.U32 R240, RZ, RZ, R205 ;  /* 0x000000fffff07224 */ /* 0x000fc400078e00cd */
[----:B------:R-:W-:Y:S02]  /*1d870*/  IMAD.MOV.U32 R241, RZ, RZ, R204 ;  /* 0x000000fffff17224 */ /* 0x000fe400078e00cc */
[----:B------:R-:W-:Y:S02]  /*1d880*/  IMAD.MOV.U32 R242, RZ, RZ, R201 ;  /* 0x000000fffff27224 */ /* 0x000fe400078e00c9 */
[----:B------:R-:W-:Y:S01]  /*1d890*/  IMAD.MOV.U32 R243, RZ, RZ, R200 ;  /* 0x000000fffff37224 */ /* 0x000fe200078e00c8 */
[----:B------:R-:W-:Y:S01]  /*1d8a0*/  ISETP.GT.AND P6, PT, R252, 0x13, PT ;  /* 0x00000013fc00780c */ /* 0x000fe20003fc4270 */
[----:B------:R-:W4:Y:S01]  /*1d8b0*/  LDL R15, [R1+0xca8] ;  /* 0x000ca800010f7983 */ /* 0x000f220000100800 */
[----:B------:R-:W-:-:S03]  /*1d8c0*/  IMAD.X R9, R5, 0x1, R20, P2 ;  /* 0x0000000105097824 */ /* 0x000fc600010e0614 */
[----:B------:R-:W4:Y:S01]  /*1d8d0*/  LDL R20, [R1+0xc9c] ;  /* 0x000c9c0001147983 */ /* 0x000f220000100800 */
[----:B---3--:R-:W-:Y:S01]  /*1d8e0*/  HMMA.1688.F32.TF32 R28, R16, R202, R240 ;  /* 0x000000ca101c723c */ /* 0x008fe200000810f0 */
[----:B------:R-:W-:Y:S02]  /*1d8f0*/  ISETP.NE.U32.AND P4, PT, R7, RZ, PT ;  /* 0x000000ff0700720c */ /* 0x000fe40003f85070 */
[----:B------:R-:W-:Y:S01]  /*1d900*/  SEL R7, RZ, 0x4, !P6 ;  /* 0x00000004ff077807 */ /* 0x000fe20007000000 */
[----:B------:R3:W-:Y:S01]  /*1d910*/  LDGSTS.E [R6+0x2c00], [R8.64], P5 ;  /* 0x02c0000008067fae */ /* 0x0007e2000a921844 */
[----:B------:R-:W-:Y:S02]  /*1d920*/  ISETP.GT.AND P6, PT, R252, 0x17, PT ;  /* 0x00000017fc00780c */ /* 0x000fe40003fc4270 */
[----:B------:R-:W-:-:S04]  /*1d930*/  SEL R7, R7, RZ, !P0 ;  /* 0x000000ff07077207 */ /* 0x000fc80004000000 */
[----:B------:R-:W-:Y:S02]  /*1d940*/  ISETP.NE.U32.AND P1, PT, R7, RZ, PT ;  /* 0x000000ff0700720c */ /* 0x000fe40003f25070 */
[----:B------:R-:W-:Y:S02]  /*1d950*/  SEL R7, RZ, 0x4, !P6 ;  /* 0x00000004ff077807 */ /* 0x000fe40007000000 */
[----:B-1----:R-:W-:-:S05]  /*1d960*/  IADD3 R10, P6, R4, R22, RZ ;  /* 0x00000016040a7210 */ /* 0x002fca0007fde0ff */
[----:B------:R-:W-:-:S03]  /*1d970*/  IMAD.X R11, R5, 0x1, R14, P6 ;  /* 0x00000001050b7824 */ /* 0x000fc600030e060e */
[----:B------:R-:W-:Y:S04]  /*1d980*/  STL.64 [R1+0x220], R28 ;  /* 0x0002201c01007387 */ /* 0x000fe80000100a00 */
[----:B------:R1:W-:Y:S04]  /*1d990*/  STL.64 [R1+0x228], R30 ;  /* 0x0002281e01007387 */ /* 0x0003e80000100a00 */
[----:B------:R-:W3:Y:S04]  /*1d9a0*/  LDL R14, [R1+0xca4] ;  /* 0x000ca400010e7983 */ /* 0x000ee80000100800 */
[----:B------:R-:W3:Y:S01]  /*1d9b0*/  LDL R22, [R1+0xce0] ;  /* 0x000ce00001167983 */ /* 0x000ee20000100800 */
[----:B------:R-:W-:-:S02]  /*1d9c0*/  IMAD.MOV.U32 R241, RZ, RZ, R36 ;  /* 0x000000fffff17224 */ /* 0x000fc400078e0024 */
[----:B------:R-:W-:Y:S01]  /*1d9d0*/  IMAD.MOV.U32 R242, RZ, RZ, R13 ;  /* 0x000000fffff27224 */ /* 0x000fe200078e000d */
[----:B------:R-:W3:Y:S04]  /*1d9e0*/  LDL R36, [R1+0xce8] ;  /* 0x000ce80001247983 */ /* 0x000ee80000100800 */
[----:B------:R-:W3:Y:S01]  /*1d9f0*/  LDL R13, [R1+0xcdc] ;  /* 0x000cdc00010d7983 */ /* 0x000ee20000100800 */
[----:B------:R-:W-:-:S03]  /*1da00*/  IMAD.MOV.U32 R243, RZ, RZ, R12 ;  /* 0x000000fffff37224 */ /* 0x000fc600078e000c */
[----:B------:R-:W3:Y:S04]  /*1da10*/  LDL R12, [R1+0xd20] ;  /* 0x000d2000010c7983 */ /* 0x000ee80000100800 */
[----:B-1----:R-:W3:Y:S04]  /*1da20*/  LDL R31, [R1+0xce4] ;  /* 0x000ce400011f7983 */ /* 0x002ee80000100800 */
[----:B------:R-:W3:Y:S04]  /*1da30*/  LDL R30, [R1+0xd28] ;  /* 0x000d2800011e7983 */ /* 0x000ee80000100800 */
[----:B------:R-:W3:Y:S04]  /*1da40*/  LDL R24, [R1+0xd1c] ;  /* 0x000d1c0001187983 */ /* 0x000ee80000100800 */
[----:B------:R-:W3:Y:S04]  /*1da50*/  LDL R29, [R1+0xd70] ;  /* 0x000d7000011d7983 */ /* 0x000ee80000100800 */
[----:B------:R-:W3:Y:S04]  /*1da60*/  LDL R28, [R1+0xd24] ;  /* 0x000d2400011c7983 */ /* 0x000ee80000100800 */
[----:B------:R2:W-:Y:S04]  /*1da70*/  LDGSTS.E [R6+0x2e00], [R10.64], P5 ;  /* 0x02e000000a067fae */ /* 0x0005e8000a921844 */
[----:B------:R-:W3:Y:S01]  /*1da80*/  LDL R26, [R1+0xd58] ;  /* 0x000d5800011a7983 */ /* 0x000ee20000100800 */
[----:B------:R-:W-:-:S02]  /*1da90*/  SEL R7, R7, RZ, !P0 ;  /* 0x000000ff07077207 */ /* 0x000fc40004000000 */
[----:B------:R-:W-:Y:S01]  /*1daa0*/  ISETP.GT.AND P3, PT, R252, 0x1b, PT ;  /* 0x0000001bfc00780c */ /* 0x000fe20003f64270 */
[----:B------:R-:W-:Y:S01]  /*1dab0*/  IMAD.MOV.U32 R236, RZ, RZ, R189 ;  /* 0x000000ffffec7224 */ /* 0x000fe200078e00bd */
[----:B------:R-:W3:Y:S01]  /*1dac0*/  LDL R27, [R1+0xd7c] ;  /* 0x000d7c00011b7983 */ /* 0x000ee20000100800 */
[----:B--2---:R-:W-:-:S03]  /*1dad0*/  IADD3 R10, P6, R4, R23, RZ ;  /* 0x00000017040a7210 */ /* 0x004fc60007fde0ff */
[----:B------:R-:W2:Y:S02]  /*1dae0*/  LDL R23, [R1+0xdb0] ;  /* 0x000db00001177983 */ /* 0x000ea40000100800 */
[----:B----4-:R-:W-:Y:S02]  /*1daf0*/  IMAD.X R11, R5, 0x1, R20, P6 ;  /* 0x00000001050b7824 */ /* 0x010fe400030e0614 */
[----:B------:R-:W4:Y:S01]  /*1db00*/  LDL R20, [R1+0xd98] ;  /* 0x000d980001147983 */ /* 0x000f220000100800 */
[----:B------:R-:W-:Y:S02]  /*1db10*/  ISETP.NE.U32.AND P2, PT, R7, RZ, PT ;  /* 0x000000ff0700720c */ /* 0x000fe40003f45070 */
[----:B------:R-:W-:Y:S01]  /*1db20*/  SEL R7, RZ, 0x4, !P3 ;  /* 0x00000004ff077807 */ /* 0x000fe20005800000 */
[----:B------:R-:W-:Y:S01]  /*1db30*/  IMAD.MOV.U32 R237, RZ, RZ, R188 ;  /* 0x000000ffffed7224 */ /* 0x000fe200078e00bc */
[----:B------:R-:W-:Y:S01]  /*1db40*/  ISETP.GT.AND P3, PT, R252, 0x1f, PT ;  /* 0x0000001ffc00780c */ /* 0x000fe20003f64270 */
[----:B------:R-:W-:Y:S01]  /*1db50*/  IMAD.MOV.U32 R238, RZ, RZ, R185 ;  /* 0x000000ffffee7224 */ /* 0x000fe200078e00b9 */
[----:B------:R-:W-:Y:S01]  /*1db60*/  SEL R7, R7, RZ, !P0 ;  /* 0x000000ff07077207 */ /* 0x000fe20004000000 */
[----:B------:R-:W-:Y:S01]  /*1db70*/  IMAD.MOV.U32 R239, RZ, RZ, R184 ;  /* 0x000000ffffef7224 */ /* 0x000fe200078e00b8 */
[----:B---3--:R-:W-:Y:S01]  /*1db80*/  SEL R9, RZ, 0x4, !P3 ;  /* 0x00000004ff097807 */ /* 0x008fe20005800000 */
[----:B------:R-:W-:Y:S01]  /*1db90*/  IMAD.MOV.U32 R240, RZ, RZ, R40 ;  /* 0x000000fffff07224 */ /* 0x000fe200078e0028 */
[----:B------:R-:W-:Y:S01]  /*1dba0*/  IADD3 R8, P3, R4, R15, RZ ;  /* 0x0000000f04087210 */ /* 0x000fe20007f7e0ff */
[----:B------:R1:W-:Y:S01]  /*1dbb0*/  LDGSTS.E [R6+0x3c00], [R10.64], P4 ;  /* 0x03c000000a067fae */ /* 0x0003e2000a121844 */
[----:B------:R-:W-:-:S02]  /*1dbc0*/  LOP3.LUT R15, R41, 0x1f, RZ, 0xc0, !PT ;  /* 0x0000001f290f7812 */ /* 0x000fc400078ec0ff */
[----:B------:R-:W-:Y:S02]  /*1dbd0*/  ISETP.NE.U32.AND P5, PT, R7, RZ, PT ;  /* 0x000000ff0700720c */ /* 0x000fe40003fa5070 */
[----:B------:R-:W-:Y:S01]  /*1dbe0*/  SEL R7, R9, RZ, !P0 ;  /* 0x000000ff09077207 */ /* 0x000fe20004000000 */
[C---:B------:R-:W-:Y:S01]  /*1dbf0*/  HMMA.1688.F32.TF32 R40, R16.reuse, R198, R236 ;  /* 0x000000c61028723c */ /* 0x040fe200000810ec */
[----:B------:R-:W-:Y:S02]  /*1dc00*/  ISETP.GE.AND P6, PT, R15, R252, PT ;  /* 0x000000fc0f00720c */ /* 0x000fe40003fc6270 */
[----:B------:R-:W3:Y:S05]  /*1dc10*/  LDL R15, [R1+0xd5c] ;  /* 0x000d5c00010f7983 */ /* 0x000eea0000100800 */
[----:B------:R-:W-:Y:S01]  /*1dc20*/  HMMA.1688.F32.TF32 R16, R16, R194, R240 ;  /* 0x000000c21010723c */ /* 0x000fe200000810f0 */
[----:B------:R-:W-:Y:S01]  /*1dc30*/  IMAD.X R9, R5, 0x1, R14, P3 ;  /* 0x0000000105097824 */ /* 0x000fe200018e060e */
[----:B------:R-:W-:Y:S01]  /*1dc40*/  ISETP.NE.U32.AND P3, PT, R7, RZ, PT ;  /* 0x000000ff0700720c */ /* 0x000fe20003f65070 */
[----:B------:R-:W3:Y:S01]  /*1dc50*/  LDL R14, [R1+0xdb8] ;  /* 0x000db800010e7983 */ /* 0x000ee20000100800 */
[----:B------:R-:W-:-:S02]  /*1dc60*/  SEL R7, RZ, 0x4, P6 ;  /* 0x00000004ff077807 */ /* 0x000fc40003000000 */
[----:B-1----:R-:W-:Y:S01]  /*1dc70*/  IADD3 R10, P6, R4, R22, RZ ;  /* 0x00000016040a7210 */ /* 0x002fe20007fde0ff */
[----:B------:R1:W-:Y:S01]  /*1dc80*/  LDGSTS.E [R6+0x3e00], [R8.64], P4 ;  /* 0x03e0000008067fae */ /* 0x0003e2000a121844 */
[----:B------:R-:W-:-:S03]  /*1dc90*/  SEL R7, R7, RZ, !P0 ;  /* 0x000000ff07077207 */ /* 0x000fc60004000000 */
[----:B------:R-:W-:Y:S01]  /*1dca0*/  IMAD.X R11, R5, 0x1, R13, P6 ;  /* 0x00000001050b7824 */ /* 0x000fe200030e060d */
[----:B-1----:R-:W-:-:S04]  /*1dcb0*/  IADD3 R8, P0, R4, R36, RZ ;  /* 0x0000002404087210 */ /* 0x002fc80007f1e0ff */
[----:B------:R1:W-:Y:S01]  /*1dcc0*/  LDGSTS.E [R6+0x4c00], [R10.64], P1 ;  /* 0x04c000000a067fae */ /* 0x0003e20008921844 */
[C---:B------:R-:W-:Y:S01]  /*1dcd0*/  IADD3 R12, P6, R4.reuse, R12, RZ ;  /* 0x0000000c040c7210 */ /* 0x040fe20007fde0ff */
[C---:B------:R-:W-:Y:S02]  /*1dce0*/  IMAD.X R9, R5.reuse, 0x1, R31, P0 ;  /* 0x0000000105097824 */ /* 0x040fe400000e061f */
[----:B------:R-:W-:Y:S02]  /*1dcf0*/  STL.64 [R1+0x210], R40 ;  /* 0x0002102801007387 */ /* 0x000fe40000100a00 */
[----:B------:R-:W-:Y:S02]  /*1dd00*/  IMAD.X R13, R5, 0x1, R24, P6 ;  /* 0x00000001050d7824 */ /* 0x000fe400030e0618 */
[----:B------:R1:W-:Y:S02]  /*1dd10*/  LDGSTS.E [R6+0x4e00], [R8.64], P1 ;  /* 0x04e0000008067fae */ /* 0x0003e40008921844 */
[----:B-1----:R-:W-:-:S02]  /*1dd20*/  IADD3 R10, P0, R4, R30, RZ ;  /* 0x0000001e040a7210 */ /* 0x002fc40007f1e0ff */
[----:B------:R-:W-:Y:S03]  /*1dd30*/  STL.64 [R1+0x218], R42 ;  /* 0x0002182a01007387 */ /* 0x000fe60000100a00 */
[----:B------:R-:W-:Y:S01]  /*1dd40*/  IMAD.X R11, R5, 0x1, R28, P0 ;  /* 0x00000001050b7824 */ /* 0x000fe200000e061c */
[----:B------:R1:W-:Y:S01]  /*1dd50*/  LDGSTS.E [R6+0x5c00], [R12.64], P2 ;  /* 0x05c000000c067fae */ /* 0x0003e20009121844 */
[----:B------:R-:W-:-:S03]  /*1dd60*/  IADD3 R8, P1, R4, R29, RZ ;  /* 0x0000001d04087210 */ /* 0x000fc60007f3e0ff */
[----:B------:R-:W3:Y:S02]  /*1dd70*/  LDL R22, [R1+0xdb4] ;  /* 0x000db40001167983 */ /* 0x000ee40000100800 */
[----:B------:R-:W-:Y:S02]  /*1dd80*/  IMAD.X R9, R5, 0x1, R26, P1 ;  /* 0x0000000105097824 */ /* 0x000fe400008e061a */
[----:B------:R2:W-:Y:S04]  /*1dd90*/  LDGSTS.E [R6+0x5e00], [R10.64], P2 ;  /* 0x05e000000a067fae */ /* 0x0005e80009121844 */
[----:B------:R1:W-:Y:S04]  /*1dda0*/  STL.64 [R1+0x1f0], R16 ;  /* 0x0001f01001007387 */ /* 0x0003e80000100a00 */
[----:B------:R1:W-:Y:S01]  /*1ddb0*/  STL.64 [R1+0x1f8], R18 ;  /* 0x0001f81201007387 */ /* 0x0003e20000100a00 */
[----:B--2---:R-:W-:-:S03]  /*1ddc0*/  IADD3 R10, P1, R4, R23, RZ ;  /* 0x00000017040a7210 */ /* 0x004fc60007f3e0ff */
[----:B------:R-:W2:Y:S04]  /*1ddd0*/  LDL.LU R24, [R1+0xba0] ;  /* 0x000ba00001187983 */ /* 0x000ea80000300800 */
[----:B-1----:R-:W2:Y:S04]  /*1dde0*/  LDL.LU R16, [R1+0xb9c] ;  /* 0x000b9c0001107983 */ /* 0x002ea80000300800 */
[----:B------:R-:W2:Y:S04]  /*1ddf0*/  LDL.LU R38, [R1+0xb90] ;  /* 0x000b900001267983 */ /* 0x000ea80000300800 */
[----:B------:R-:W2:Y:S04]  /*1de00*/  LDL.LU R18, [R1+0xb8c] ;  /* 0x000b8c0001127983 */ /* 0x000ea80000300800 */
[----:B------:R-:W1:Y:S01]  /*1de10*/  S2R R36, SR_TID.X ;  /* 0x0000000000247919 */ /* 0x000e620000002100 */
[----:B------:R-:W-:Y:S01]  /*1de20*/  ISETP.NE.U32.AND P4, PT, R7, RZ, PT ;  /* 0x000000ff0700720c */ /* 0x000fe20003f85070 */
[----:B------:R-:W-:-:S02]  /*1de30*/  IMAD.SHL.U32 R37, R37, 0x4, RZ ;  /* 0x0000000425257824 */ /* 0x000fc400078e00ff */
[----:B------:R-:W2:Y:S01]  /*1de40*/  S2R R243, SR_TID.X ;  /* 0x0000000000f37919 */ /* 0x000ea20000002100 */
[----:B------:R-:W-:-:S03]  /*1de50*/  IADD3 R12, P0, R4, R27, RZ ;  /* 0x0000001b040c7210 */ /* 0x000fc60007f1e0ff */
[----:B------:R2:W-:Y:S01]  /*1de60*/  LDGSTS.E [R6+0x6c00], [R8.64], P5 ;  /* 0x06c0000008067fae */ /* 0x0005e2000a921844 */
[----:B-1----:R-:W-:-:S04]  /*1de70*/  LOP3.LUT R7, R36, 0x60, RZ, 0xc0, !PT ;  /* 0x0000006024077812 */ /* 0x002fc800078ec0ff */
[----:B------:R-:W-:-:S04]  /*1de80*/  SHF.R.U32.HI R7, RZ, 0x1, R7 ;  /* 0x00000001ff077819 */ /* 0x000fc80000011607 */
[----:B------:R-:W-:Y:S01]  /*1de90*/  LOP3.LUT R7, R37, R7, RZ, 0x3c, !PT ;  /* 0x0000000725077212 */ /* 0x000fe200078e3cff */
[C---:B----4-:R-:W-:Y:S02]  /*1dea0*/  IMAD.X R11, R5.reuse, 0x1, R20, P1 ;  /* 0x00000001050b7824 */ /* 0x050fe400008e0614 */
        /* <DEDUP_REMOVED lines=67> */
[----:B---3--:R-:W-:Y:S01]  /*1e2e0*/  IMAD.X R13, R5, 0x1, R15, P0 ;  /* 0x00000001050d7824 */ /* 0x008fe200000e060f */
[----:B------:R-:W-:-:S02]  /*1e2f0*/  IADD3 R14, P0, R4, R14, RZ ;  /* 0x0000000e040e7210 */ /* 0x000fc40007f1e0ff */
[----:B--2---:R-:W-:Y:S01]  /*1e300*/  IADD3 R8, P1, R0, R24, RZ ;  /* 0x0000001800087210 */ /* 0x004fe20007f3e0ff */
[----:B------:R-:W2:Y:S02]  /*1e310*/  LDL.LU R27, [R1+0xb98] ;  /* 0x000b9800011b7983 */ /* 0x000ea40000300800 */
[----:B------:R-:W-:Y:S02]  /*1e320*/  IMAD.X R15, R5, 0x1, R22, P0 ;  /* 0x00000001050f7824 */ /* 0x000fe400000e0616 */
[----:B------:R1:W-:Y:S04]  /*1e330*/  LDGSTS.E [R6+0x6e00], [R12.64], P5 ;  /* 0x06e000000c067fae */ /* 0x0003e8000a921844 */
[----:B------:R3:W-:Y:S04]  /*1e340*/  LDGSTS.E [R6+0x7c00], [R10.64], P3 ;  /* 0x07c000000a067fae */ /* 0x0007e80009921844 */
[----:B------:R1:W-:Y:S01]  /*1e350*/  LDGSTS.E [R6+0x7e00], [R14.64], P3 ;  /* 0x07e000000e067fae */ /* 0x0003e20009921844 */
[----:B------:R-:W-:-:S03]  /*1e360*/  IMAD.X R9, R16, 0x1, R2, P1 ;  /* 0x0000000110097824 */ /* 0x000fc600008e0602 */
[----:B------:R-:W0:Y:S01]  /*1e370*/  LDGDEPBAR ;  /* 0x00000000000079af */ /* 0x000e220000000000 */
[----:B---3--:R-:W-:-:S03]  /*1e380*/  IADD3 R10, P0, R0, R38, RZ ;  /* 0x00000026000a7210 */ /* 0x008fc60007f1e0ff */
[----:B------:R-:W3:Y:S01]  /*1e390*/  LDL.LU R26, [R1+0xb64] ;  /* 0x000b6400011a7983 */ /* 0x000ee20000300800 */
[----:B-1----:R-:W-:Y:S01]  /*1e3a0*/  IMAD R6, R3, 0x8000, R7 ;  /* 0x0000800003067824 */ /* 0x002fe200078e0207 */
[----:B------:R-:W-:Y:S01]  /*1e3b0*/  LOP3.LUT R7, R243, 0x60, RZ, 0xc0, !PT ;  /* 0x00000060f3077812 */ /* 0x000fe200078ec0ff */
[----:B------:R-:W-:Y:S01]  /*1e3c0*/  IMAD.X R11, R18, 0x1, R2, P0 ;  /* 0x00000001120b7824 */ /* 0x000fe200000e0602 */
[----:B------:R-:W2:Y:S02]  /*1e3d0*/  LDL.LU R22, [R1+0xb74] ;  /* 0x000b740001167983 */ /* 0x000ea40000300800 */
[----:B------:R-:W-:Y:S02]  /*1e3e0*/  SHF.R.U32.HI R7, RZ, 0x1, R7 ;  /* 0x00000001ff077819 */ /* 0x000fe40000011607 */
[----:B------:R1:W-:Y:S02]  /*1e3f0*/  LDGSTS.E [R6+0x10000], [R8.64], P4 ;  /* 0x1000000008067fae */ /* 0x0003e4000a121844 */
[----:B------:R-:W-:-:S02]  /*1e400*/  LOP3.LUT R7, R25, R7, RZ, 0x3c, !PT ;  /* 0x0000000719077212 */ /* 0x000fc400078e3cff */
[----:B----4-:R-:W-:Y:S01]  /*1e410*/  IADD3 R12, P1, R0, R41, RZ ;  /* 0x00000029000c7210 */ /* 0x010fe20007f3e0ff */
[----:B------:R-:W4:Y:S01]  /*1e420*/  LDL.LU R19, [R1+0xb84] ;  /* 0x000b840001137983 */ /* 0x000f220000300800 */
[----:B------:R-:W-:-:S03]  /*1e430*/  LOP3.LUT R7, R7, 0x40, RZ, 0x3c, !PT ;  /* 0x0000004007077812 */ /* 0x000fc600078e3cff */
[----:B------:R-:W-:Y:S01]  /*1e440*/  IMAD.X R13, R20, 0x1, R2, P1 ;  /* 0x00000001140d7824 */ /* 0x000fe200008e0602 */
[----:B------:R1:W-:Y:S04]  /*1e450*/  LDGSTS.E [R6+0x10400], [R10.64], P4 ;  /* 0x104000000a067fae */ /* 0x0003e8000a121844 */
[----:B------:R-:W2:Y:S01]  /*1e460*/  LDL.LU R17, [R1+0xb94] ;  /* 0x000b940001117983 */ /* 0x000ea20000300800 */
[----:B------:R-:W-:-:S03]  /*1e470*/  IMAD R7, R3, 0x8000, R7 ;  /* 0x0000800003077824 */ /* 0x000fc600078e0207 */
[----:B------:R-:W2:Y:S04]  /*1e480*/  LDL.LU R182, [R1+0x9f4] ;  /* 0x0009f40001b67983 */ /* 0x000ea80000300800 */
[----:B------:R-:W2:Y:S04]  /*1e490*/  LDL.LU R183, [R1+0x9a4] ;  /* 0x0009a40001b77983 */ /* 0x000ea80000300800 */
[----:B------:R-:W2:Y:S04]  /*1e4a0*/  LDL.LU R176, [R1+0x9d4] ;  /* 0x0009d40001b07983 */ /* 0x000ea80000300800 */
[----:B------:R1:W-:Y:S04]  /*1e4b0*/  LDGSTS.E [R6+0x10800], [R12.64], P4 ;  /* 0x108000000c067fae */ /* 0x0003e8000a121844 */
        /* <DEDUP_REMOVED lines=47> */
[----:B-1----:R-:W-:-:S02]  /*1e7b0*/  IADD3 R10, P1, R0, R157, RZ ;  /* 0x0000009d000a7210 */ /* 0x002fc40007f3e0ff */
[----:B------:R-:W-:-:S05]  /*1e7c0*/  IADD3 R8, P0, R0, R117, RZ ;  /* 0x0000007500087210 */ /* 0x000fca0007f1e0ff */
[----:B------:R-:W-:Y:S01]  /*1e7d0*/  IMAD.X R9, R23, 0x1, R2, P0 ;  /* 0x0000000117097824 */ /* 0x000fe200000e0602 */
[----:B------:R-:W-:-:S04]  /*1e7e0*/  IADD3 R12, P0, R0, R185, RZ ;  /* 0x000000b9000c7210 */ /* 0x000fc80007f1e0ff */
[----:B------:R1:W-:Y:S01]  /*1e7f0*/  LDGSTS.E [R6+0x10c00], [R8.64], P4 ;  /* 0x10c0000008067fae */ /* 0x0003e2000a121844 */
[--C-:B------:R-:W-:Y:S02]  /*1e800*/  IMAD.X R13, R40, 0x1, R2.reuse, P0 ;  /* 0x00000001280d7824 */ /* 0x100fe400000e0602 */
[----:B------:R-:W-:Y:S01]  /*1e810*/  IMAD.X R11, R36, 0x1, R2, P1 ;  /* 0x00000001240b7824 */ /* 0x000fe200008e0602 */
[----:B-1----:R-:W-:-:S04]  /*1e820*/  IADD3 R8, P1, R0, R189, RZ ;  /* 0x000000bd00087210 */ /* 0x002fc80007f3e0ff */
[----:B------:R1:W-:Y:S01]  /*1e830*/  LDGSTS.E [R6+0x11000], [R10.64], P4 ;  /* 0x110000000a067fae */ /* 0x0003e2000a121844 */
[----:B------:R-:W-:-:S03]  /*1e840*/  IMAD.X R9, R116, 0x1, R2, P1 ;  /* 0x0000000174097824 */ /* 0x000fc600008e0602 */
[----:B------:R1:W-:Y:S04]  /*1e850*/  LDGSTS.E [R6+0x11400], [R12.64], P4 ;  /* 0x114000000c067fae */ /* 0x0003e8000a121844 */
[----:B------:R1:W-:Y:S02]  /*1e860*/  LDGSTS.E [R6+0x11800], [R8.64], P4 ;  /* 0x1180000008067fae */ /* 0x0003e4000a121844 */
[C---:B-1----:R-:W-:Y:S02]  /*1e870*/  IADD3 R10, P0, R0.reuse, R193, RZ ;  /* 0x000000c1000a7210 */ /* 0x042fe40007f1e0ff */
[----:B------:R-:W-:-:S03]  /*1e880*/  IADD3 R12, P1, R0, R197, RZ ;  /* 0x000000c5000c7210 */ /* 0x000fc60007f3e0ff */
[--C-:B------:R-:W-:Y:S01]  /*1e890*/  IMAD.X R11, R156, 0x1, R2.reuse, P0 ;  /* 0x000000019c0b7824 */ /* 0x100fe200000e0602 */
[----:B------:R-:W-:Y:S01]  /*1e8a0*/  IADD3 R8, P0, R0, R201, RZ ;  /* 0x000000c900087210 */ /* 0x000fe20007f1e0ff */
[----:B------:R-:W-:-:S03]  /*1e8b0*/  IMAD.X R13, R184, 0x1, R2, P1 ;  /* 0x00000001b80d7824 */ /* 0x000fc600008e0602 */
[----:B------:R1:W-:Y:S01]  /*1e8c0*/  LDGSTS.E [R6+0x11c00], [R10.64], P4 ;  /* 0x11c000000a067fae */ /* 0x0003e2000a121844 */
[----:B------:R-:W-:-:S03]  /*1e8d0*/  IMAD.X R9, R188, 0x1, R2, P0 ;  /* 0x00000001bc097824 */ /* 0x000fc600000e0602 */
[----:B------:R4:W-:Y:S04]  /*1e8e0*/  LDGSTS.E [R6+0x12000], [R12.64], P4 ;  /* 0x120000000c067fae */ /* 0x0009e8000a121844 */
[----:B------:R4:W-:Y:S01]  /*1e8f0*/  LDGSTS.E [R6+0x12400], [R8.64], P4 ;  /* 0x1240000008067fae */ /* 0x0009e2000a121844 */
[C---:B-1----:R-:W-:Y:S02]  /*1e900*/  IADD3 R10, P1, R0.reuse, R205, RZ ;  /* 0x000000cd000a7210 */ /* 0x042fe40007f3e0ff */
[----:B----4-:R-:W-:-:S03]  /*1e910*/  IADD3 R12, P0, R0, R209, RZ ;  /* 0x000000d1000c7210 */ /* 0x010fc60007f1e0ff */
        /* <DEDUP_REMOVED lines=55> */
[C---:B------:R-:W-:Y:S02]  /*1ec90*/  IADD3 R14, P1, R0.reuse, R178, RZ ;  /* 0x000000b2000e7210 */ /* 0x040fe40007f3e0ff */
[C---:B------:R-:W-:Y:S01]  /*1eca0*/  IADD3 R8, P2, R0.reuse, R177, RZ ;  /* 0x000000b100087210 */ /* 0x040fe20007f5e0ff */
[--C-:B------:R-:W-:Y:S01]  /*1ecb0*/  IMAD.X R13, R71, 0x1, R2.reuse, P0 ;  /* 0x00000001470d7824 */ /* 0x100fe200000e0602 */
[----:B------:R1:W-:Y:S01]  /*1ecc0*/  LDGSTS.E [R6+0x17000], [R10.64], P4 ;  /* 0x170000000a067fae */ /* 0x0003e2000a121844 */
[--C-:B------:R-:W-:Y:S02]  /*1ecd0*/  IMAD.X R15, R67, 0x1, R2.reuse, P1 ;  /* 0x00000001430f7824 */ /* 0x100fe400008e0602 */
[----:B------:R-:W-:Y:S01]  /*1ece0*/  IMAD.X R9, R63, 0x1, R2, P2 ;  /* 0x000000013f097824 */ /* 0x000fe200010e0602 */
[----:B------:R1:W-:Y:S04]  /*1ecf0*/  LDGSTS.E [R6+0x17400], [R12.64], P4 ;  /* 0x174000000c067fae */ /* 0x0003e8000a121844 */
[----:B------:R1:W-:Y:S04]  /*1ed00*/  LDGSTS.E [R6+0x17800], [R14.64], P4 ;  /* 0x178000000e067fae */ /* 0x0003e8000a121844 */
[----:B------:R1:W-:Y:S04]  /*1ed10*/  LDGSTS.E [R6+0x17c00], [R8.64], P4 ;  /* 0x17c0000008067fae */ /* 0x0003e8000a121844 */
[----:B-1----:R-:W4:Y:S01]  /*1ed20*/  LDL.LU R6, [R1+0xa44] ;  /* 0x000a440001067983 */ /* 0x002f220000300800 */
[----:B--2---:R-:W-:-:S02]  /*1ed30*/  IADD3 R10, P0, R0, R27, RZ ;  /* 0x0000001b000a7210 */ /* 0x004fc40007f1e0ff */
        /* <DEDUP_REMOVED lines=9> */
[----:B--2---:R-:W-:-:S03]  /*1edd0*/  IADD3 R12, P0, R0, R159, RZ ;  /* 0x0000009f000c7210 */ /* 0x004fc60007f1e0ff */
[--C-:B---3--:R-:W-:Y:S01]  /*1ede0*/  IMAD.X R11, R26, 0x1, R2.reuse, P1 ;  /* 0x000000011a0b7824 */ /* 0x108fe200008e0602 */
        /* <DEDUP_REMOVED lines=8> */
[--C-:B------:R-:W-:Y:S01]  /*1ee70*/  IMAD.X R11, R118, 0x1, R2.reuse, P0 ;  /* 0x00000001760b7824 */ /* 0x100fe200000e0602 */
[----:B---3--:R-:W-:Y:S01]  /*1ee80*/  IADD3 R8, P0, R0, R199, RZ ;  /* 0x000000c700087210 */ /* 0x008fe20007f1e0ff */
        /* <DEDUP_REMOVED lines=42> */
[----:B--2---:R-:W-:-:S05]  /*1f130*/  IADD3 R12, P0, R0, R77, RZ ;  /* 0x0000004d000c7210 */ /* 0x004fca0007f1e0ff */
[--C-:B------:R-:W-:Y:S02]  /*1f140*/  IMAD.X R13, R54, 0x1, R2.reuse, P0 ;  /* 0x00000001360d7824 */ /* 0x100fe400000e0602 */
[----:B----4-:R-:W-:Y:S01]  /*1f150*/  IMAD.X R11, R6, 0x1, R2, P1 ;  /* 0x00000001060b7824 */ /* 0x010fe200008e0602 */
[----:B---3--:R-:W-:-:S04]  /*1f160*/  IADD3 R8, P1, R0, R30, RZ ;  /* 0x0000001e00087210 */ /* 0x008fc80007f3e0ff */
[----:B------:R1:W-:Y:S01]  /*1f170*/  LDGSTS.E [R7+0x15600], [R10.64], P4 ;  /* 0x156000000a077fae */ /* 0x0003e2000a121844 */
[----:B------:R-:W-:-:S03]  /*1f180*/  IMAD.X R9, R246, 0x1, R2, P1 ;  /* 0x00000001f6097824 */ /* 0x000fc600008e0602 */
[----:B------:R2:W-:Y:S04]  /*1f190*/  LDGSTS.E [R7+0x15a00], [R12.64], P4 ;  /* 0x15a000000c077fae */ /* 0x0005e8000a121844 */
[----:B------:R3:W-:Y:S01]  /*1f1a0*/  LDGSTS.E [R7+0x15e00], [R8.64], P4 ;  /* 0x15e0000008077fae */ /* 0x0007e2000a121844 */
[C---:B-1----:R-:W-:Y:S02]  /*1f1b0*/  IADD3 R10, P0, R0.reuse, R75, RZ ;  /* 0x0000004b000a7210 */ /* 0x042fe40007f1e0ff */
[----:B--2---:R-:W-:-:S03]  /*1f1c0*/  IADD3 R12, P1, R0, R72, RZ ;  /* 0x00000048000c7210 */ /* 0x004fc60007f3e0ff */
[--C-:B------:R-:W-:Y:S02]  /*1f1d0*/  IMAD.X R11, R146, 0x1, R2.reuse, P0 ;  /* 0x00000001920b7824 */ /* 0x100fe400000e0602 */
[----:B------:R-:W-:-:S03]  /*1f1e0*/  IMAD.X R13, R78, 0x1, R2, P1 ;  /* 0x000000014e0d7824 */ /* 0x000fc600008e0602 */
[----:B------:R1:W-:Y:S04]  /*1f1f0*/  LDGSTS.E [R7+0x16200], [R10.64], P4 ;  /* 0x162000000a077fae */ /* 0x0003e8000a121844 */
[----:B------:R2:W-:Y:S04]  /*1f200*/  LDGSTS.E [R7+0x16600], [R12.64], P4 ;  /* 0x166000000c077fae */ /* 0x0005e8000a121844 */
[----:B--2---:R-:W2:Y:S01]  /*1f210*/  LDL.LU R13, [R1+0x9e4] ;  /* 0x0009e400010d7983 */ /* 0x004ea20000300800 */
[C---:B---3--:R-:W-:Y:S02]  /*1f220*/  IADD3 R8, P0, R0.reuse, R68, RZ ;  /* 0x0000004400087210 */ /* 0x048fe40007f1e0ff */
[----:B-1----:R-:W-:-:S03]  /*1f230*/  IADD3 R10, P1, R0, R64, RZ ;  /* 0x00000040000a7210 */ /* 0x002fc60007f3e0ff */
[----:B------:R-:W-:Y:S01]  /*1f240*/  IMAD.X R9, R182, 0x1, R2, P0 ;  /* 0x00000001b6097824 */ /* 0x000fe200000e0602 */
[----:B------:R-:W-:-:S04]  /*1f250*/  IADD3 R12, P0, R0, R61, RZ ;  /* 0x0000003d000c7210 */ /* 0x000fc80007f1e0ff */
[----:B------:R1:W-:Y:S02]  /*1f260*/  LDGSTS.E [R7+0x16a00], [R8.64], P4 ;  /* 0x16a0000008077fae */ /* 0x0003e4000a121844 */
[----:B-1----:R-:W-:-:S05]  /*1f270*/  IADD3 R8, P2, R0, R3, RZ ;  /* 0x0000000300087210 */ /* 0x002fca0007f5e0ff */
[--C-:B------:R-:W-:Y:S01]  /*1f280*/  IMAD.X R9, R65, 0x1, R2.reuse, P2 ;  /* 0x0000000141097824 */ /* 0x100fe200010e0602 */
[----:B------:R-:W-:Y:S01]  /*1f290*/  IADD3 R21, R21, 0x1, RZ ;  /* 0x0000000115157810 */ /* 0x000fe20007ffe0ff */
[--C-:B--2---:R-:W-:Y:S01]  /*1f2a0*/  IMAD.X R11, R13, 0x1, R2.reuse, P1 ;  /* 0x000000010d0b7824 */ /* 0x104fe200008e0602 */
[----:B------:R-:W-:Y:S01]  /*1f2b0*/  IADD3 R14, P1, R0, R179, RZ ;  /* 0x000000b3000e7210 */ /* 0x000fe20007f3e0ff */
[----:B------:R-:W-:Y:S02]  /*1f2c0*/  IMAD.MOV.U32 R15, RZ, RZ, R13 ;  /* 0x000000ffff0f7224 */ /* 0x000fe400078e000d */
[----:B------:R-:W-:Y:S01]  /*1f2d0*/  IMAD.X R13, R176, 0x1, R2, P0 ;  /* 0x00000001b00d7824 */ /* 0x000fe200000e0602 */
[----:B------:R1:W-:Y:S04]  /*1f2e0*/  LDGSTS.E [R7+0x16e00], [R10.64], P4 ;  /* 0x16e000000a077fae */ /* 0x0003e8000a121844 */
[----:B------:R2:W-:Y:S01]  /*1f2f0*/  LDGSTS.E [R7+0x17200], [R12.64], P4 ;  /* 0x172000000c077fae */ /* 0x0005e2000a121844 */
[----:B-1----:R-:W-:-:S02]  /*1f300*/  IMAD.MOV.U32 R11, RZ, RZ, R15 ;  /* 0x000000ffff0b7224 */ /* 0x002fc400078e000f */
[----:B------:R-:W-:Y:S01]  /*1f310*/  IMAD.X R15, R69, 0x1, R2, P1 ;  /* 0x00000001450f7824 */ /* 0x000fe200008e0602 */
[----:B------:R-:W-:-:S04]  /*1f320*/  IADD3 R10, P0, R0, R25, RZ ;  /* 0x00000019000a7210 */ /* 0x000fc80007f1e0ff */
[----:B------:R1:W-:Y:S04]  /*1f330*/  LDGSTS.E [R7+0x17600], [R14.64], P4 ;  /* 0x176000000e077fae */ /* 0x0003e8000a121844 */
[----:B------:R3:W-:Y:S02]  /*1f340*/  LDGSTS.E [R7+0x17a00], [R8.64], P4 ;  /* 0x17a0000008077fae */ /* 0x0007e4000a121844 */
[----:B---3--:R-:W-:Y:S02]  /*1f350*/  IMAD.MOV.U32 R9, RZ, RZ, R25 ;  /* 0x000000ffff097224 */ /* 0x008fe400078e0019 */
[----:B------:R-:W-:-:S04]  /*1f360*/  IMAD.MOV.U32 R25, RZ, RZ, c[0x0][0x18c] ;  /* 0x00006300ff197624 */ /* 0x000fc800078e00ff */
[----:B------:R-:W-:-:S04]  /*1f370*/  IMAD.SHL.U32 R25, R25, 0x20, RZ ;  /* 0x0000002019197824 */ /* 0x000fc800078e00ff */
[----:B------:R-:W-:Y:S02]  /*1f380*/  IMAD.SHL.U32 R25, R25, 0x4, RZ ;  /* 0x0000000419197824 */ /* 0x000fe400078e00ff */
[----:B--2---:R-:W-:Y:S02]  /*1f390*/  IMAD.MOV.U32 R13, RZ, RZ, R182 ;  /* 0x000000ffff0d7224 */ /* 0x004fe400078e00b6 */
[----:B------:R-:W-:Y:S01]  /*1f3a0*/  IMAD.MOV.U32 R12, RZ, RZ, R11 ;  /* 0x000000ffff0c7224 */ /* 0x000fe200078e000b */
[-C--:B------:R-:W-:Y:S01]  /*1f3b0*/  IADD3 R177, P6, R177, R25.reuse, RZ ;  /* 0x00000019b1b17210 */ /* 0x080fe20007fde0ff */
[----:B------:R2:W5:Y:S01]  /*1f3c0*/  LDL.LU R182, [R1+0xe94] ;  /* 0x000e940001b67983 */ /* 0x0005620000300800 */
[----:B------:R-:W-:Y:S01]  /*1f3d0*/  IMAD.X R11, R183, 0x1, R2, P0 ;  /* 0x00000001b70b7824 */ /* 0x000fe200000e0602 */
[-C--:B------:R-:W-:Y:S01]  /*1f3e0*/  IADD3 R9, P5, R9, R25.reuse, RZ ;  /* 0x0000001909097210 */ /* 0x080fe20007fbe0ff */
[----:B-1----:R-:W-:Y:S01]  /*1f3f0*/  IMAD.MOV.U32 R14, RZ, RZ, R183 ;  /* 0x000000ffff0e7224 */ /* 0x002fe200078e00b7 */
[----:B------:R-:W-:Y:S01]  /*1f400*/  IADD3 R3, P0, R3, R25, RZ ;  /* 0x0000001903037210 */ /* 0x000fe20007f1e0ff */
[----:B------:R2:W5:Y:S01]  /*1f410*/  LDL.LU R183, [R1+0xe90] ;  /* 0x000e900001b77983 */ /* 0x0005620000300800 */
[----:B------:R-:W-:-:S03]  /*1f420*/  IMAD.MOV.U32 R15, RZ, RZ, R176 ;  /* 0x000000ffff0f7224 */ /* 0x000fc600078e00b0 */
[----:B------:R2:W5:Y:S04]  /*1f430*/  LDL.LU R176, [R1+0xe8c] ;  /* 0x000e8c0001b07983 */ /* 0x0005680000300800 */
[----:B------:R1:W-:Y:S01]  /*1f440*/  STL [R1+0x9b0], R177 ;  /* 0x0009b0b101007387 */ /* 0x0003e20000100800 */
[-C--:B------:R-:W-:Y:S02]  /*1f450*/  IADD3 R178, P1, R178, R25.reuse, RZ ;  /* 0x00000019b2b27210 */ /* 0x080fe40007f3e0ff */
[-C--:B------:R-:W-:Y:S01]  /*1f460*/  IADD3 R179, P2, R179, R25.reuse, RZ ;  /* 0x00000019b3b37210 */ /* 0x080fe20007f5e0ff */
[----:B------:R3:W-:Y:S04]  /*1f470*/  LDGSTS.E [R7+0x17e00], [R10.64], P4 ;  /* 0x17e000000a077fae */ /* 0x0007e8000a121844 */
[----:B-1----:R2:W5:Y:S04]  /*1f480*/  LDL.LU R177, [R1+0xe88] ;  /* 0x000e880001b17983 */ /* 0x0025680000300800 */
[----:B------:R-:W-:Y:S04]  /*1f490*/  STL [R1+0x9a8], R9 ;  /* 0x0009a80901007387 */ /* 0x000fe80000100800 */
[----:B------:R-:W-:Y:S04]  /*1f4a0*/  STL [R1+0x9a0], R21 ;  /* 0x0009a01501007387 */ /* 0x000fe80000100800 */
[----:B------:R1:W-:Y:S01]  /*1f4b0*/  STL [R1+0x9b8], R3 ;  /* 0x0009b80301007387 */ /* 0x0003e20000100800 */
[----:B------:R-:W-:-:S02]  /*1f4c0*/  IADD3 R60, P3, R60, R25, RZ ;  /* 0x000000193c3c7210 */ /* 0x000fc40007f7e0ff */
[-C--:B------:R-:W-:Y:S01]  /*1f4d0*/  IADD3 R61, P4, R61, R25.reuse, RZ ;  /* 0x000000193d3d7210 */ /* 0x080fe20007f9e0ff */
[----:B------:R-:W0:Y:S04]  /*1f4e0*/  LDGDEPBAR ;  /* 0x00000000000079af */ /* 0x000e280000000000 */
[----:B-1----:R-:W4:Y:S04]  /*1f4f0*/  LDL.LU R3, [R1+0xe84] ;  /* 0x000e840001037983 */ /* 0x002f280000300800 */
[----:B------:R1:W-:Y:S04]  /*1f500*/  STL [R1+0x9c0], R178 ;  /* 0x0009c0b201007387 */ /* 0x0003e80000100800 */
[----:B-1----:R2:W5:Y:S04]  /*1f510*/  LDL.LU R178, [R1+0xe80] ;  /* 0x000e800001b27983 */ /* 0x0025680000300800 */
[----:B------:R1:W-:Y:S04]  /*1f520*/  STL [R1+0x9c8], R179 ;  /* 0x0009c8b301007387 */ /* 0x0003e80000100800 */
[----:B-1----:R2:W5:Y:S04]  /*1f530*/  LDL.LU R179, [R1+0xe7c] ;  /* 0x000e7c0001b37983 */ /* 0x0025680000300800 */
[----:B------:R1:W-:Y:S04]  /*1f540*/  STL [R1+0x9d0], R60 ;  /* 0x0009d03c01007387 */ /* 0x0003e80000100800 */
[----:B-1----:R2:W5:Y:S04]  /*1f550*/  LDL.LU R60, [R1+0xe78] ;  /* 0x000e7800013c7983 */ /* 0x0025680000300800 */
[----:B------:R1:W-:Y:S04]  /*1f560*/  STL [R1+0x9d8], R61 ;  /* 0x0009d83d01007387 */ /* 0x0003e80000100800 */
[----:B-1----:R2:W5:Y:S01]  /*1f570*/  LDL.LU R61, [R1+0xe74] ;  /* 0x000e7400013d7983 */ /* 0x0025620000300800 */
[----:B------:R-:W-:Y:S01]  /*1f580*/  IADD3 R252, R252, -0x20, RZ ;  /* 0xffffffe0fcfc7810 */ /* 0x000fe20007ffe0ff */
[--C-:B----4-:R-:W-:Y:S01]  /*1f590*/  IMAD.X R14, R14, 0x1, R3.reuse, P5 ;  /* 0x000000010e0e7824 */ /* 0x110fe200028e0603 */
[-C--:B------:R-:W-:Y:S01]  /*1f5a0*/  IADD3 R62, P5, R62, R25.reuse, RZ ;  /* 0x000000193e3e7210 */ /* 0x080fe20007fbe0ff */
[--C-:B------:R-:W-:Y:S01]  /*1f5b0*/  IMAD.X R63, R63, 0x1, R3.reuse, P6 ;  /* 0x000000013f3f7824 */ /* 0x100fe200030e0603 */
[----:B------:R-:W-:Y:S01]  /*1f5c0*/  IADD3 R64, P6, R64, R25, RZ ;  /* 0x0000001940407210 */ /* 0x000fe20007fde0ff */
[----:B------:R-:W-:-:S02]  /*1f5d0*/  IMAD.X R65, R65, 0x1, R3, P0 ;  /* 0x0000000141417824 */ /* 0x000fc400000e0603 */
[----:B------:R1:W-:Y:S01]  /*1f5e0*/  STL [R1+0x9e0], R62 ;  /* 0x0009e03e01007387 */ /* 0x0003e20000100800 */
[-C--:B------:R-:W-:Y:S01]  /*1f5f0*/  IADD3 R66, P0, R66, R25.reuse, RZ ;  /* 0x0000001942427210 */ /* 0x080fe20007f1e0ff */
[--C-:B------:R-:W-:Y:S01]  /*1f600*/  IMAD.X R67, R67, 0x1, R3.reuse, P1 ;  /* 0x0000000143437824 */ /* 0x100fe200008e0603 */
[-C--:B------:R-:W-:Y:S01]  /*1f610*/  IADD3 R68, P1, R68, R25.reuse, RZ ;  /* 0x0000001944447210 */ /* 0x080fe20007f3e0ff */
[----:B-1----:R2:W5:Y:S04]  /*1f620*/  LDL.LU R62, [R1+0xe70] ;  /* 0x000e7000013e7983 */ /* 0x0025680000300800 */
[----:B------:R-:W-:Y:S04]  /*1f630*/  STL [R1+0x9a4], R14 ;  /* 0x0009a40e01007387 */ /* 0x000fe80000100800 */
[----:B------:R1:W-:Y:S01]  /*1f640*/  STL [R1+0x9ac], R63 ;  /* 0x0009ac3f01007387 */ /* 0x0003e20000100800 */
[----:B------:R-:W-:Y:S01]  /*1f650*/  IMAD.X R69, R69, 0x1, R3, P2 ;  /* 0x0000000145457824 */ /* 0x000fe200010e0603 */
[----:B------:R-:W-:-:S02]  /*1f660*/  IADD3 R70, P2, R70, R25, RZ ;  /* 0x0000001946467210 */ /* 0x000fc40007f5e0ff */
[----:B-1----:R2:W5:Y:S04]  /*1f670*/  LDL.LU R63, [R1+0xe6c] ;  /* 0x000e6c00013f7983 */ /* 0x0025680000300800 */
[----:B------:R1:W-:Y:S01]  /*1f680*/  STL [R1+0x9e8], R64 ;  /* 0x0009e84001007387 */ /* 0x0003e20000100800 */
[----:B------:R-:W-:-:S03]  /*1f690*/  IMAD.X R71, R71, 0x1, R3, P3 ;  /* 0x0000000147477824 */ /* 0x000fc600018e0603 */
[----:B-1----:R2:W5:Y:S04]  /*1f6a0*/  LDL.LU R64, [R1+0xe68] ;  /* 0x000e680001407983 */ /* 0x0025680000300800 */
[----:B------:R1:W-:Y:S01]  /*1f6b0*/  STL [R1+0x9b4], R65 ;  /* 0x0009b44101007387 */ /* 0x0003e20000100800 */
[----:B------:R-:W-:-:S03]  /*1f6c0*/  IADD3 R72, P3, R72, R25, RZ ;  /* 0x0000001948487210 */ /* 0x000fc60007f7e0ff */
[----:B-1----:R2:W5:Y:S04]  /*1f6d0*/  LDL.LU R65, [R1+0xe64] ;  /* 0x000e640001417983 */ /* 0x0025680000300800 */
[----:B------:R1:W-:Y:S01]  /*1f6e0*/  STL [R1+0x9f0], R66 ;  /* 0x0009f04201007387 */ /* 0x0003e20000100800 */
[--C-:B------:R-:W-:Y:S01]  /*1f6f0*/  IMAD.X R15, R15, 0x1, R3.reuse, P4 ;  /* 0x000000010f0f7824 */ /* 0x100fe200020e0603 */
[----:B------:R-:W-:Y:S02]  /*1f700*/  IADD3 R73, P4, R73, R25, RZ ;  /* 0x0000001949497210 */ /* 0x000fe40007f9e0ff */
        /* <DEDUP_REMOVED lines=23> */
[----:B------:R-:W-:Y:S04]  /*1f880*/  STL [R1+0x9d4], R15 ;  /* 0x0009d40f01007387 */ /* 0x000fe80000100800 */
        /* <DEDUP_REMOVED lines=9> */
[----:B------:R-:W-:Y:S04]  /*1f920*/  STL [R1+0x9e4], R12 ;  /* 0x0009e40c01007387 */ /* 0x000fe80000100800 */
        /* <DEDUP_REMOVED lines=58> */
[-C--:B------:R-:W-:Y:S01]  /*1fcd0*/  IADD3 R249, P6, R249, R25.reuse, RZ ;  /* 0x00000019f9f97210 */ /* 0x080fe20007fde0ff */
[--C-:B------:R-:W-:Y:S02]  /*1fce0*/  IMAD.X R248, R248, 0x1, R3.reuse, P0 ;  /* 0x00000001f8f87824 */ /* 0x100fe400000e0603 */
[----:B-1----:R2:W5:Y:S04]  /*1fcf0*/  LDL.LU R55, [R1+0xdec] ;  /* 0x000dec0001377983 */ /* 0x0025680000300800 */
[----:B------:R1:W-:Y:S01]  /*1fd00*/  STL [R1+0xa3c], R56 ;  /* 0x000a3c3801007387 */ /* 0x0003e20000100800 */
[----:B------:R-:W-:Y:S01]  /*1fd10*/  IADD3 R243, P0, R243, R25, RZ ;  /* 0x00000019f3f37210 */ /* 0x000fe20007f1e0ff */
[----:B------:R-:W-:-:S02]  /*1fd20*/  IMAD.X R242, R242, 0x1, R3, P1 ;  /* 0x00000001f2f27824 */ /* 0x000fc400008e0603 */
        /* <DEDUP_REMOVED lines=9> */
[----:B------:R-:W-:Y:S04]  /*1fdc0*/  STL [R1+0xa44], R6 ;  /* 0x000a440601007387 */ /* 0x000fe80000100800 */
[----:B------:R1:W-:Y:S01]  /*1fdd0*/  STL [R1+0xa4c], R59 ;  /* 0x000a4c3b01007387 */ /* 0x0003e20000100800 */
[----:B------:R-:W-:Y:S01]  /*1fde0*/  IADD3 R237, P3, R237, R25, RZ ;  /* 0x00000019eded7210 */ /* 0x000fe20007f7e0ff */
[----:B------:R-:W-:-:S02]  /*1fdf0*/  IMAD.X R236, R236, 0x1, R3, P4 ;  /* 0x00000001ecec7824 */ /* 0x000fc400020e0603 */
[----:B-1----:R2:W5:Y:S04]  /*1fe00*/  LDL.LU R59, [R1+0xddc] ;  /* 0x000ddc00013b7983 */ /* 0x0025680000300800 */
[----:B------:R-:W-:Y:S04]  /*1fe10*/  STL [R1+0xa88], R251 ;  /* 0x000a88fb01007387 */ /* 0x000fe80000100800 */
[----:B------:R-:W-:Y:S04]  /*1fe20*/  STL [R1+0xa54], R250 ;  /* 0x000a54fa01007387 */ /* 0x000fe80000100800 */
[----:B------:R-:W-:Y:S04]  /*1fe30*/  STL [R1+0xa90], R249 ;  /* 0x000a90f901007387 */ /* 0x000fe80000100800 */
[----:B------:R-:W-:Y:S01]  /*1fe40*/  STL [R1+0xa5c], R248 ;  /* 0x000a5cf801007387 */ /* 0x000fe20000100800 */
[----:B------:R-:W-:-:S03]  /*1fe50*/  IADD3 R223, P4, R223, R25, RZ ;  /* 0x00000019dfdf7210 */ /* 0x000fc60007f9e0ff */
[----:B------:R-:W-:Y:S01]  /*1fe60*/  STL [R1+0xa98], R243 ;  /* 0x000a98f301007387 */ /* 0x000fe20000100800 */
[----:B------:R-:W-:-:S03]  /*1fe70*/  IMAD.X R222, R222, 0x1, R3, P5 ;  /* 0x00000001dede7824 */ /* 0x000fc600028e0603 */
        /* <DEDUP_REMOVED lines=101> */
[----:B------:R-:W-:-:S03]  /*204d0*/  IMAD.X R37, R37, 0x1, R3, P3 ;  /* 0x0000000125257824 */ /* 0x000fc600018e0603 */
[----:B------:R-:W-:Y:S01]  /*204e0*/  STL [R1+0xb68], R119 ;  /* 0x000b687701007387 */ /* 0x000fe20000100800 */
[----:B------:R-:W-:-:S03]  /*204f0*/  IADD3 R39, P2, R39, R25, RZ ;  /* 0x0000001927277210 */ /* 0x000fc60007f5e0ff */
[----:B------:R-:W-:Y:S01]  /*20500*/  STL [R1+0xb34], R118 ;  /* 0x000b347601007387 */ /* 0x000fe20000100800 */
[----:B------:R-:W-:-:S03]  /*20510*/  IADD3 R38, P3, R38, R25, RZ ;  /* 0x0000001926267210 */ /* 0x000fc60007f7e0ff */
[----:B------:R-:W-:Y:S01]  /*20520*/  STL [R1+0xb70], R117 ;  /* 0x000b707501007387 */ /* 0x000fe20000100800 */
[----:B------:R-:W-:-:S03]  /*20530*/  IMAD.X R36, R36, 0x1, R3, P4 ;  /* 0x0000000124247824 */ /* 0x000fc600020e0603 */
[----:B------:R-:W-:Y:S04]  /*20540*/  STL [R1+0xb3c], R116 ;  /* 0x000b3c7401007387 */ /* 0x000fe80000100800 */
[----:B------:R-:W-:Y:S04]  /*20550*/  STL [R1+0xb78], R43 ;  /* 0x000b782b01007387 */ /* 0x000fe80000100800 */
[----:B------:R-:W-:Y:S04]  /*20560*/  STL [R1+0xb44], R42 ;  /* 0x000b442a01007387 */ /* 0x000fe80000100800 */
[----:B------:R-:W-:Y:S04]  /*20570*/  STL [R1+0xb80], R41 ;  /* 0x000b802901007387 */ /* 0x000fe80000100800 */
[----:B------:R-:W-:Y:S04]  /*20580*/  STL [R1+0xb4c], R40 ;  /* 0x000b4c2801007387 */ /* 0x000fe80000100800 */
[----:B------:R-:W-:Y:S04]  /*20590*/  STL [R1+0xb54], R37 ;  /* 0x000b542501007387 */ /* 0x000fe80000100800 */
[----:B------:R-:W-:Y:S04]  /*205a0*/  STL [R1+0xb88], R39 ;  /* 0x000b882701007387 */ /* 0x000fe80000100800 */
[----:B------:R-:W-:Y:S01]  /*205b0*/  STL [R1+0xb90], R38 ;  /* 0x000b902601007387 */ /* 0x000fe20000100800 */
[----:B------:R-:W-:-:S03]  /*205c0*/  IADD3 R27, P4, R27, R25, RZ ;  /* 0x000000191b1b7210 */ /* 0x000fc60007f9e0ff */
[----:B------:R1:W-:Y:S01]  /*205d0*/  STL [R1+0xb5c], R36 ;  /* 0x000b5c2401007387 */ /* 0x0003e20000100800 */
[--C-:B------:R-:W-:Y:S01]  /*205e0*/  IMAD.X R26, R26, 0x1, R3.reuse, P5 ;  /* 0x000000011a1a7824 */ /* 0x100fe200028e0603 */
[----:B------:R-:W-:Y:S01]  /*205f0*/  IADD3 R24, P5, R24, R25, RZ ;  /* 0x0000001918187210 */ /* 0x000fe20007fbe0ff */
[--C-:B------:R-:W-:Y:S02]  /*20600*/  IMAD.X R23, R23, 0x1, R3.reuse, P6 ;  /* 0x0000000117177824 */ /* 0x100fe400030e0603 */
[----:B-1----:R-:W-:Y:S01]  /*20610*/  IMAD.MOV.U32 R36, RZ, RZ, 0x1f ;  /* 0x0000001fff247424 */ /* 0x002fe200078e00ff */
[----:B------:R2:W-:Y:S01]  /*20620*/  STL [R1+0xb98], R27 ;  /* 0x000b981b01007387 */ /* 0x0005e20000100800 */
[----:B------:R-:W-:-:S03]  /*20630*/  IMAD.X R22, R22, 0x1, R3, P0 ;  /* 0x0000000116167824 */ /* 0x000fc600000e0603 */
[----:B------:R-:W-:Y:S01]  /*20640*/  IADD3 R36, R36, c[0x0][0x180], RZ ;  /* 0x0000600024247a10 */ /* 0x000fe20007ffe0ff */
[--C-:B------:R-:W-:Y:S01]  /*20650*/  IMAD.X R20, R20, 0x1, R3.reuse, P1 ;  /* 0x0000000114147824 */ /* 0x100fe200008e0603 */
[----:B------:R2:W-:Y:S01]  /*20660*/  STL [R1+0xb64], R26 ;  /* 0x000b641a01007387 */ /* 0x0005e20000100800 */
[--C-:B------:R-:W-:Y:S01]  /*20670*/  IMAD.X R19, R19, 0x1, R3.reuse, P2 ;  /* 0x0000000113137824 */ /* 0x100fe200010e0603 */
[----:B---3--:R-:W-:Y:S01]  /*20680*/  SHF.R.S32.HI R7, RZ, 0x1f, R36 ;  /* 0x0000001fff077819 */ /* 0x008fe20000011424 */
[--C-:B------:R-:W-:Y:S01]  /*20690*/  IMAD.X R18, R18, 0x1, R3.reuse, P3 ;  /* 0x0000000112127824 */ /* 0x100fe200018e0603 */
[----:B------:R2:W-:Y:S01]  /*206a0*/  STL [R1+0xba0], R24 ;  /* 0x000ba01801007387 */ /* 0x0005e20000100800 */
[--C-:B------:R-:W-:Y:S02]  /*206b0*/  IMAD.X R16, R16, 0x1, R3.reuse, P5 ;  /* 0x0000000110107824 */ /* 0x100fe400028e0603 */
[----:B------:R-:W-:Y:S01]  /*206c0*/  IMAD.X R17, R17, 0x1, R3, P4 ;  /* 0x0000000111117824 */ /* 0x000fe200020e0603 */
[----:B------:R2:W-:Y:S01]  /*206d0*/  STL [R1+0xb6c], R23 ;  /* 0x000b6c1701007387 */ /* 0x0005e20000100800 */
[----:B------:R-:W-:-:S03]  /*206e0*/  LEA.HI R7, R7, R36, RZ, 0x5 ;  /* 0x0000002407077211 */ /* 0x000fc600078f28ff */
[----:B------:R2:W-:Y:S04]  /*206f0*/  STL [R1+0xb74], R22 ;  /* 0x000b741601007387 */ /* 0x0005e80000100800 */
[----:B------:R2:W-:Y:S04]  /*20700*/  STL [R1+0xb7c], R20 ;  /* 0x000b7c1401007387 */ /* 0x0005e80000100800 */
[----:B------:R2:W-:Y:S01]  /*20710*/  STL [R1+0xb84], R19 ;  /* 0x000b841301007387 */ /* 0x0005e20000100800 */
[----:B------:R-:W-:-:S03]  /*20720*/  IMAD.MOV.U32 R37, RZ, RZ, c[0x0][0x188] ;  /* 0x00006200ff257624 */ /* 0x000fc600078e00ff */
[----:B------:R2:W-:Y:S01]  /*20730*/  STL [R1+0xb8c], R18 ;  /* 0x000b8c1201007387 */ /* 0x0005e20000100800 */
[----:B------:R-:W-:-:S03]  /*20740*/  SHF.R.S32.HI R7, RZ, 0x5, R7 ;  /* 0x00000005ff077819 */ /* 0x000fc60000011407 */
[----:B------:R2:W-:Y:S04]  /*20750*/  STL [R1+0xb9c], R16 ;  /* 0x000b9c1001007387 */ /* 0x0005e80000100800 */
[----:B------:R2:W-:Y:S01]  /*20760*/  STL [R1+0xb94], R17 ;  /* 0x000b941101007387 */ /* 0x0005e20000100800 */
[----:B------:R-:W-:Y:S01]  /*20770*/  IMAD.SHL.U32 R6, R37, 0x20, RZ ;  /* 0x0000002025067824 */ /* 0x000fe200078e00ff */
[----:B------:R-:W-:Y:S01]  /*20780*/  ISETP.NE.U32.AND P0, PT, R7, R21, PT ;  /* 0x000000150700720c */ /* 0x000fe20003f05070 */
[----:B------:R-:W-:-:S05]  /*20790*/  IMAD.SHL.U32 R37, R37, 0x20, RZ ;  /* 0x0000002025257824 */ /* 0x000fca00078e00ff */
[----:B------:R-:W-:Y:S02]  /*207a0*/  SHF.R.S32.HI R37, RZ, 0x1f, R37 ;  /* 0x0000001fff257819 */ /* 0x000fe40000011425 */
[C---:B------:R-:W-:Y:S02]  /*207b0*/  LEA R4, P6, R6.reuse, R4, 0x2 ;  /* 0x0000000406047211 */ /* 0x040fe400078c10ff */
[----:B------:R-:W-:-:S05]  /*207c0*/  SHF.L.U64.HI R6, R6, 0x2, R37 ;  /* 0x0000000206067819 */ /* 0x000fca0000010225 */
[----:B------:R-:W-:Y:S01]  /*207d0*/  IMAD.X R5, R5, 0x1, R6, P6 ;  /* 0x0000000105057824 */ /* 0x000fe200030e0606 */
[----:B--2---:R-:W-:Y:S01]  /*207e0*/  @!P0 CALL.REL.NOINC `(.L_x_1) ;  /* 0x0000001000008944 */ /* 0x004fe20003c00000 */
[----:B------:R-:W-:Y:S05]  /*207f0*/  BRA `(.L_x_2) ;  /* 0xfffee5b000007947 */ /* 0x000fea000383ffff */
.L_x_1:
[----:B------:R-:W2:Y:S01]  /*20800*/  LDL.LU R6, [R1+0xdd0] ;  /* 0x000dd00001067983 */ /* 0x000ea20000300800 */
[----:B------:R-:W-:-:S04]  /*20810*/  DEPBAR.LE SB0, 0x0 ;  /* 0x000080000000791a */ /* 0x000fc80000000000 */
[----:B------:R-:W3:Y:S04]  /*20820*/  S2R R12, SR_TID.X ;  /* 0x00000000000c7919 */ /* 0x000ee80000002100 */
[----:B------:R-:W4:Y:S04]  /*20830*/  LDL.LU R4, [R1+0x370] ;  /* 0x0003700001047983 */ /* 0x000f280000300800 */
[----:B------:R-:W4:Y:S01]  /*20840*/  LDL.LU R5, [R1+0x374] ;  /* 0x0003740001057983 */ /* 0x000f220000300800 */
[C---:B-1-3--:R-:W-:Y:S02]  /*20850*/  IMAD.SHL.U32 R0, R12.reuse, 0x200, RZ ;  /* 0x000002000c007824 */ /* 0x04afe400078e00ff */
[----:B------:R-:W-:-:S03]  /*20860*/  IMAD.SHL.U32 R2, R12, 0x4, RZ ;  /* 0x000000040c027824 */ /* 0x000fc600078e00ff */
[----:B------:R-:W-:Y:S01]  /*20870*/  LOP3.LUT R0, R0, 0x3000, RZ, 0xc0, !PT ;  /* 0x0000300000007812 */ /* 0x000fe200078ec0ff */
[----:B------:R-:W-:Y:S03]  /*20880*/  BAR.SYNC.DEFER_BLOCKING 0x0 ;  /* 0x0000000000007b1d */ /* 0x000fe60000010000 */
[----:B--2---:R-:W-:-:S03]  /*20890*/  LOP3.LUT R0, R0, 0x60, R6, 0xf8, !PT ;  /* 0x0000006000007812 */ /* 0x004fc600078ef806 */
[----:B------:R-:W4:Y:S01]  /*208a0*/  LDL.LU R6, [R1+0x360] ;  /* 0x0003600001067983 */ /* 0x000f220000300800 */
[----:B------:R-:W-:Y:S01]  /*208b0*/  LOP3.LUT R0, R0, 0x170, R2, 0x78, !PT ;  /* 0x0000017000007812 */ /* 0x000fe200078e7802 */
[----:B------:R-:W-:Y:S02]  /*208c0*/  IMAD.SHL.U32 R2, R12, 0x40, RZ ;  /* 0x000000400c027824 */ /* 0x000fe400078e00ff */
[----:B------:R-:W4:Y:S03]  /*208d0*/  LDL.LU R7, [R1+0x364] ;  /* 0x0003640001077983 */ /* 0x000f260000300800 */
[----:B------:R-:W-:-:S05]  /*208e0*/  LOP3.LUT R2, R2, 0x800, RZ, 0xc0, !PT ;  /* 0x0000080002027812 */ /* 0x000fca00078ec0ff */
[----:B------:R-:W-:-:S05]  /*208f0*/  IMAD.IADD R0, R2, 0x1, R0 ;  /* 0x0000000102007824 */ /* 0x000fca00078e0200 */
[----:B----4-:R1:W-:Y:S04]  /*20900*/  STS.128 [R0], R4 ;  /* 0x0000000400007388 */ /* 0x0103e80000000c00 */
[----:B-1----:R-:W2:Y:S04]  /*20910*/  LDL.LU R4, [R1+0x378] ;  /* 0x0003780001047983 */ /* 0x002ea80000300800 */
[----:B------:R-:W2:Y:S04]  /*20920*/  LDL.LU R5, [R1+0x37c] ;  /* 0x00037c0001057983 */ /* 0x000ea80000300800 */
[----:B------:R-:W2:Y:S04]  /*20930*/  LDL.LU R6, [R1+0x368] ;  /* 0x0003680001067983 */ /* 0x000ea80000300800 */
[----:B------:R-:W2:Y:S04]  /*20940*/  LDL.LU R7, [R1+0x36c] ;  /* 0x00036c0001077983 */ /* 0x000ea80000300800 */
[----:B------:R-:W3:Y:S04]  /*20950*/  LDL.LU R8, [R1+0x120] ;  /* 0x0001200001087983 */ /* 0x000ee80000300800 */
[----:B------:R-:W3:Y:S04]  /*20960*/  LDL.LU R9, [R1+0x124] ;  /* 0x0001240001097983 */ /* 0x000ee80000300800 */
[----:B------:R-:W3:Y:S04]  /*20970*/  LDL.LU R10, [R1+0x100] ;  /* 0x00010000010a7983 */ /* 0x000ee80000300800 */
[----:B------:R-:W3:Y:S04]  /*20980*/  LDL.LU R11, [R1+0x104] ;  /* 0x00010400010b7983 */ /* 0x000ee80000300800 */
[----:B--2---:R1:W-:Y:S04]  /*20990*/  STS.128 [R0+0x80], R4 ;  /* 0x0000800400007388 */ /* 0x0043e80000000c00 */
[----:B-1----:R-:W2:Y:S04]  /*209a0*/  LDL.LU R4, [R1+0x128] ;  /* 0x0001280001047983 */ /* 0x002ea80000300800 */
[----:B------:R-:W2:Y:S04]  /*209b0*/  LDL.LU R5, [R1+0x12c] ;  /* 0x00012c0001057983 */ /* 0x000ea80000300800 */
[----:B------:R-:W2:Y:S04]  /*209c0*/  LDL.LU R6, [R1+0x108] ;  /* 0x0001080001067983 */ /* 0x000ea80000300800 */
[----:B------:R-:W2:Y:S04]  /*209d0*/  LDL.LU R7, [R1+0x10c] ;  /* 0x00010c0001077983 */ /* 0x000ea80000300800 */
[----:B---3--:R-:W-:Y:S01]  /*209e0*/  STS.128 [R0+0x200], R8 ;  /* 0x0002000800007388 */ /* 0x008fe20000000c00 */
[C---:B------:R-:W-:Y:S01]  /*209f0*/  IMAD.SHL.U32 R2, R12.reuse, 0x800, RZ ;  /* 0x000008000c027824 */ /* 0x040fe200078e00ff */
[----:B------:R-:W-:-:S04]  /*20a00*/  LOP3.LUT R3, R12, 0x7f, RZ, 0xc0, !PT ;  /* 0x0000007f0c037812 */ /* 0x000fc800078ec0ff */
[----:B------:R-:W-:-:S05]  /*20a10*/  LOP3.LUT R2, R2, 0x3000, RZ, 0xc0, !PT ;  /* 0x0000300002027812 */ /* 0x000fca00078ec0ff */
[----:B------:R-:W-:-:S05]  /*20a20*/  IMAD R2, R3, 0x10, R2 ;  /* 0x0000001003027824 */ /* 0x000fca00078e0202 */
[C---:B------:R-:W-:Y:S02]  /*20a30*/  LOP3.LUT R184, R2.reuse, 0x20, RZ, 0x3c, !PT ;  /* 0x0000002002b87812 */ /* 0x040fe400078e3cff */
[C---:B------:R-:W-:Y:S02]  /*20a40*/  LOP3.LUT R3, R2.reuse, 0x40, RZ, 0x3c, !PT ;  /* 0x0000004002037812 */ /* 0x040fe400078e3cff */
[----:B------:R-:W-:Y:S01]  /*20a50*/  LOP3.LUT R252, R2, 0x60, RZ, 0x3c, !PT ;  /* 0x0000006002fc7812 */ /* 0x000fe200078e3cff */
[----:B--2---:R1:W-:Y:S02]  /*20a60*/  STS.128 [R0+0x280], R4 ;  /* 0x0002800400007388 */ /* 0x0043e40000000c00 */
[----:B-1---5:R-:W-:Y:S02]  /*20a70*/  IMAD.MOV.U32 R4, RZ, RZ, R56 ;  /* 0x000000ffff047224 */ /* 0x022fe400078e0038 */
[----:B------:R-:W-:Y:S02]  /*20a80*/  IMAD.MOV.U32 R5, RZ, RZ, R57 ;  /* 0x000000ffff057224 */ /* 0x000fe400078e0039 */
[----:B------:R-:W-:-:S02]  /*20a90*/  IMAD.MOV.U32 R6, RZ, RZ, R52 ;  /* 0x000000ffff067224 */ /* 0x000fc400078e0034 */
[----:B------:R-:W-:Y:S02]  /*20aa0*/  IMAD.MOV.U32 R7, RZ, RZ, R53 ;  /* 0x000000ffff077224 */ /* 0x000fe400078e0035 */
[----:B------:R-:W-:-:S03]  /*20ab0*/  IMAD.MOV.U32 R52, RZ, RZ, R58 ;  /* 0x000000ffff347224 */ /* 0x000fc600078e003a */
[----:B------:R1:W-:Y:S01]  /*20ac0*/  STS.128 [R0+0x400], R4 ;  /* 0x0004000400007388 */ /* 0x0003e20000000c00 */
[----:B------:R-:W-:-:S05]  /*20ad0*/  IMAD.MOV.U32 R53, RZ, RZ, R59 ;  /* 0x000000ffff357224 */ /* 0x000fca00078e003b */
[----:B------:R-:W-:Y:S01]  /*20ae0*/  STS.128 [R0+0x480], R52 ;  /* 0x0004803400007388 */ /* 0x000fe20000000c00 */
[----:B-1----:R-:W-:Y:S02]  /*20af0*/  IMAD.MOV.U32 R6, RZ, RZ, R28 ;  /* 0x000000ffff067224 */ /* 0x002fe400078e001c */
[----:B------:R-:W-:Y:S02]  /*20b00*/  IMAD.MOV.U32 R7, RZ, RZ, R29 ;  /* 0x000000ffff077224 */ /* 0x000fe400078e001d */
[----:B------:R-:W-:Y:S02]  /*20b10*/  IMAD.MOV.U32 R4, RZ, RZ, R76 ;  /* 0x000000ffff047224 */ /* 0x000fe400078e004c */
[----:B------:R-:W-:Y:S02]  /*20b20*/  IMAD.MOV.U32 R5, RZ, RZ, R77 ;  /* 0x000000ffff057224 */ /* 0x000fe400078e004d */
[----:B------:R-:W-:Y:S02]  /*20b30*/  IMAD.MOV.U32 R28, RZ, RZ, R78 ;  /* 0x000000ffff1c7224 */ /* 0x000fe400078e004e */
[----:B------:R-:W-:Y:S01]  /*20b40*/  IMAD.MOV.U32 R29, RZ, RZ, R79 ;  /* 0x000000ffff1d7224 */ /* 0x000fe200078e004f */
[----:B------:R-:W-:Y:S04]  /*20b50*/  STS.128 [R0+0x600], R4 ;  /* 0x0006000400007388 */ /* 0x000fe80000000c00 */
[----:B------:R-:W-:Y:S04]  /*20b60*/  STS.128 [R0+0x680], R28 ;  /* 0x0006801c00007388 */ /* 0x000fe80000000c00 */
[----:B------:R-:W-:Y:S06]  /*20b70*/  BAR.SYNC.DEFER_BLOCKING 0x0 ;  /* 0x0000000000007b1d */ /* 0x000fec0000010000 */
[----:B------:R-:W1:Y:S04]  /*20b80*/  LDS.128 R12, [R2] ;  /* 0x00000000020c7984 */ /* 0x000e680000000c00 */
[----:B------:R-:W2:Y:S04]  /*20b90*/  LDS.128 R8, [R2+0x800] ;  /* 0x0008000002087984 */ /* 0x000ea80000000c00 */
[----:B------:R-:W3:Y:S04]  /*20ba0*/  LDS.128 R16, [R184] ;  /* 0x00000000b8107984 */ /* 0x000ee80000000c00 */
[----:B-1----:R-:W-:Y:S04]  /*20bb0*/  STL.64 [R1+0x60], R12 ;  /* 0x0000600c01007387 */ /* 0x002fe80000100a00 */
[----:B------:R-:W-:Y:S04]  /*20bc0*/  STL.64 [R1+0x68], R14 ;  /* 0x0000680e01007387 */ /* 0x000fe80000100a00 */
[----:B------:R-:W1:Y:S04]  /*20bd0*/  LDS.128 R12, [R184+0x800] ;  /* 0x00080000b80c7984 */ /* 0x000e680000000c00 */
[----:B--2---:R-:W-:Y:S04]  /*20be0*/  STL.64 [R1+0xd0], R8 ;  /* 0x0000d00801007387 */ /* 0x004fe80000100a00 */
[----:B------:R-:W-:Y:S04]  /*20bf0*/  STL.64 [R1+0xd8], R10 ;  /* 0x0000d80a01007387 */ /* 0x000fe80000100a00 */
[----:B------:R-:W2:Y:S04]  /*20c00*/  LDS.128 R8, [R3] ;  /* 0x0000000003087984 */ /* 0x000ea80000000c00 */
[----:B---3--:R-:W-:Y:S04]  /*20c10*/  STL.64 [R1+0x80], R16 ;  /* 0x0000801001007387 */ /* 0x008fe80000100a00 */
[----:B------:R-:W-:Y:S04]  /*20c20*/  STL.64 [R1+0x88], R18 ;  /* 0x0000881201007387 */ /* 0x000fe80000100a00 */
[----:B------:R-:W3:Y:S04]  /*20c30*/  LDS.128 R16, [R3+0x800] ;  /* 0x0008000003107984 */ /* 0x000ee80000000c00 */
[----:B-1----:R-:W-:Y:S04]  /*20c40*/  STL.64 [R1+0xf0], R12 ;  /* 0x0000f00c01007387 */ /* 0x002fe80000100a00 */
[----:B------:R-:W-:Y:S04]  /*20c50*/  STL.64 [R1+0xf8], R14 ;  /* 0x0000f80e01007387 */ /* 0x000fe80000100a00 */
[----:B------:R-:W1:Y:S04]  /*20c60*/  LDS.128 R12, [R252] ;  /* 0x00000000fc0c7984 */ /* 0x000e680000000c00 */
[----:B--2---:R-:W-:Y:S04]  /*20c70*/  STL.64 [R1+0xa0], R8 ;  /* 0x0000a00801007387 */ /* 0x004fe80000100a00 */
[----:B------:R-:W-:Y:S04]  /*20c80*/  STL.64 [R1+0xa8], R10 ;  /* 0x0000a80a01007387 */ /* 0x000fe80000100a00 */
[----:B------:R-:W2:Y:S01]  /*20c90*/  LDS.128 R8, [R252+0x800] ;  /* 0x00080000fc087984 */ /* 0x000ea20000000c00 */
[----:B------:R-:W-:-:S02]  /*20ca0*/  IMAD.MOV.U32 R4, RZ, RZ, R152 ;  /* 0x000000ffff047224 */ /* 0x000fc400078e0098 */
[----:B------:R-:W-:Y:S02]  /*20cb0*/  IMAD.MOV.U32 R5, RZ, RZ, R153 ;  /* 0x000000ffff057224 */ /* 0x000fe400078e0099 */
[----:B------:R-:W-:Y:S02]  /*20cc0*/  IMAD.MOV.U32 R6, RZ, RZ, R148 ;  /* 0x000000ffff067224 */ /* 0x000fe400078e0094 */
[----:B------:R-:W-:Y:S01]  /*20cd0*/  IMAD.MOV.U32 R7, RZ, RZ, R149 ;  /* 0x000000ffff077224 */ /* 0x000fe200078e0095 */
[----:B------:R-:W-:Y:S06]  /*20ce0*/  BAR.SYNC.DEFER_BLOCKING 0x0 ;  /* 0x0000000000007b1d */ /* 0x000fec0000010000 */
[----:B---3--:R-:W-:Y:S04]  /*20cf0*/  STL.64 [R1+0x100], R16 ;  /* 0x0001001001007387 */ /* 0x008fe80000100a00 */
[----:B------:R-:W-:Y:S04]  /*20d00*/  STL.64 [R1+0x108], R18 ;  /* 0x0001081201007387 */ /* 0x000fe80000100a00 */
[----:B------:R3:W-:Y:S02]  /*20d10*/  STS.128 [R0], R4 ;  /* 0x0000000400007388 */ /* 0x0007e40000000c00 */
[----:B---3--:R-:W-:-:S02]  /*20d20*/  IMAD.MOV.U32 R4, RZ, RZ, R140 ;  /* 0x000000ffff047224 */ /* 0x008fc400078e008c */
[----:B------:R-:W-:Y:S02]  /*20d30*/  IMAD.MOV.U32 R5, RZ, RZ, R141 ;  /* 0x000000ffff057224 */ /* 0x000fe400078e008d */
[----:B------:R-:W-:Y:S02]  /*20d40*/  IMAD.MOV.U32 R6, RZ, RZ, R136 ;  /* 0x000000ffff067224 */ /* 0x000fe400078e0088 */
[----:B------:R-:W-:-:S05]  /*20d50*/  IMAD.MOV.U32 R7, RZ, RZ, R137 ;  /* 0x000000ffff077224 */ /* 0x000fca00078e0089 */
[----:B------:R3:W-:Y:S04]  /*20d60*/  STS.128 [R0+0x200], R4 ;  /* 0x0002000400007388 */ /* 0x0007e80000000c00 */
[----:B-1----:R-:W-:Y:S01]  /*20d70*/  STL.64 [R1+0xc0], R12 ;  /* 0x0000c00c01007387 */ /* 0x002fe20000100a00 */
[----:B---3--:R-:W-:Y:S02]  /*20d80*/  IMAD.MOV.U32 R4, RZ, RZ, R132 ;  /* 0x000000ffff047224 */ /* 0x008fe400078e0084 */
[----:B------:R-:W-:Y:S02]  /*20d90*/  IMAD.MOV.U32 R5, RZ, RZ, R133 ;  /* 0x000000ffff057224 */ /* 0x000fe400078e0085 */
[----:B------:R-:W-:Y:S02]  /*20da0*/  IMAD.MOV.U32 R6, RZ, RZ, R32 ;  /* 0x000000ffff067224 */ /* 0x000fe400078e0020 */
[----:B------:R-:W-:Y:S01]  /*20db0*/  IMAD.MOV.U32 R7, RZ, RZ, R33 ;  /* 0x000000ffff077224 */ /* 0x000fe200078e0021 */
[----:B------:R-:W-:Y:S04]  /*20dc0*/  STL.64 [R1+0xc8], R14 ;  /* 0x0000c80e01007387 */ /* 0x000fe80000100a00 */
[----:B------:R1:W-:Y:S04]  /*20dd0*/  STS.128 [R0+0x400], R4 ;  /* 0x0004000400007388 */ /* 0x0003e80000000c00 */
[----:B--2---:R-:W-:Y:S04]  /*20de0*/  STL.64 [R1+0x110], R8 ;  /* 0x0001100801007387 */ /* 0x004fe80000100a00 */
[----:B------:R-:W-:Y:S01]  /*20df0*/  STL.64 [R1+0x118], R10 ;  /* 0x0001180a01007387 */ /* 0x000fe20000100a00 */
[----:B-1----:R-:W-:-:S02]  /*20e00*/  IMAD.MOV.U32 R4, RZ, RZ, R164 ;  /* 0x000000ffff047224 */ /* 0x002fc400078e00a4 */
[----:B------:R-:W-:Y:S02]  /*20e10*/  IMAD.MOV.U32 R5, RZ, RZ, R165 ;  /* 0x000000ffff057224 */ /* 0x000fe400078e00a5 */
[----:B------:R-:W-:Y:S02]  /*20e20*/  IMAD.MOV.U32 R6, RZ, RZ, R168 ;  /* 0x000000ffff067224 */ /* 0x000fe400078e00a8 */
[----:B------:R-:W-:-:S05]  /*20e30*/  IMAD.MOV.U32 R7, RZ, RZ, R169 ;  /* 0x000000ffff077224 */ /* 0x000fca00078e00a9 */
[----:B------:R1:W-:Y:S04]  /*20e40*/  STS.128 [R0+0x600], R4 ;  /* 0x0006000400007388 */ /* 0x0003e80000000c00 */
[----:B-1----:R-:W2:Y:S04]  /*20e50*/  LDL.LU R4, [R1+0x5e0] ;  /* 0x0005e00001047983 */ /* 0x002ea80000300800 */
[----:B------:R-:W2:Y:S04]  /*20e60*/  LDL.LU R5, [R1+0x5e4] ;  /* 0x0005e40001057983 */ /* 0x000ea80000300800 */
[----:B------:R-:W2:Y:S04]  /*20e70*/  LDL.LU R6, [R1+0x660] ;  /* 0x0006600001067983 */ /* 0x000ea80000300800 */
[----:B------:R-:W2:Y:S01]  /*20e80*/  LDL.LU R7, [R1+0x664] ;  /* 0x0006640001077983 */ /* 0x000ea20000300800 */
[----:B------:R-:W-:-:S02]  /*20e90*/  IMAD.MOV.U32 R148, RZ, RZ, R154 ;  /* 0x000000ffff947224 */ /* 0x000fc400078e009a */
[----:B------:R-:W-:Y:S02]  /*20ea0*/  IMAD.MOV.U32 R149, RZ, RZ, R155 ;  /* 0x000000ffff957224 */ /* 0x000fe400078e009b */
[----:B------:R-:W-:Y:S02]  /*20eb0*/  IMAD.MOV.U32 R136, RZ, RZ, R142 ;  /* 0x000000ffff887224 */ /* 0x000fe400078e008e */
[----:B------:R-:W-:Y:S02]  /*20ec0*/  IMAD.MOV.U32 R137, RZ, RZ, R143 ;  /* 0x000000ffff897224 */ /* 0x000fe400078e008f */
[----:B------:R-:W-:Y:S02]  /*20ed0*/  IMAD.MOV.U32 R32, RZ, RZ, R134 ;  /* 0x000000ffff207224 */ /* 0x000fe400078e0086 */
[----:B------:R-:W-:Y:S02]  /*20ee0*/  IMAD.MOV.U32 R33, RZ, RZ, R135 ;  /* 0x000000ffff217224 */ /* 0x000fe400078e0087 */
[----:B------:R-:W-:-:S02]  /*20ef0*/  IMAD.MOV.U32 R168, RZ, RZ, R166 ;  /* 0x000000ffffa87224 */ /* 0x000fc400078e00a6 */
[----:B------:R-:W-:Y:S01]  /*20f00*/  IMAD.MOV.U32 R169, RZ, RZ, R167 ;  /* 0x000000ffffa97224 */ /* 0x000fe200078e00a7 */
[----:B------:R-:W-:Y:S04]  /*20f10*/  STS.128 [R0+0x80], R148 ;  /* 0x0000809400007388 */ /* 0x000fe80000000c00 */
[----:B------:R-:W-:Y:S04]  /*20f20*/  STS.128 [R0+0x280], R136 ;  /* 0x0002808800007388 */ /* 0x000fe80000000c00 */
[----:B------:R-:W-:Y:S04]  /*20f30*/  STS.128 [R0+0x480], R32 ;  /* 0x0004802000007388 */ /* 0x000fe80000000c00 */
[----:B------:R-:W-:Y:S04]  /*20f40*/  STS.128 [R0+0x680], R168 ;  /* 0x000680a800007388 */ /* 0x000fe80000000c00 */
[----:B------:R-:W-:Y:S06]  /*20f50*/  BAR.SYNC.DEFER_BLOCKING 0x0 ;  /* 0x0000000000007b1d */ /* 0x000fec0000010000 */
[----:B------:R-:W1:Y:S04]  /*20f60*/  LDS.128 R12, [R2] ;  /* 0x00000000020c7984 */ /* 0x000e680000000c00 */
[----:B------:R-:W3:Y:S04]  /*20f70*/  LDS.128 R8, [R2+0x800] ;  /* 0x0008000002087984 */ /* 0x000ee80000000c00 */
[----:B------:R-:W4:Y:S04]  /*20f80*/  LDS.128 R16, [R184] ;  /* 0x00000000b8107984 */ /* 0x000f280000000c00 */
[----:B-1----:R-:W-:Y:S04]  /*20f90*/  STL.64 [R1+0x10], R12 ;  /* 0x0000100c01007387 */ /* 0x002fe80000100a00 */
[----:B------:R-:W-:Y:S04]  /*20fa0*/  STL.64 [R1+0x18], R14 ;  /* 0x0000180e01007387 */ /* 0x000fe80000100a00 */
[----:B------:R-:W1:Y:S04]  /*20fb0*/  LDS.128 R12, [R184+0x800] ;  /* 0x00080000b80c7984 */ /* 0x000e680000000c00 */
[----:B---3--:R-:W-:Y:S04]  /*20fc0*/  STL.64 [R1+0x70], R8 ;  /* 0x0000700801007387 */ /* 0x008fe80000100a00 */
[----:B------:R-:W-:Y:S04]  /*20fd0*/  STL.64 [R1+0x78], R10 ;  /* 0x0000780a01007387 */ /* 0x000fe80000100a00 */
[----:B------:R-:W3:Y:S04]  /*20fe0*/  LDS.128 R8, [R3] ;  /* 0x0000000003087984 */ /* 0x000ee80000000c00 */
[----:B----4-:R-:W-:Y:S04]  /*20ff0*/  STL.64 [R1+0x30], R16 ;  /* 0x0000301001007387 */ /* 0x010fe80000100a00 */
[----:B------:R-:W-:Y:S04]  /*21000*/  STL.64 [R1+0x38], R18 ;  /* 0x0000381201007387 */ /* 0x000fe80000100a00 */
[----:B------:R-:W4:Y:S04]  /*21010*/  LDS.128 R16, [R3+0x800] ;  /* 0x0008000003107984 */ /* 0x000f280000000c00 */
[----:B-1----:R-:W-:Y:S04]  /*21020*/  STL.64 [R1+0x90], R12 ;  /* 0x0000900c01007387 */ /* 0x002fe80000100a00 */
[----:B------:R-:W-:Y:S04]  /*21030*/  STL.64 [R1+0x98], R14 ;  /* 0x0000980e01007387 */ /* 0x000fe80000100a00 */
[----:B------:R-:W1:Y:S04]  /*21040*/  LDS.128 R12, [R252] ;  /* 0x00000000fc0c7984 */ /* 0x000e680000000c00 */
[----:B---3--:R-:W-:Y:S04]  /*21050*/  STL.64 [R1+0x40], R8 ;  /* 0x0000400801007387 */ /* 0x008fe80000100a00 */
[----:B------:R-:W-:Y:S04]  /*21060*/  STL.64 [R1+0x48], R10 ;  /* 0x0000480a01007387 */ /* 0x000fe80000100a00 */
[----:B------:R-:W3:Y:S04]  /*21070*/  LDS.128 R8, [R252+0x800] ;  /* 0x00080000fc087984 */ /* 0x000ee80000000c00 */
[----:B------:R-:W-:Y:S06]  /*21080*/  BAR.SYNC.DEFER_BLOCKING 0x0 ;  /* 0x0000000000007b1d */ /* 0x000fec0000010000 */
[----:B----4-:R-:W-:Y:S04]  /*21090*/  STL.64 [R1+0xb0], R16 ;  /* 0x0000b01001007387 */ /* 0x010fe80000100a00 */
[----:B------:R-:W-:Y:S04]  /*210a0*/  STL.64 [R1+0xb8], R18 ;  /* 0x0000b81201007387 */ /* 0x000fe80000100a00 */
[----:B-1----:R-:W-:Y:S04]  /*210b0*/  STL.64 [R1+0x50], R12 ;  /* 0x0000500c01007387 */ /* 0x002fe80000100a00 */
[----:B------:R-:W-:Y:S04]  /*210c0*/  STL.64 [R1+0x58], R14 ;  /* 0x0000580e01007387 */ /* 0x000fe80000100a00 */
[----:B---3--:R1:W-:Y:S04]  /*210d0*/  STL.64 [R1+0xe0], R8 ;  /* 0x0000e00801007387 */ /* 0x0083e80000100a00 */
[----:B------:R3:W-:Y:S04]  /*210e0*/  STL.64 [R1+0xe8], R10 ;  /* 0x0000e80a01007387 */ /* 0x0007e80000100a00 */
[----:B-1----:R-:W4:Y:S04]  /*210f0*/  LDL.LU R8, [R1+0x5e8] ;  /* 0x0005e80001087983 */ /* 0x002f280000300800 */
[----:B------:R-:W4:Y:S04]  /*21100*/  LDL.LU R9, [R1+0x5ec] ;  /* 0x0005ec0001097983 */ /* 0x000f280000300800 */
[----:B---3--:R-:W4:Y:S04]  /*21110*/  LDL.LU R10, [R1+0x668] ;  /* 0x00066800010a7983 */ /* 0x008f280000300800 */
[----:B------:R-:W4:Y:S04]  /*21120*/  LDL.LU R11, [R1+0x66c] ;  /* 0x00066c00010b7983 */ /* 0x000f280000300800 */
[----:B--2---:R1:W-:Y:S04]  /*21130*/  STS.128 [R0], R4 ;  /* 0x0000000400007388 */ /* 0x0043e80000000c00 */
[----:B-1----:R-:W2:Y:S04]  /*21140*/  LDL.LU R4, [R1+0x160] ;  /* 0x0001600001047983 */ /* 0x002ea80000300800 */
[----:B------:R-:W2:Y:S04]  /*21150*/  LDL.LU R5, [R1+0x164] ;  /* 0x0001640001057983 */ /* 0x000ea80000300800 */
[----:B------:R-:W2:Y:S04]  /*21160*/  LDL.LU R6, [R1+0x150] ;  /* 0x0001500001067983 */ /* 0x000ea80000300800 */
[----:B------:R-:W2:Y:S04]  /*21170*/  LDL.LU R7, [R1+0x154] ;  /* 0x0001540001077983 */ /* 0x000ea80000300800 */
[----:B--2---:R1:W-:Y:S04]  /*21180*/  STS.128 [R0+0x200], R4 ;  /* 0x0002000400007388 */ /* 0x0043e80000000c00 */
[----:B-1----:R-:W2:Y:S04]  /*21190*/  LDL.LU R4, [R1+0x168] ;  /* 0x0001680001047983 */ /* 0x002ea80000300800 */
[----:B------:R-:W2:Y:S04]  /*211a0*/  LDL.LU R5, [R1+0x16c] ;  /* 0x00016c0001057983 */ /* 0x000ea80000300800 */
[----:B------:R-:W2:Y:S04]  /*211b0*/  LDL.LU R6, [R1+0x158] ;  /* 0x0001580001067983 */ /* 0x000ea80000300800 */
[----:B------:R-:W2:Y:S04]  /*211c0*/  LDL.LU R7, [R1+0x15c] ;  /* 0x00015c0001077983 */ /* 0x000ea80000300800 */
[----:B----4-:R1:W-:Y:S04]  /*211d0*/  STS.128 [R0+0x80], R8 ;  /* 0x0000800800007388 */ /* 0x0103e80000000c00 */
[----:B-1----:R-:W3:Y:S04]  /*211e0*/  LDL.LU R8, [R1+0x20] ;  /* 0x0000200001087983 */ /* 0x002ee80000300800 */
[----:B------:R-:W3:Y:S04]  /*211f0*/  LDL.LU R9, [R1+0x24] ;  /* 0x0000240001097983 */ /* 0x000ee80000300800 */
[----:B------:R-:W3:Y:S04]  /*21200*/  LDL.LU R10, [R1] ;  /* 0x00000000010a7983 */ /* 0x000ee80000300800 */
[----:B------:R-:W3:Y:S04]  /*21210*/  LDL.LU R11, [R1+0x4] ;  /* 0x00000400010b7983 */ /* 0x000ee80000300800 */
[----:B--2---:R1:W-:Y:S04]  /*21220*/  STS.128 [R0+0x280], R4 ;  /* 0x0002800400007388 */ /* 0x0043e80000000c00 */
[----:B-1----:R-:W2:Y:S04]  /*21230*/  LDL.LU R4, [R1+0x28] ;  /* 0x0000280001047983 */ /* 0x002ea80000300800 */
[----:B------:R-:W2:Y:S04]  /*21240*/  LDL.LU R5, [R1+0x2c] ;  /* 0x00002c0001057983 */ /* 0x000ea80000300800 */
[----:B------:R-:W2:Y:S04]  /*21250*/  LDL.LU R6, [R1+0x8] ;  /* 0x0000080001067983 */ /* 0x000ea80000300800 */
[----:B------:R-:W2:Y:S04]  /*21260*/  LDL.LU R7, [R1+0xc] ;  /* 0x00000c0001077983 */ /* 0x000ea80000300800 */
[----:B---3--:R-:W-:Y:S04]  /*21270*/  STS.128 [R0+0x400], R8 ;  /* 0x0004000800007388 */ /* 0x008fe80000000c00 */
[----:B--2---:R1:W-:Y:S02]  /*21280*/  STS.128 [R0+0x480], R4 ;  /* 0x0004800400007388 */ /* 0x0043e40000000c00 */
[----:B-1----:R-:W-:-:S02]  /*21290*/  IMAD.MOV.U32 R6, RZ, RZ, R68 ;  /* 0x000000ffff067224 */ /* 0x002fc400078e0044 */
        /* <DEDUP_REMOVED lines=93> */
[----:B---3--:R-:W-:Y:S04]  /*21870*/  STL.64 [R1+0x290], R8 ;  /* 0x0002900801007387 */ /* 0x008fe80000100a00 */
[----:B------:R-:W-:Y:S04]  /*21880*/  STL.64 [R1+0x298], R10 ;  /* 0x0002980a01007387 */ /* 0x000fe80000100a00 */
[----:B--2---:R1:W-:Y:S04]  /*21890*/  STS.128 [R0], R4 ;  /* 0x0000000400007388 */ /* 0x0043e80000000c00 */
        /* <DEDUP_REMOVED lines=138> */
[----:B---3--:R1:W-:Y:S04]  /*22140*/  STS.128 [R0+0x200], R8 ;  /* 0x0002000800007388 */ /* 0x0083e80000000c00 */
[----:B-1----:R-:W3:Y:S04]  /*22150*/  LDL.LU R8, [R1+0x838] ;  /* 0x0008380001087983 */ /* 0x002ee80000300800 */
        /* <DEDUP_REMOVED lines=18> */
[----:B--2---:R-:W-:Y:S04]  /*22280*/  STS.128 [R0+0x680], R4 ;  /* 0x0006800400007388 */ /* 0x004fe80000000c00 */
[----:B------:R-:W-:Y:S06]  /*22290*/  BAR.SYNC.DEFER_BLOCKING 0x0 ;  /* 0x0000000000007b1d */ /* 0x000fec0000010000 */
[----:B------:R-:W1:Y:S04]  /*222a0*/  LDS.128 R12, [R2] ;  /* 0x00000000020c7984 */ /* 0x000e680000000c00 */
[----:B------:R-:W2:Y:S04]  /*222b0*/  LDS.128 R4, [R2+0x800] ;  /* 0x0008000002047984 */ /* 0x000ea80000000c00 */
[----:B------:R-:W4:Y:S04]  /*222c0*/  LDS.128 R16, [R184] ;  /* 0x00000000b8107984 */ /* 0x000f280000000c00 */
[----:B-1----:R-:W-:Y:S04]  /*222d0*/  STL.64 [R1+0x440], R12 ;  /* 0x0004400c01007387 */ /* 0x002fe80000100a00 */
[----:B------:R-:W-:Y:S04]  /*222e0*/  STL.64 [R1+0x448], R14 ;  /* 0x0004480e01007387 */ /* 0x000fe80000100a00 */
[----:B------:R-:W1:Y:S04]  /*222f0*/  LDS.128 R12, [R184+0x800] ;  /* 0x00080000b80c7984 */ /* 0x000e680000000c00 */
[----:B--2---:R-:W-:Y:S04]  /*22300*/  STL.64 [R1+0x4a0], R4 ;  /* 0x0004a00401007387 */ /* 0x004fe80000100a00 */
[----:B------:R-:W-:Y:S04]  /*22310*/  STL.64 [R1+0x4a8], R6 ;  /* 0x0004a80601007387 */ /* 0x000fe80000100a00 */
[----:B------:R-:W2:Y:S04]  /*22320*/  LDS.128 R4, [R3] ;  /* 0x0000000003047984 */ /* 0x000ea80000000c00 */
[----:B----4-:R-:W-:Y:S04]  /*22330*/  STL.64 [R1+0x470], R16 ;  /* 0x0004701001007387 */ /* 0x010fe80000100a00 */
[----:B------:R-:W-:Y:S04]  /*22340*/  STL.64 [R1+0x478], R18 ;  /* 0x0004781201007387 */ /* 0x000fe80000100a00 */
[----:B------:R-:W4:Y:S04]  /*22350*/  LDS.128 R16, [R3+0x800] ;  /* 0x0008000003107984 */ /* 0x000f280000000c00 */
[----:B-1----:R-:W-:Y:S04]  /*22360*/  STL.64 [R1+0x4c0], R12 ;  /* 0x0004c00c01007387 */ /* 0x002fe80000100a00 */
[----:B------:R-:W-:Y:S04]  /*22370*/  STL.64 [R1+0x4c8], R14 ;  /* 0x0004c80e01007387 */ /* 0x000fe80000100a00 */
[----:B------:R-:W1:Y:S04]  /*22380*/  LDS.128 R12, [R252] ;  /* 0x00000000fc0c7984 */ /* 0x000e680000000c00 */
[----:B--2---:R-:W-:Y:S04]  /*22390*/  STL.64 [R1+0x480], R4 ;  /* 0x0004800401007387 */ /* 0x004fe80000100a00 */
[----:B------:R-:W-:Y:S04]  /*223a0*/  STL.64 [R1+0x488], R6 ;  /* 0x0004880601007387 */ /* 0x000fe80000100a00 */
[----:B------:R-:W2:Y:S04]  /*223b0*/  LDS.128 R4, [R252+0x800] ;  /* 0x00080000fc047984 */ /* 0x000ea80000000c00 */
[----:B----4-:R-:W-:Y:S04]  /*223c0*/  STL.64 [R1+0x4d0], R16 ;  /* 0x0004d01001007387 */ /* 0x010fe80000100a00 */
[----:B------:R-:W-:Y:S04]  /*223d0*/  STL.64 [R1+0x4d8], R18 ;  /* 0x0004d81201007387 */ /* 0x000fe80000100a00 */
[----:B------:R-:W-:Y:S06]  /*223e0*/  BAR.SYNC.DEFER_BLOCKING 0x0 ;  /* 0x0000000000007b1d */ /* 0x000fec0000010000 */
[----:B-1----:R-:W-:Y:S04]  /*223f0*/  STL.64 [R1+0x490], R12 ;  /* 0x0004900c01007387 */ /* 0x002fe80000100a00 */
[----:B------:R-:W-:Y:S04]  /*22400*/  STL.64 [R1+0x498], R14 ;  /* 0x0004980e01007387 */ /* 0x000fe80000100a00 */
[----:B--2---:R1:W-:Y:S04]  /*22410*/  STL.64 [R1+0x4b0], R4 ;  /* 0x0004b00401007387 */ /* 0x0043e80000100a00 */
[----:B------:R2:W-:Y:S04]  /*22420*/  STL.64 [R1+0x4b8], R6 ;  /* 0x0004b80601007387 */ /* 0x0005e80000100a00 */
[----:B-1----:R-:W4:Y:S04]  /*22430*/  LDL.LU R4, [R1+0x6e8] ;  /* 0x0006e80001047983 */ /* 0x002f280000300800 */
[----:B------:R-:W4:Y:S04]  /*22440*/  LDL.LU R5, [R1+0x6ec] ;  /* 0x0006ec0001057983 */ /* 0x000f280000300800 */
[----:B--2---:R-:W4:Y:S04]  /*22450*/  LDL.LU R6, [R1+0x6d8] ;  /* 0x0006d80001067983 */ /* 0x004f280000300800 */
[----:B------:R-:W4:Y:S04]  /*22460*/  LDL.LU R7, [R1+0x6dc] ;  /* 0x0006dc0001077983 */ /* 0x000f280000300800 */
[----:B----4-:R1:W-:Y:S04]  /*22470*/  STS.128 [R0+0x80], R4 ;  /* 0x0000800400007388 */ /* 0x0103e80000000c00 */
[----:B-1----:R-:W2:Y:S04]  /*22480*/  LDL.LU R4, [R1+0x650] ;  /* 0x0006500001047983 */ /* 0x002ea80000300800 */
[----:B------:R-:W2:Y:S04]  /*22490*/  LDL.LU R5, [R1+0x654] ;  /* 0x0006540001057983 */ /* 0x000ea80000300800 */
[----:B------:R-:W2:Y:S04]  /*224a0*/  LDL.LU R6, [R1+0x640] ;  /* 0x0006400001067983 */ /* 0x000ea80000300800 */
[----:B------:R-:W2:Y:S04]  /*224b0*/  LDL.LU R7, [R1+0x644] ;  /* 0x0006440001077983 */ /* 0x000ea80000300800 */
[----:B---3--:R1:W-:Y:S04]  /*224c0*/  STS.128 [R0], R8 ;  /* 0x0000000800007388 */ /* 0x0083e80000000c00 */
        /* <DEDUP_REMOVED lines=25> */
[----:B--2---:R1:W-:Y:S04]  /*22660*/  STS.128 [R0+0x680], R4 ;  /* 0x0006800400007388 */ /* 0x0043e80000000c00 */
[----:B------:R-:W-:Y:S06]  /*22670*/  BAR.SYNC.DEFER_BLOCKING 0x0 ;  /* 0x0000000000007b1d */ /* 0x000fec0000010000 */
[----:B-1----:R-:W2:Y:S04]  /*22680*/  LDL.LU R4, [R1+0x960] ;  /* 0x0009600001047983 */ /* 0x002ea80000300800 */
[----:B------:R-:W2:Y:S04]  /*22690*/  LDL.LU R5, [R1+0x964] ;  /* 0x0009640001057983 */ /* 0x000ea80000300800 */
[----:B------:R-:W2:Y:S04]  /*226a0*/  LDL.LU R6, [R1+0x950] ;  /* 0x0009500001067983 */ /* 0x000ea80000300800 */
[----:B------:R-:W2:Y:S04]  /*226b0*/  LDL.LU R7, [R1+0x954] ;  /* 0x0009540001077983 */ /* 0x000ea80000300800 */
[----:B------:R-:W1:Y:S04]  /*226c0*/  LDS.128 R8, [R2] ;  /* 0x0000000002087984 */ /* 0x000e680000000c00 */
[----:B------:R-:W3:Y:S04]  /*226d0*/  LDS.128 R16, [R2+0x800] ;  /* 0x0008000002107984 */ /* 0x000ee80000000c00 */
[----:B------:R-:W4:Y:S04]  /*226e0*/  LDS.128 R12, [R184] ;  /* 0x00000000b80c7984 */ /* 0x000f280000000c00 */
[----:B------:R-:W-:Y:S04]  /*226f0*/  LDS.128 R248, [R252+0x800] ;  /* 0x00080000fcf87984 */ /* 0x000fe80000000c00 */
        /* <DEDUP_REMOVED lines=12> */
[----:B------:R-:W-:Y:S06]  /*227c0*/  BAR.SYNC.DEFER_BLOCKING 0x0 ;  /* 0x0000000000007b1d */ /* 0x000fec0000010000 */
[----:B---3--:R-:W-:Y:S04]  /*227d0*/  STL.64 [R1+0x270], R16 ;  /* 0x0002701001007387 */ /* 0x008fe80000100a00 */
[----:B------:R-:W-:Y:S04]  /*227e0*/  STL.64 [R1+0x278], R18 ;  /* 0x0002781201007387 */ /* 0x000fe80000100a00 */
[----:B----4-:R-:W-:Y:S04]  /*227f0*/  STL.64 [R1+0x260], R12 ;  /* 0x0002600c01007387 */ /* 0x010fe80000100a00 */
[----:B------:R-:W-:Y:S04]  /*22800*/  STL.64 [R1+0x268], R14 ;  /* 0x0002680e01007387 */ /* 0x000fe80000100a00 */
[----:B-1----:R1:W-:Y:S04]  /*22810*/  STL.64 [R1], R8 ;  /* 0x0000000801007387 */ /* 0x0023e80000100a00 */
        /* <DEDUP_REMOVED lines=41> */
[----:B------:R-:W-:Y:S06]  /*22ab0*/  BAR.SYNC.DEFER_BLOCKING 0x0 ;  /* 0x0000000000007b1d */ /* 0x000fec0000010000 */
[----:B------:R-:W1:Y:S04]  /*22ac0*/  LDS.128 R244, [R2] ;  /* 0x0000000002f47984 */ /* 0x000e680000000c00 */
[----:B------:R-:W-:Y:S04]  /*22ad0*/  LDS.128 R240, [R2+0x800] ;  /* 0x0008000002f07984 */ /* 0x000fe80000000c00 */
[----:B------:R-:W-:Y:S04]  /*22ae0*/  LDS.128 R236, [R184] ;  /* 0x00000000b8ec7984 */ /* 0x000fe80000000c00 */
[----:B------:R-:W-:Y:S04]  /*22af0*/  LDS.128 R220, [R184+0x800] ;  /* 0x00080000b8dc7984 */ /* 0x000fe80000000c00 */
[----:B------:R-:W-:Y:S04]  /*22b00*/  LDS.128 R216, [R3] ;  /* 0x0000000003d87984 */ /* 0x000fe80000000c00 */
[----:B------:R-:W-:Y:S04]  /*22b10*/  LDS.128 R212, [R3+0x800] ;  /* 0x0008000003d47984 */ /* 0x000fe80000000c00 */
[----:B------:R-:W-:Y:S04]  /*22b20*/  LDS.128 R204, [R252] ;  /* 0x00000000fccc7984 */ /* 0x000fe80000000c00 */
[----:B------:R-:W-:Y:S04]  /*22b30*/  LDS.128 R200, [R252+0x800] ;  /* 0x00080000fcc87984 */ /* 0x000fe80000000c00 */
[----:B------:R-:W-:Y:S06]  /*22b40*/  BAR.SYNC.DEFER_BLOCKING 0x0 ;  /* 0x0000000000007b1d */ /* 0x000fec0000010000 */
[----:B--2---:R2:W-:Y:S04]  /*22b50*/  STS.128 [R0], R4 ;  /* 0x0000000400007388 */ /* 0x0045e80000000c00 */
[----:B--2---:R-:W2:Y:S04]  /*22b60*/  LDL.LU R4, [R1+0x6c8] ;  /* 0x0006c80001047983 */ /* 0x004ea80000300800 */
        /* <DEDUP_REMOVED lines=8> */
[----:B--2---:R-:W2:Y:S04]  /*22bf0*/  LDL.LU R4, [R1+0x198] ;  /* 0x0001980001047983 */ /* 0x004ea80000300800 */
[----:B------:R-:W2:Y:S04]  /*22c00*/  LDL.LU R5, [R1+0x19c] ;  /* 0x00019c0001057983 */ /* 0x000ea80000300800 */
[----:B------:R-:W2:Y:S04]  /*22c10*/  LDL.LU R6, [R1+0x638] ;  /* 0x0006380001067983 */ /* 0x000ea80000300800 */
[----:B------:R-:W2:Y:S04]  /*22c20*/  LDL.LU R7, [R1+0x63c] ;  /* 0x00063c0001077983 */ /* 0x000ea80000300800 */
[----:B--2---:R2:W-:Y:S04]  /*22c30*/  STS.128 [R0+0x280], R4 ;  /* 0x0002800400007388 */ /* 0x0045e80000000c00 */
[----:B--2---:R-:W2:Y:S04]  /*22c40*/  LDL.LU R4, [R1+0x2d0] ;  /* 0x0002d00001047983 */ /* 0x004ea80000300800 */
[----:B------:R-:W2:Y:S04]  /*22c50*/  LDL.LU R5, [R1+0x2d4] ;  /* 0x0002d40001057983 */ /* 0x000ea80000300800 */
[----:B------:R-:W2:Y:S04]  /*22c60*/  LDL.LU R6, [R1+0x5b0] ;  /* 0x0005b00001067983 */ /* 0x000ea80000300800 */
[----:B------:R-:W2:Y:S04]  /*22c70*/  LDL.LU R7, [R1+0x5b4] ;  /* 0x0005b40001077983 */ /* 0x000ea80000300800 */
[----:B---3--:R3:W-:Y:S04]  /*22c80*/  STS.128 [R0+0x200], R8 ;  /* 0x0002000800007388 */ /* 0x0087e80000000c00 */
[----:B---3--:R-:W3:Y:S04]  /*22c90*/  LDL.LU R8, [R1+0x2d8] ;  /* 0x0002d80001087983 */ /* 0x008ee80000300800 */
        /* <DEDUP_REMOVED lines=13> */
[----:B------:R-:W4:Y:S04]  /*22d70*/  LDL.LU R36, [R1+0x940] ;  /* 0x0009400001247983 */ /* 0x000f280000300800 */
[----:B------:R-:W4:Y:S04]  /*22d80*/  LDL.LU R37, [R1+0x944] ;  /* 0x0009440001257983 */ /* 0x000f280000300800 */
[----:B------:R-:W4:Y:S04]  /*22d90*/  LDL.LU R38, [R1+0x930] ;  /* 0x0009300001267983 */ /* 0x000f280000300800 */
[----:B------:R-:W4:Y:S04]  /*22da0*/  LDL.LU R39, [R1+0x934] ;  /* 0x0009340001277983 */ /* 0x000f280000300800 */
[----:B---3--:R-:W-:Y:S04]  /*22db0*/  STS.128 [R0+0x480], R8 ;  /* 0x0004800800007388 */ /* 0x008fe80000000c00 */
[----:B--2---:R-:W-:Y:S04]  /*22dc0*/  STS.128 [R0+0x680], R4 ;  /* 0x0006800400007388 */ /* 0x004fe80000000c00 */
[----:B------:R-:W-:Y:S06]  /*22dd0*/  BAR.SYNC.DEFER_BLOCKING 0x0 ;  /* 0x0000000000007b1d */ /* 0x000fec0000010000 */
[----:B------:R-:W2:Y:S04]  /*22de0*/  LDS.128 R32, [R2] ;  /* 0x0000000002207984 */ /* 0x000ea80000000c00 */
[----:B------:R-:W-:Y:S04]  /*22df0*/  LDS.128 R16, [R2+0x800] ;  /* 0x0008000002107984 */ /* 0x000fe80000000c00 */
[----:B------:R-:W3:Y:S04]  /*22e00*/  LDS.128 R28, [R184] ;  /* 0x00000000b81c7984 */ /* 0x000ee80000000c00 */
[----:B------:R-:W-:Y:S04]  /*22e10*/  LDS.128 R12, [R184+0x800] ;  /* 0x00080000b80c7984 */ /* 0x000fe80000000c00 */
[----:B------:R-:W1:Y:S04]  /*22e20*/  LDS.128 R24, [R3] ;  /* 0x0000000003187984 */ /* 0x000e680000000c00 */
[----:B------:R-:W-:Y:S04]  /*22e30*/  LDS.128 R8, [R3+0x800] ;  /* 0x0008000003087984 */ /* 0x000fe80000000c00 */
[----:B------:R-:W1:Y:S04]  /*22e40*/  LDS.128 R20, [R252] ;  /* 0x00000000fc147984 */ /* 0x000e680000000c00 */
[----:B------:R-:W1:Y:S04]  /*22e50*/  LDS.128 R4, [R252+0x800] ;  /* 0x00080000fc047984 */ /* 0x000e680000000c00 */
[----:B------:R-:W-:Y:S06]  /*22e60*/  BAR.SYNC.DEFER_BLOCKING 0x0 ;  /* 0x0000000000007b1d */ /* 0x000fec0000010000 */
[----:B----4-:R4:W-:Y:S04]  /*22e70*/  STS.128 [R0], R36 ;  /* 0x0000002400007388 */ /* 0x0109e80000000c00 */
[----:B----4-:R-:W4:Y:S04]  /*22e80*/  LDL.LU R36, [R1+0x948] ;  /* 0x0009480001247983 */ /* 0x010f280000300800 */
[----:B------:R-:W4:Y:S04]  /*22e90*/  LDL.LU R37, [R1+0x94c] ;  /* 0x00094c0001257983 */ /* 0x000f280000300800 */
[----:B------:R-:W4:Y:S04]  /*22ea0*/  LDL.LU R38, [R1+0x938] ;  /* 0x0009380001267983 */ /* 0x000f280000300800 */
[----:B------:R-:W4:Y:S04]  /*22eb0*/  LDL.LU R39, [R1+0x93c] ;  /* 0x00093c0001277983 */ /* 0x000f280000300800 */
[----:B------:R-:W2:Y:S04]  /*22ec0*/  LDL.LU R40, [R1+0x890] ;  /* 0x0008900001287983 */ /* 0x000ea80000300800 */
[----:B------:R-:W2:Y:S04]  /*22ed0*/  LDL.LU R41, [R1+0x894] ;  /* 0x0008940001297983 */ /* 0x000ea80000300800 */
[----:B------:R-:W2:Y:S04]  /*22ee0*/  LDL.LU R42, [R1+0x880] ;  /* 0x00088000012a7983 */ /* 0x000ea80000300800 */
[----:B------:R-:W2:Y:S04]  /*22ef0*/  LDL.LU R43, [R1+0x884] ;  /* 0x00088400012b7983 */ /* 0x000ea80000300800 */
[----:B----4-:R4:W-:Y:S04]  /*22f00*/  STS.128 [R0+0x80], R36 ;  /* 0x0000802400007388 */ /* 0x0109e80000000c00 */
[----:B----4-:R-:W4:Y:S04]  /*22f10*/  LDL.LU R36, [R1+0x898] ;  /* 0x0008980001247983 */ /* 0x010f280000300800 */
[----:B------:R-:W4:Y:S04]  /*22f20*/  LDL.LU R37, [R1+0x89c] ;  /* 0x00089c0001257983 */ /* 0x000f280000300800 */
[----:B------:R-:W4:Y:S04]  /*22f30*/  LDL.LU R38, [R1+0x888] ;  /* 0x0008880001267983 */ /* 0x000f280000300800 */
[----:B------:R-:W4:Y:S04]  /*22f40*/  LDL.LU R39, [R1+0x88c] ;  /* 0x00088c0001277983 */ /* 0x000f280000300800 */
[----:B--2---:R-:W-:Y:S04]  /*22f50*/  STS.128 [R0+0x200], R40 ;  /* 0x0002002800007388 */ /* 0x004fe80000000c00 */
[----:B----4-:R2:W-:Y:S04]  /*22f60*/  STS.128 [R0+0x280], R36 ;  /* 0x0002802400007388 */ /* 0x0105e80000000c00 */
        /* <DEDUP_REMOVED lines=8> */
[----:B------:R-:W3:Y:S04]  /*22ff0*/  LDL.LU R68, [R1+0x6a0] ;  /* 0x0006a00001447983 */ /* 0x000ee80000300800 */
[----:B------:R-:W3:Y:S04]  /*23000*/  LDL.LU R69, [R1+0x6a4] ;  /* 0x0006a40001457983 */ /* 0x000ee80000300800 */
[----:B------:R-:W3:Y:S04]  /*23010*/  LDL.LU R70, [R1+0x680] ;  /* 0x0006800001467983 */ /* 0x000ee80000300800 */
[----:B------:R-:W3:Y:S04]  /*23020*/  LDL.LU R71, [R1+0x684] ;  /* 0x0006840001477983 */ /* 0x000ee80000300800 */
[----:B--2---:R2:W-:Y:S02]  /*23030*/  STS.128 [R0+0x400], R36 ;  /* 0x0004002400007388 */ /* 0x0045e40000000c00 */
[----:B--2---:R-:W-:-:S02]  /*23040*/  IMAD.MOV.U32 R38, RZ, RZ, R180 ;  /* 0x000000ffff267224 */ /* 0x004fc400078e00b4 */
[----:B------:R-:W-:Y:S02]  /*23050*/  IMAD.MOV.U32 R39, RZ, RZ, R181 ;  /* 0x000000ffff277224 */ /* 0x000fe400078e00b5 */
[----:B------:R-:W-:Y:S02]  /*23060*/  IMAD.MOV.U32 R36, RZ, RZ, R176 ;  /* 0x000000ffff247224 */ /* 0x000fe400078e00b0 */
[----:B------:R-:W-:Y:S02]  /*23070*/  IMAD.MOV.U32 R37, RZ, RZ, R177 ;  /* 0x000000ffff257224 */ /* 0x000fe400078e00b1 */
[----:B------:R-:W-:Y:S02]  /*23080*/  IMAD.MOV.U32 R180, RZ, RZ, R178 ;  /* 0x000000ffffb47224 */ /* 0x000fe400078e00b2 */
[----:B------:R-:W-:Y:S01]  /*23090*/  IMAD.MOV.U32 R181, RZ, RZ, R179 ;  /* 0x000000ffffb57224 */ /* 0x000fe200078e00b3 */
[----:B----4-:R-:W-:Y:S04]  /*230a0*/  STS.128 [R0+0x480], R40 ;  /* 0x0004802800007388 */ /* 0x010fe80000000c00 */
[----:B------:R-:W-:Y:S04]  /*230b0*/  STS.128 [R0+0x600], R36 ;  /* 0x0006002400007388 */ /* 0x000fe80000000c00 */
[----:B------:R-:W-:Y:S04]  /*230c0*/  STS.128 [R0+0x680], R180 ;  /* 0x000680b400007388 */ /* 0x000fe80000000c00 */
[----:B------:R-:W-:Y:S06]  /*230d0*/  BAR.SYNC.DEFER_BLOCKING 0x0 ;  /* 0x0000000000007b1d */ /* 0x000fec0000010000 */
[----:B------:R-:W2:Y:S04]  /*230e0*/  LDS.128 R64, [R2] ;  /* 0x0000000002407984 */ /* 0x000ea80000000c00 */
        /* <DEDUP_REMOVED lines=8> */
[----:B---3--:R3:W-:Y:S04]  /*23170*/  STS.128 [R0], R68 ;  /* 0x0000004400007388 */ /* 0x0087e80000000c00 */
[----:B---3--:R-:W3:Y:S04]  /*23180*/  LDL.LU R68, [R1+0x6a8] ;  /* 0x0006a80001447983 */ /* 0x008ee80000300800 */
[----:B------:R-:W3:Y:S04]  /*23190*/  LDL.LU R69, [R1+0x6ac] ;  /* 0x0006ac0001457983 */ /* 0x000ee80000300800 */
[----:B------:R-:W3:Y:S04]  /*231a0*/  LDL.LU R70, [R1+0x688] ;  /* 0x0006880001467983 */ /* 0x000ee80000300800 */
[----:B------:R-:W3:Y:S04]  /*231b0*/  LDL.LU R71, [R1+0x68c] ;  /* 0x00068c0001477983 */ /* 0x000ee80000300800 */
[----:B------:R-:W4:Y:S04]  /*231c0*/  LDL.LU R72, [R1+0x620] ;  /* 0x0006200001487983 */ /* 0x000f280000300800 */
[----:B------:R-:W4:Y:S04]  /*231d0*/  LDL.LU R73, [R1+0x624] ;  /* 0x0006240001497983 */ /* 0x000f280000300800 */
[----:B------:R-:W4:Y:S04]  /*231e0*/  LDL.LU R74, [R1+0x610] ;  /* 0x00061000014a7983 */ /* 0x000f280000300800 */
[----:B------:R-:W4:Y:S04]  /*231f0*/  LDL.LU R75, [R1+0x614] ;  /* 0x00061400014b7983 */ /* 0x000f280000300800 */
[----:B---3--:R3:W-:Y:S04]  /*23200*/  STS.128 [R0+0x80], R68 ;  /* 0x0000804400007388 */ /* 0x0087e80000000c00 */
[----:B---3--:R-:W3:Y:S04]  /*23210*/  LDL.LU R68, [R1+0x628] ;  /* 0x0006280001447983 */ /* 0x008ee80000300800 */
[----:B------:R-:W3:Y:S04]  /*23220*/  LDL.LU R69, [R1+0x62c] ;  /* 0x00062c0001457983 */ /* 0x000ee80000300800 */
[----:B------:R-:W3:Y:S04]  /*23230*/  LDL.LU R70, [R1+0x618] ;  /* 0x0006180001467983 */ /* 0x000ee80000300800 */
[----:B------:R-:W3:Y:S04]  /*23240*/  LDL.LU R71, [R1+0x61c] ;  /* 0x00061c0001477983 */ /* 0x000ee80000300800 */
[----:B---3--:R3:W-:Y:S04]  /*23250*/  STS.128 [R0+0x280], R68 ;  /* 0x0002804400007388 */ /* 0x0087e80000000c00 */
[----:B---3--:R-:W3:Y:S04]  /*23260*/  LDL.LU R68, [R1+0x5a0] ;  /* 0x0005a00001447983 */ /* 0x008ee80000300800 */
[----:B------:R-:W3:Y:S04]  /*23270*/  LDL.LU R69, [R1+0x5a4] ;  /* 0x0005a40001457983 */ /* 0x000ee80000300800 */
[----:B------:R-:W3:Y:S04]  /*23280*/  LDL.LU R70, [R1+0x570] ;  /* 0x0005700001467983 */ /* 0x000ee80000300800 */
[----:B------:R-:W3:Y:S04]  /*23290*/  LDL.LU R71, [R1+0x574] ;  /* 0x0005740001477983 */ /* 0x000ee80000300800 */
[----:B----4-:R4:W-:Y:S04]  /*232a0*/  STS.128 [R0+0x200], R72 ;  /* 0x0002004800007388 */ /* 0x0109e80000000c00 */
[----:B----4-:R-:W4:Y:S04]  /*232b0*/  LDL.LU R72, [R1+0x5a8] ;  /* 0x0005a80001487983 */ /* 0x010f280000300800 */
        /* <DEDUP_REMOVED lines=13> */
[----:B------:R-:W2:Y:S04]  /*23390*/  LDL.LU R100, [R1+0x920] ;  /* 0x0009200001647983 */ /* 0x000ea80000300800 */
[----:B------:R-:W2:Y:S04]  /*233a0*/  LDL.LU R101, [R1+0x924] ;  /* 0x0009240001657983 */ /* 0x000ea80000300800 */
[----:B------:R-:W2:Y:S04]  /*233b0*/  LDL.LU R102, [R1+0x910] ;  /* 0x0009100001667983 */ /* 0x000ea80000300800 */
[----:B------:R-:W2:Y:S04]  /*233c0*/  LDL.LU R103, [R1+0x914] ;  /* 0x0009140001677983 */ /* 0x000ea80000300800 */
[----:B----4-:R-:W-:Y:S04]  /*233d0*/  STS.128 [R0+0x480], R72 ;  /* 0x0004804800007388 */ /* 0x010fe80000000c00 */
[----:B---3--:R-:W-:Y:S04]  /*233e0*/  STS.128 [R0+0x680], R68 ;  /* 0x0006804400007388 */ /* 0x008fe80000000c00 */
[----:B------:R-:W-:Y:S06]  /*233f0*/  BAR.SYNC.DEFER_BLOCKING 0x0 ;  /* 0x0000000000007b1d */ /* 0x000fec0000010000 */
[----:B------:R-:W3:Y:S04]  /*23400*/  LDS.128 R96, [R2] ;  /* 0x0000000002607984 */ /* 0x000ee80000000c00 */
[----:B------:R-:W-:Y:S04]  /*23410*/  LDS.128 R80, [R2+0x800] ;  /* 0x0008000002507984 */ /* 0x000fe80000000c00 */
[----:B------:R-:W4:Y:S04]  /*23420*/  LDS.128 R92, [R184] ;  /* 0x00000000b85c7984 */ /* 0x000f280000000c00 */
[----:B------:R-:W-:Y:S04]  /*23430*/  LDS.128 R76, [R184+0x800] ;  /* 0x00080000b84c7984 */ /* 0x000fe80000000c00 */
[----:B------:R-:W1:Y:S04]  /*23440*/  LDS.128 R88, [R3] ;  /* 0x0000000003587984 */ /* 0x000e680000000c00 */
[----:B------:R-:W-:Y:S04]  /*23450*/  LDS.128 R72, [R3+0x800] ;  /* 0x0008000003487984 */ /* 0x000fe80000000c00 */
[----:B------:R-:W1:Y:S04]  /*23460*/  LDS.128 R84, [R252] ;  /* 0x00000000fc547984 */ /* 0x000e680000000c00 */
[----:B------:R-:W1:Y:S04]  /*23470*/  LDS.128 R68, [R252+0x800] ;  /* 0x00080000fc447984 */ /* 0x000e680000000c00 */
        /* <DEDUP_REMOVED lines=35> */
[----:B---3--:R-:W-:Y:S01]  /*236b0*/  STS.128 [R0+0x480], R104 ;  /* 0x0004806800007388 */ /* 0x008fe20000000c00 */
[----:B------:R-:W-:-:S02]  /*236c0*/  IMAD.MOV.U32 R132, RZ, RZ, R224 ;  /* 0x000000ffff847224 */ /* 0x000fc400078e00e0 */
[----:B------:R-:W-:Y:S02]  /*236d0*/  IMAD.MOV.U32 R133, RZ, RZ, R225 ;  /* 0x000000ffff857224 */ /* 0x000fe400078e00e1 */
[----:B------:R-:W-:Y:S02]  /*236e0*/  IMAD.MOV.U32 R134, RZ, RZ, R228 ;  /* 0x000000ffff867224 */ /* 0x000fe400078e00e4 */
[----:B------:R-:W-:Y:S01]  /*236f0*/  IMAD.MOV.U32 R135, RZ, RZ, R229 ;  /* 0x000000ffff877224 */ /* 0x000fe200078e00e5 */
[----:B--2---:R-:W-:Y:S04]  /*23700*/  STS.128 [R0+0x680], R100 ;  /* 0x0006806400007388 */ /* 0x004fe80000000c00 */
        /* <DEDUP_REMOVED lines=10> */
[----:B------:R3:W-:Y:S04]  /*237b0*/  STS.128 [R0], R132 ;  /* 0x0000008400007388 */ /* 0x0007e80000000c00 */
        /* <DEDUP_REMOVED lines=18> */
[----:B--2---:R-:W-:Y:S04]  /*238e0*/  STS.128 [R0+0x400], R136 ;  /* 0x0004008800007388 */ /* 0x004fe80000000c00 */
[----:B---3--:R2:W-:Y:S04]  /*238f0*/  STS.128 [R0+0x480], R132 ;  /* 0x0004808400007388 */ /* 0x0085e80000000c00 */
        /* <DEDUP_REMOVED lines=11> */
[----:B------:R-:W4:Y:S01]  /*239b0*/  LDL.LU R167, [R1+0x8f4] ;  /* 0x0008f40001a77983 */ /* 0x000f220000300800 */
[----:B------:R-:W-:-:S02]  /*239c0*/  IMAD.MOV.U32 R228, RZ, RZ, R226 ;  /* 0x000000ffffe47224 */ /* 0x000fc400078e00e2 */
[----:B------:R-:W-:-:S05]  /*239d0*/  IMAD.MOV.U32 R229, RZ, RZ, R227 ;  /* 0x000000ffffe57224 */ /* 0x000fca00078e00e3 */
[----:B------:R-:W-:Y:S04]  /*239e0*/  STS.128 [R0+0x80], R228 ;  /* 0x000080e400007388 */ /* 0x000fe80000000c00 */
[----:B--2---:R-:W-:Y:S04]  /*239f0*/  STS.128 [R0+0x600], R132 ;  /* 0x0006008400007388 */ /* 0x004fe80000000c00 */
[----:B---3--:R-:W-:Y:S04]  /*23a00*/  STS.128 [R0+0x680], R136 ;  /* 0x0006808800007388 */ /* 0x008fe80000000c00 */
        /* <DEDUP_REMOVED lines=42> */
[----:B--2---:R2:W-:Y:S04]  /*23cb0*/  STS.128 [R0+0x400], R164 ;  /* 0x000400a400007388 */ /* 0x0045e80000000c00 */
[----:B--2---:R-:W2:Y:S04]  /*23cc0*/  LDL.LU R166, [R1+0x670] ;  /* 0x0006700001a67983 */ /* 0x004ea80000300800 */
[----:B------:R-:W2:Y:S04]  /*23cd0*/  LDL.LU R167, [R1+0x674] ;  /* 0x0006740001a77983 */ /* 0x000ea80000300800 */
[----:B----4-:R-:W-:Y:S04]  /*23ce0*/  STS.128 [R0+0x480], R168 ;  /* 0x000480a800007388 */ /* 0x010fe80000000c00 */
[----:B---3--:R-:W-:Y:S04]  /*23cf0*/  STS.128 [R0+0x600], R172 ;  /* 0x000600ac00007388 */ /* 0x008fe80000000c00 */
[----:B------:R-:W-:Y:S04]  /*23d00*/  STS.128 [R0+0x680], R188 ;  /* 0x000680bc00007388 */ /* 0x000fe80000000c00 */
[----:B------:R-:W-:Y:S01]  /*23d10*/  BAR.SYNC.DEFER_BLOCKING 0x0 ;  /* 0x0000000000007b1d */ /* 0x000fe20000010000 */
[----:B------:R-:W-:Y:S01]  /*23d20*/  IMAD.MOV.U32 R164, RZ, RZ, R232 ;  /* 0x000000ffffa47224 */ /* 0x000fe200078e00e8 */
[C---:B------:R-:W-:Y:S01]  /*23d30*/  LOP3.LUT R232, R2.reuse, 0x40, RZ, 0x3c, !PT ;  /* 0x0000004002e87812 */ /* 0x040fe200078e3cff */
[----:B------:R-:W-:Y:S01]  /*23d40*/  IMAD.MOV.U32 R165, RZ, RZ, R233 ;  /* 0x000000ffffa57224 */ /* 0x000fe200078e00e9 */
[----:B------:R-:W-:-:S02]  /*23d50*/  LOP3.LUT R233, R2, 0x20, RZ, 0x3c, !PT ;  /* 0x0000002002e97812 */ /* 0x000fc400078e3cff */
[----:B------:R-:W3:Y:S04]  /*23d60*/  LDS.128 R168, [R2] ;  /* 0x0000000002a87984 */ /* 0x000ee80000000c00 */
        /* <DEDUP_REMOVED lines=10> */
[----:B------:R-:W2:Y:S01]  /*23e10*/  LDL.LU R167, [R1+0x67c] ;  /* 0x00067c0001a77983 */ /* 0x000ea20000300800 */
[----:B------:R-:W-:-:S02]  /*23e20*/  IMAD.MOV.U32 R164, RZ, RZ, R234 ;  /* 0x000000ffffa47224 */ /* 0x000fc400078e00ea */
[----:B------:R-:W-:Y:S01]  /*23e30*/  IMAD.MOV.U32 R165, RZ, RZ, R235 ;  /* 0x000000ffffa57224 */ /* 0x000fe200078e00eb */
[----:B------:R-:W4:Y:S04]  /*23e40*/  LDL.LU R208, [R1+0x600] ;  /* 0x0006000001d07983 */ /* 0x000f280000300800 */
[----:B------:R-:W4:Y:S04]  /*23e50*/  LDL.LU R209, [R1+0x604] ;  /* 0x0006040001d17983 */ /* 0x000f280000300800 */
[----:B------:R-:W4:Y:S04]  /*23e60*/  LDL.LU R210, [R1+0x5f0] ;  /* 0x0005f00001d27983 */ /* 0x000f280000300800 */
[----:B------:R-:W4:Y:S04]  /*23e70*/  LDL.LU R211, [R1+0x5f4] ;  /* 0x0005f40001d37983 */ /* 0x000f280000300800 */
[----:B--2---:R2:W-:Y:S04]  /*23e80*/  STS.128 [R0+0x80], R164 ;  /* 0x000080a400007388 */ /* 0x0045e80000000c00 */
[----:B--2---:R-:W2:Y:S04]  /*23e90*/  LDL.LU R164, [R1+0x608] ;  /* 0x0006080001a47983 */ /* 0x004ea80000300800 */
[----:B------:R-:W2:Y:S04]  /*23ea0*/  LDL.LU R165, [R1+0x60c] ;  /* 0x00060c0001a57983 */ /* 0x000ea80000300800 */
[----:B------:R-:W2:Y:S04]  /*23eb0*/  LDL.LU R166, [R1+0x5f8] ;  /* 0x0005f80001a67983 */ /* 0x000ea80000300800 */
[----:B------:R-:W2:Y:S04]  /*23ec0*/  LDL.LU R167, [R1+0x5fc] ;  /* 0x0005fc0001a77983 */ /* 0x000ea80000300800 */
[----:B------:R-:W3:Y:S04]  /*23ed0*/  LDL.LU R235, [R1+0x60] ;  /* 0x0000600001eb7983 */ /* 0x000ee80000300800 */
[----:B------:R-:W3:Y:S04]  /*23ee0*/  LDL.LU R230, [R1+0x468] ;  /* 0x0004680001e67983 */ /* 0x000ee80000300800 */
[----:B--2---:R2:W-:Y:S04]  /*23ef0*/  STS.128 [R0+0x280], R164 ;  /* 0x000280a400007388 */ /* 0x0045e80000000c00 */
[----:B--2---:R-:W2:Y:S04]  /*23f00*/  LDL.LU R164, [R1+0x400] ;  /* 0x0004000001a47983 */ /* 0x004ea80000300800 */
        /* <DEDUP_REMOVED lines=26> */
[----:B----4-:R-:W-:Y:S01]  /*240b0*/  STS.128 [R0+0x480], R208 ;  /* 0x000480d000007388 */ /* 0x010fe20000000c00 */
[----:B---3--:R-:W-:-:S04]  /*240c0*/  ISETP.GE.AND P0, PT, R230, c[0x0][0x178], PT ;  /* 0x00005e00e6007a0c */ /* 0x008fc80003f06270 */
[C---:B------:R-:W-:Y:S01]  /*240d0*/  ISETP.LT.AND P0, PT, R231.reuse, c[0x0][0x17c], !P0 ;  /* 0x00005f00e7007a0c */ /* 0x040fe20004701270 */
[----:B------:R-:W-:Y:S01]  /*240e0*/  IMAD R3, R231, c[0x0][0x198], RZ ;  /* 0x00006600e7037a24 */ /* 0x000fe200078e02ff */
[----:B--2---:R2:W-:Y:S02]  /*240f0*/  STS.128 [R0+0x680], R164 ;  /* 0x000680a400007388 */ /* 0x0045e40000000c00 */
[----:B--2---:R-:W-:Y:S02]  /*24100*/  IMAD R0, R230, c[0x0][0x194], RZ ;  /* 0x00006500e6007a24 */ /* 0x004fe400078e02ff */
[----:B------:R-:W-:Y:S03]  /*24110*/  BAR.SYNC.DEFER_BLOCKING 0x0 ;  /* 0x0000000000007b1d */ /* 0x000fe60000010000 */
[----:B------:R-:W-:-:S04]  /*24120*/  LEA R208, P1, R0, c[0x0][0x170], 0x2 ;  /* 0x00005c0000d07a11 */ /* 0x000fc800078210ff */
[----:B------:R-:W-:-:S05]  /*24130*/  LEA.HI.X.SX32 R209, R0, c[0x0][0x174], 0x2, P1 ;  /* 0x00005d0000d17a11 */ /* 0x000fca00008f16ff */
[----:B------:R-:W-:-:S05]  /*24140*/  IMAD.WIDE R164, R3, 0x4, R208 ;  /* 0x0000000403a47825 */ /* 0x000fca00078e02d0 */
[----:B------:R2:W-:Y:S01]  /*24150*/  @P0 STG.E [R164.64], R235 ;  /* 0x000000eba4000986 */ /* 0x0005e2000c101904 */
[----:B------:R-:W-:Y:S01]  /*24160*/  ISETP.GE.AND P0, PT, R231, c[0x0][0x17c], PT ;  /* 0x00005f00e7007a0c */ /* 0x000fe20003f06270 */
[----:B--2---:R-:W-:-:S04]  /*24170*/  IMAD.MOV.U32 R164, RZ, RZ, c[0x0][0x194] ;  /* 0x00006500ffa47624 */ /* 0x004fc800078e00ff */
[----:B------:R-:W-:Y:S01]  /*24180*/  IMAD R0, R164, 0x80, R0 ;  /* 0x00000080a4007824 */ /* 0x000fe200078e0200 */
[----:B------:R-:W-:-:S04]  /*24190*/  ISETP.LT.AND P0, PT, R228, c[0x0][0x178], !P0 ;  /* 0x00005e00e4007a0c */ /* 0x000fc80004701270 */
[----:B------:R-:W-:-:S04]  /*241a0*/  LEA R164, P1, R0, c[0x0][0x170], 0x2 ;  /* 0x00005c0000a47a11 */ /* 0x000fc800078210ff */
[----:B------:R-:W-:Y:S02]  /*241b0*/  LEA.HI.X.SX32 R165, R0, c[0x0][0x174], 0x2, P1 ;  /* 0x00005d0000a57a11 */ /* 0x000fe400008f16ff */
[----:B------:R-:W-:-:S03]  /*241c0*/  IADD3 R0, R231, 0x1, RZ ;  /* 0x00000001e7007810 */ /* 0x000fc60007ffe0ff */
[----:B------:R-:W-:-:S05]  /*241d0*/  IMAD.WIDE R166, R3, 0x4, R164 ;  /* 0x0000000403a67825 */ /* 0x000fca00078e02a4 */
[----:B------:R2:W-:Y:S01]  /*241e0*/  @P0 STG.E [R166.64], R227 ;  /* 0x000000e3a6000986 */ /* 0x0005e2000c101904 */
[----:B------:R-:W-:-:S04]  /*241f0*/  ISETP.GE.AND P0, PT, R0, c[0x0][0x17c], PT ;  /* 0x00005f0000007a0c */ /* 0x000fc80003f06270 */
[----:B------:R-:W-:Y:S02]  /*24200*/  ISETP.LT.AND P1, PT, R230, c[0x0][0x178], !P0 ;  /* 0x00005e00e6007a0c */ /* 0x000fe40004721270 */
[----:B------:R-:W-:Y:S02]  /*24210*/  IADD3 R0, R3, c[0x0][0x198], RZ ;  /* 0x0000660003007a10 */ /* 0x000fe40007ffe0ff */
[----:B------:R-:W-:-:S03]  /*24220*/  ISETP.LT.AND P0, PT, R228, c[0x0][0x178], !P0 ;  /* 0x00005e00e4007a0c */ /* 0x000fc60004701270 */
[C---:B--2---:R-:W-:Y:S01]  /*24230*/  IMAD.WIDE R166, R0.reuse, 0x4, R208 ;  /* 0x0000000400a67825 */ /* 0x044fe200078e02d0 */
[----:B------:R-:W-:Y:S01]  /*24240*/  IADD3 R3, R231, 0x2, RZ ;  /* 0x00000002e7037810 */ /* 0x000fe20007ffe0ff */
[----:B------:R-:W2:Y:S04]  /*24250*/  LDL.LU R227, [R1+0x34] ;  /* 0x0000340001e37983 */ /* 0x000ea80000300800 */
[----:B------:R3:W-:Y:S02]  /*24260*/  @P1 STG.E [R166.64], R226 ;  /* 0x000000e2a6001986 */ /* 0x0007e4000c101904 */
[----:B---3--:R-:W-:Y:S02]  /*24270*/  IMAD.WIDE R166, R0, 0x4, R164 ;  /* 0x0000000400a67825 */ /* 0x008fe400078e02a4 */
[----:B------:R-:W3:Y:S04]  /*24280*/  LDL.LU R226, [R1+0xa0] ;  /* 0x0000a00001e27983 */ /* 0x000ee80000300800 */
[----:B------:R4:W-:Y:S01]  /*24290*/  @P0 STG.E [R166.64], R225 ;  /* 0x000000e1a6000986 */ /* 0x0009e2000c101904 */
[----:B------:R-:W-:-:S04]  /*242a0*/  ISETP.GE.AND P0, PT, R3, c[0x0][0x17c], PT ;  /* 0x00005f0003007a0c */ /* 0x000fc80003f06270 */
[----:B------:R-:W-:Y:S02]  /*242b0*/  ISETP.LT.AND P1, PT, R230, c[0x0][0x178], !P0 ;  /* 0x00005e00e6007a0c */ /* 0x000fe40004721270 */
[----:B------:R-:W-:-:S05]  /*242c0*/  IADD3 R0, R0, c[0x0][0x198], RZ ;  /* 0x0000660000007a10 */ /* 0x000fca0007ffe0ff */
[----:B----4-:R-:W-:Y:S01]  /*242d0*/  IMAD.WIDE R166, R0, 0x4, R208 ;  /* 0x0000000400a67825 */ /* 0x010fe200078e02d0 */
[----:B------:R-:W4:Y:S05]  /*242e0*/  LDL.LU R225, [R1+0x40] ;  /* 0x0000400001e17983 */ /* 0x000f2a0000300800 */
[----:B------:R1:W-:Y:S01]  /*242f0*/  @P1 STG.E [R166.64], R234 ;  /* 0x000000eaa6001986 */ /* 0x0003e2000c101904 */
[----:B------:R-:W-:Y:S02]  /*24300*/  ISETP.LT.AND P1, PT, R228, c[0x0][0x178], !P0 ;  /* 0x00005e00e4007a0c */ /* 0x000fe40004721270 */
[----:B------:R-:W-:-:S04]  /*24310*/  IADD3 R3, R231, 0x3, RZ ;  /* 0x00000003e7037810 */ /* 0x000fc80007ffe0ff */
[----:B------:R-:W-:Y:S01]  /*24320*/  ISETP.GE.AND P0, PT, R3, c[0x0][0x17c], PT ;  /* 0x00005f0003007a0c */ /* 0x000fe20003f06270 */
[C---:B-1----:R-:W-:Y:S01]  /*24330*/  IMAD.WIDE R166, R0.reuse, 0x4, R164 ;  /* 0x0000000400a67825 */ /* 0x042fe200078e02a4 */
[----:B------:R-:W-:-:S05]  /*24340*/  IADD3 R0, R0, c[0x0][0x198], RZ ;  /* 0x0000660000007a10 */ /* 0x000fca0007ffe0ff */
[----:B------:R1:W-:Y:S01]  /*24350*/  @P1 STG.E [R166.64], R229 ;  /* 0x000000e5a6001986 */ /* 0x0003e2000c101904 */
[----:B------:R-:W-:Y:S01]  /*24360*/  ISETP.LT.AND P1, PT, R230, c[0x0][0x178], !P0 ;  /* 0x00005e00e6007a0c */ /* 0x000fe20004721270 */
[----:B-1----:R-:W-:-:S12]  /*24370*/  IMAD.WIDE R166, R0, 0x4, R208 ;  /* 0x0000000400a67825 */ /* 0x002fd800078e02d0 */
[----:B------:R1:W-:Y:S04]  /*24380*/  @P1 STG.E [R166.64], R224 ;  /* 0x000000e0a6001986 */ /* 0x0003e8000c101904 */
[----:B-1----:R-:W4:Y:S01]  /*24390*/  LDL.LU R224, [R1+0xa4] ;  /* 0x0000a40001e07983 */ /* 0x002f220000300800 */
[----:B------:R-:W-:Y:S02]  /*243a0*/  IADD3 R3, R231, 0x4, RZ ;  /* 0x00000004e7037810 */ /* 0x000fe40007ffe0ff */
[----:B------:R-:W-:Y:S01]  /*243b0*/  ISETP.LT.AND P0, PT, R228, c[0x0][0x178], !P0 ;  /* 0x00005e00e4007a0c */ /* 0x000fe20004701270 */
[----:B------:R-:W-:Y:S01]  /*243c0*/  IMAD.WIDE R166, R0, 0x4, R164 ;  /* 0x0000000400a67825 */ /* 0x000fe200078e02a4 */
[----:B------:R-:W-:Y:S01]  /*243d0*/  ISETP.GE.AND P3, PT, R3, c[0x0][0x17c], PT ;  /* 0x00005f0003007a0c */ /* 0x000fe20003f66270 */
[----:B------:R-:W4:Y:S01]  /*243e0*/  LDL.LU R229, [R1+0x44] ;  /* 0x0000440001e57983 */ /* 0x000f220000300800 */
[----:B------:R-:W-:-:S02]  /*243f0*/  IADD3 R3, R231, 0x5, RZ ;  /* 0x00000005e7037810 */ /* 0x000fc40007ffe0ff */
[----:B------:R-:W-:Y:S01]  /*24400*/  ISETP.LT.AND P6, PT, R230, c[0x0][0x178], !P3 ;  /* 0x00005e00e6007a0c */ /* 0x000fe20005fc1270 */
[----:B------:R-:W4:Y:S01]  /*24410*/  LDL.LU R235, [R1+0xc4] ;  /* 0x0000c40001eb7983 */ /* 0x000f220000300800 */
[----:B------:R-:W-:Y:S02]  /*24420*/  ISETP.GE.AND P2, PT, R3, c[0x0][0x17c], PT ;  /* 0x00005f0003007a0c */ /* 0x000fe40003f46270 */
[C---:B------:R-:W-:Y:S02]  /*24430*/  IADD3 R3, R231.reuse, 0x6, RZ ;  /* 0x00000006e7037810 */ /* 0x040fe40007ffe0ff */
[----:B------:R-:W-:Y:S02]  /*24440*/  ISETP.LT.AND P3, PT, R228, c[0x0][0x178], !P3 ;  /* 0x00005e00e4007a0c */ /* 0x000fe40005f61270 */
[----:B------:R-:W-:Y:S02]  /*24450*/  IADD3 R0, R0, c[0x0][0x198], RZ ;  /* 0x0000660000007a10 */ /* 0x000fe40007ffe0ff */
[----:B------:R-:W-:-:S02]  /*24460*/  IADD3 R210, R231, 0x7, RZ ;  /* 0x00000007e7d27810 */ /* 0x000fc40007ffe0ff */
[----:B------:R-:W-:Y:S02]  /*24470*/  ISETP.GE.AND P1, PT, R3, c[0x0][0x17c], PT ;  /* 0x00005f0003007a0c */ /* 0x000fe40003f26270 */
[----:B------:R-:W-:Y:S02]  /*24480*/  IADD3 R3, R231, 0x8, RZ ;  /* 0x00000008e7037810 */ /* 0x000fe40007ffe0ff */
[----:B------:R-:W-:Y:S01]  /*24490*/  ISETP.GE.AND P5, PT, R210, c[0x0][0x17c], PT ;  /* 0x00005f00d2007a0c */ /* 0x000fe20003fa6270 */
[C---:B------:R-:W-:Y:S01]  /*244a0*/  IMAD.WIDE R210, R0.reuse, 0x4, R164 ;  /* 0x0000000400d27825 */ /* 0x040fe200078e02a4 */
[----:B------:R-:W-:Y:S02]  /*244b0*/  ISETP.GE.AND P4, PT, R3, c[0x0][0x17c], PT ;  /* 0x00005f0003007a0c */ /* 0x000fe40003f86270 */
[----:B------:R-:W-:Y:S01]  /*244c0*/  IADD3 R3, R0, c[0x0][0x198], RZ ;  /* 0x0000660000037a10 */ /* 0x000fe20007ffe0ff */
[----:B--2---:R1:W-:Y:S01]  /*244d0*/  @P0 STG.E [R166.64], R227 ;  /* 0x000000e3a6000986 */ /* 0x0043e2000c101904 */
[----:B------:R-:W-:Y:S01]  /*244e0*/  ISETP.LT.AND P0, PT, R230, c[0x0][0x178], !P2 ;  /* 0x00005e00e6007a0c */ /* 0x000fe20005701270 */
[----:B-1----:R-:W-:-:S02]  /*244f0*/  IMAD.WIDE R166, R0, 0x4, R208 ;  /* 0x0000000400a67825 */ /* 0x002fc400078e02d0 */
[----:B------:R-:W2:Y:S04]  /*24500*/  LDL.LU R227, [R1+0x54] ;  /* 0x0000540001e37983 */ /* 0x000ea80000300800 */
[----:B---3--:R1:W-:Y:S01]  /*24510*/  @P6 STG.E [R166.64], R226 ;  /* 0x000000e2a6006986 */ /* 0x0083e2000c101904 */
[----:B------:R-:W-:Y:S02]  /*24520*/  IADD3 R0, R3, c[0x0][0x198], RZ ;  /* 0x0000660003007a10 */ /* 0x000fe40007ffe0ff */
[C---:B-1----:R-:W-:Y:S02]  /*24530*/  IADD3 R166, R231.reuse, 0x9, RZ ;  /* 0x00000009e7a67810 */ /* 0x042fe40007ffe0ff */
[----:B------:R-:W-:Y:S01]  /*24540*/  IADD3 R226, R231, 0xa, RZ ;  /* 0x0000000ae7e27810 */ /* 0x000fe20007ffe0ff */
[----:B----4-:R1:W-:Y:S01]  /*24550*/  @P3 STG.E [R210.64], R225 ;  /* 0x000000e1d2003986 */ /* 0x0103e2000c101904 */
[----:B------:R-:W-:Y:S01]  /*24560*/  ISETP.GE.AND P3, PT, R166, c[0x0][0x17c], PT ;  /* 0x00005f00a6007a0c */ /* 0x000fe20003f66270 */
[----:B------:R-:W-:-:S04]  /*24570*/  IMAD.WIDE R166, R3, 0x4, R164 ;  /* 0x0000000403a67825 */ /* 0x000fc800078e02a4 */
[----:B-1----:R-:W-:Y:S02]  /*24580*/  IMAD.WIDE R210, R3, 0x4, R208 ;  /* 0x0000000403d27825 */ /* 0x002fe400078e02d0 */
[----:B------:R-:W3:Y:S04]  /*24590*/  LDL.LU R3, [R1+0x50] ;  /* 0x0000500001037983 */ /* 0x000ee80000300800 */
[----:B------:R1:W-:Y:S01]  /*245a0*/  @P0 STG.E [R210.64], R224 ;  /* 0x000000e0d2000986 */ /* 0x0003e2000c101904 */
[----:B------:R-:W-:-:S03]  /*245b0*/  ISETP.GE.AND P0, PT, R226, c[0x0][0x17c], PT ;  /* 0x00005f00e2007a0c */ /* 0x000fc60003f06270 */
[----:B------:R-:W4:Y:S01]  /*245c0*/  LDL.LU R226, [R1+0xc0] ;  /* 0x0000c00001e27983 */ /* 0x000f220000300800 */
[----:B------:R-:W-:Y:S02]  /*245d0*/  ISETP.LT.AND P2, PT, R228, c[0x0][0x178], !P2 ;  /* 0x00005e00e4007a0c */ /* 0x000fe40005741270 */
[----:B------:R-:W-:Y:S01]  /*245e0*/  ISETP.LT.AND P6, PT, R230, c[0x0][0x178], !P1 ;  /* 0x00005e00e6007a0c */ /* 0x000fe20004fc1270 */
[----:B------:R-:W2:Y:S01]  /*245f0*/  LDL.LU R234, [R1+0xd4] ;  /* 0x0000d40001ea7983 */ /* 0x000ea20000300800 */
[----:B------:R-:W-:Y:S01]  /*24600*/  ISETP.LT.AND P1, PT, R228, c[0x0][0x178], !P1 ;  /* 0x00005e00e4007a0c */ /* 0x000fe20004f21270 */
[----:B-1----:R-:W-:-:S04]  /*24610*/  IMAD.WIDE R210, R0, 0x4, R208 ;  /* 0x0000000400d27825 */ /* 0x002fc800078e02d0 */
[----:B------:R-:W-:-:S04]  /*24620*/  IMAD.WIDE R224, R0, 0x4, R164 ;  /* 0x0000000400e07825 */ /* 0x000fc800078e02a4 */
[----:B------:R1:W-:Y:S01]  /*24630*/  @P2 STG.E [R166.64], R229 ;  /* 0x000000e5a6002986 */ /* 0x0003e2000c101904 */
[----:B------:R-:W-:Y:S02]  /*24640*/  ISETP.LT.AND P2, PT, R230, c[0x0][0x178], !P5 ;  /* 0x00005e00e6007a0c */ /* 0x000fe40006f41270 */
[----:B-1----:R-:W-:Y:S01]  /*24650*/  IADD3 R166, R231, 0xb, RZ ;  /* 0x0000000be7a67810 */ /* 0x002fe20007ffe0ff */
[----:B------:R-:W2:Y:S04]  /*24660*/  LDL.LU R229, [R1+0x74] ;  /* 0x0000740001e57983 */ /* 0x000ea80000300800 */
[----:B----4-:R-:W-:Y:S04]  /*24670*/  @P6 STG.E [R210.64], R226 ;  /* 0x000000e2d2006986 */ /* 0x010fe8000c101904 */
[----:B---3--:R1:W-:Y:S01]  /*24680*/  @P1 STG.E [R224.64], R3 ;  /* 0x00000003e0001986 */ /* 0x0083e2000c101904 */
[----:B------:R-:W-:-:S02]  /*24690*/  ISETP.GE.AND P1, PT, R166, c[0x0][0x17c], PT ;  /* 0x00005f00a6007a0c */ /* 0x000fc40003f26270 */
[----:B-1----:R-:W-:Y:S02]  /*246a0*/  IADD3 R3, R0, c[0x0][0x198], RZ ;  /* 0x0000660000037a10 */ /* 0x002fe40007ffe0ff */
[----:B------:R-:W-:-:S03]  /*246b0*/  IADD3 R226, R231, 0xc, RZ ;  /* 0x0000000ce7e27810 */ /* 0x000fc60007ffe0ff */
[C---:B------:R-:W-:Y:S01]  /*246c0*/  IMAD.WIDE R210, R3.reuse, 0x4, R208 ;  /* 0x0000000403d27825 */ /* 0x040fe200078e02d0 */
[----:B------:R-:W-:-:S03]  /*246d0*/  IADD3 R0, R3, c[0x0][0x198], RZ ;  /* 0x0000660003007a10 */ /* 0x000fc60007ffe0ff */
[----:B------:R-:W-:Y:S01]  /*246e0*/  IMAD.WIDE R166, R3, 0x4, R164 ;  /* 0x0000000403a67825 */ /* 0x000fe200078e02a4 */
[----:B------:R1:W-:Y:S01]  /*246f0*/  @P2 STG.E [R210.64], R235 ;  /* 0x000000ebd2002986 */ /* 0x0003e2000c101904 */
[----:B------:R-:W-:-:S03]  /*24700*/  ISETP.GE.AND P2, PT, R226, c[0x0][0x17c], PT ;  /* 0x00005f00e2007a0c */ /* 0x000fc60003f46270 */
[----:B------:R-:W3:Y:S04]  /*24710*/  LDL.LU R3, [R1+0x70] ;  /* 0x0000700001037983 */ /* 0x000ee80000300800 */
[----:B------:R-:W4:Y:S01]  /*24720*/  LDL.LU R226, [R1+0xd0] ;  /* 0x0000d00001e27983 */ /* 0x000f220000300800 */
[----:B------:R-:W-:Y:S02]  /*24730*/  ISETP.LT.AND P5, PT, R228, c[0x0][0x178], !P5 ;  /* 0x00005e00e4007a0c */ /* 0x000fe40006fa1270 */
[----:B------:R-:W-:Y:S01]  /*24740*/  ISETP.LT.AND P6, PT, R230, c[0x0][0x178], !P4 ;  /* 0x00005e00e6007a0c */ /* 0x000fe200067c1270 */
[----:B-1----:R-:W-:Y:S01]  /*24750*/  IMAD.WIDE R210, R0, 0x4, R208 ;  /* 0x0000000400d27825 */ /* 0x002fe200078e02d0 */
[----:B------:R-:W-:Y:S01]  /*24760*/  ISETP.LT.AND P4, PT, R228, c[0x0][0x178], !P4 ;  /* 0x00005e00e4007a0c */ /* 0x000fe20006781270 */
[----:B------:R-:W3:Y:S02]  /*24770*/  LDL.LU R235, [R1+0xf4] ;  /* 0x0000f40001eb7983 */ /* 0x000ee40000300800 */
[----:B------:R-:W-:-:S06]  /*24780*/  IMAD.WIDE R224, R0, 0x4, R164 ;  /* 0x0000000400e07825 */ /* 0x000fcc00078e02a4 */
[----:B--2---:R1:W-:Y:S01]  /*24790*/  @P5 STG.E [R166.64], R227 ;  /* 0x000000e3a6005986 */ /* 0x0043e2000c101904 */
        /* <DEDUP_REMOVED lines=19> */
[----:B------:R-:W2:Y:S02]  /*248d0*/  LDL.LU R234, [R1+0x104] ;  /* 0x0001040001ea7983 */ /* 0x000ea40000300800 */
[----:B------:R-:W-:-:S06]  /*248e0*/  IMAD.WIDE R224, R0, 0x4, R164 ;  /* 0x0000000400e07825 */ /* 0x000fcc00078e02a4 */
        /* <DEDUP_REMOVED lines=739> */
[----:B------:R-:W-:Y:S01]  /*27720*/  @P0 STG.E [R210.64], R234 ;  /* 0x000000ead2000986 */ /* 0x000fe2000c101904 */
[----:B------:R-:W-:-:S03]  /*27730*/  ISETP.GE.AND P0, PT, R226, c[0x0][0x17c], PT ;  /* 0x00005f00e2007a0c */ /* 0x000fc60003f06270 */
[----:B------:R-:W3:Y:S04]  /*27740*/  LDL.LU R3, [R1+0x3e0] ;  /* 0x0003e00001037983 */ /* 0x000ee80000300800 */
[----:B------:R-:W4:Y:S04]  /*27750*/  LDL.LU R226, [R1+0x208] ;  /* 0x0002080001e27983 */ /* 0x000f280000300800 */
[----:B------:R1:W-:Y:S04]  /*27760*/  @P2 STG.E [R166.64], R229 ;  /* 0x000000e5a6002986 */ /* 0x0003e8000c101904 */
[----:B-1----:R-:W2:Y:S01]  /*27770*/  LDL.LU R167, [R1+0x420] ;  /* 0x0004200001a77983 */ /* 0x002ea20000300800 */
[----:B------:R-:W-:-:S02]  /*27780*/  ISETP.LT.AND P6, PT, R230, c[0x0][0x178], !P1 ;  /* 0x00005e00e6007a0c */ /* 0x000fc40004fc1270 */
[----:B------:R-:W-:Y:S01]  /*27790*/  ISETP.LT.AND P1, PT, R228, c[0x0][0x178], !P1 ;  /* 0x00005e00e4007a0c */ /* 0x000fe20004f21270 */
[----:B------:R-:W-:Y:S01]  /*277a0*/  IMAD.WIDE R210, R0, 0x4, R208 ;  /* 0x0000000400d27825 */ /* 0x000fe200078e02d0 */
[----:B------:R-:W-:Y:S01]  /*277b0*/  ISETP.LT.AND P2, PT, R230, c[0x0][0x178], !P5 ;  /* 0x00005e00e6007a0c */ /* 0x000fe20006f41270 */
[----:B------:R-:W4:Y:S02]  /*277c0*/  LDL.LU R234, [R1+0x33c] ;  /* 0x00033c0001ea7983 */ /* 0x000f240000300800 */
[C---:B------:R-:W-:Y:S01]  /*277d0*/  IMAD.WIDE R224, R0.reuse, 0x4, R164 ;  /* 0x0000000400e07825 */ /* 0x040fe200078e02a4 */
[----:B------:R-:W-:Y:S01]  /*277e0*/  IADD3 R166, R0, c[0x0][0x198], RZ ;  /* 0x0000660000a67a10 */ /* 0x000fe20007ffe0ff */
[----:B------:R-:W4:Y:S04]  /*277f0*/  LDL.LU R229, [R1+0x20c] ;  /* 0x00020c0001e57983 */ /* 0x000f280000300800 */
[----:B--2---:R1:W-:Y:S04]  /*27800*/  @P6 STG.E [R210.64], R167 ;  /* 0x000000a7d2006986 */ /* 0x0043e8000c101904 */
[----:B---3--:R2:W-:Y:S01]  /*27810*/  @P1 STG.E [R224.64], R3 ;  /* 0x00000003e0001986 */ /* 0x0085e2000c101904 */
[----:B-1----:R-:W-:Y:S01]  /*27820*/  IMAD.WIDE R210, R166, 0x4, R208 ;  /* 0x00000004a6d27825 */ /* 0x002fe200078e02d0 */
[----:B--2---:R-:W-:-:S04]  /*27830*/  IADD3 R3, R231, 0x53, RZ ;  /* 0x00000053e7037810 */ /* 0x004fc80007ffe0ff */
[----:B------:R-:W-:Y:S02]  /*27840*/  ISETP.GE.AND P1, PT, R3, c[0x0][0x17c], PT ;  /* 0x00005f0003007a0c */ /* 0x000fe40003f26270 */
[----:B------:R-:W-:Y:S01]  /*27850*/  IADD3 R3, R231, 0x54, RZ ;  /* 0x00000054e7037810 */ /* 0x000fe20007ffe0ff */
[----:B------:R1:W-:Y:S03]  /*27860*/  @P2 STG.E [R210.64], R235 ;  /* 0x000000ebd2002986 */ /* 0x0003e6000c101904 */
[----:B------:R-:W-:Y:S02]  /*27870*/  ISETP.GE.AND P2, PT, R3, c[0x0][0x17c], PT ;  /* 0x00005f0003007a0c */ /* 0x000fe40003f46270 */
[----:B------:R-:W2:Y:S01]  /*27880*/  LDL.LU R3, [R1+0x338] ;  /* 0x0003380001037983 */ /* 0x000ea20000300800 */
[----:B------:R-:W-:Y:S02]  /*27890*/  ISETP.LT.AND P5, PT, R228, c[0x0][0x178], !P5 ;  /* 0x00005e00e4007a0c */ /* 0x000fe40006fa1270 */
[----:B------:R-:W-:-:S02]  /*278a0*/  ISETP.LT.AND P6, PT, R230, c[0x0][0x178], !P4 ;  /* 0x00005e00e6007a0c */ /* 0x000fc400067c1270 */
[C---:B------:R-:W-:Y:S01]  /*278b0*/  IADD3 R0, R166.reuse, c[0x0][0x198], RZ ;  /* 0x00006600a6007a10 */ /* 0x040fe20007ffe0ff */
[----:B------:R-:W-:Y:S01]  /*278c0*/  IMAD.WIDE R166, R166, 0x4, R164 ;  /* 0x00000004a6a67825 */ /* 0x000fe200078e02a4 */
[----:B------:R-:W-:Y:S01]  /*278d0*/  ISETP.LT.AND P4, PT, R228, c[0x0][0x178], !P4 ;  /* 0x00005e00e4007a0c */ /* 0x000fe20006781270 */
[----:B-1----:R-:W3:Y:S02]  /*278e0*/  LDL.LU R235, [R1+0x36c] ;  /* 0x00036c0001eb7983 */ /* 0x002ee40000300800 */
[----:B------:R-:W-:-:S04]  /*278f0*/  IMAD.WIDE R210, R0, 0x4, R208 ;  /* 0x0000000400d27825 */ /* 0x000fc800078e02d0 */
[----:B------:R1:W-:Y:S01]  /*27900*/  @P5 STG.E [R166.64], R227 ;  /* 0x000000e3a6005986 */ /* 0x0003e2000c101904 */
[----:B------:R-:W-:Y:S01]  /*27910*/  ISETP.LT.AND P5, PT, R230, c[0x0][0x178], !P3 ;  /* 0x00005e00e6007a0c */ /* 0x000fe20005fa1270 */
[----:B------:R-:W-:Y:S01]  /*27920*/  IMAD.WIDE R224, R0, 0x4, R164 ;  /* 0x0000000400e07825 */ /* 0x000fe200078e02a4 */
[----:B------:R-:W-:Y:S02]  /*27930*/  ISETP.LT.AND P3, PT, R228, c[0x0][0x178], !P3 ;  /* 0x00005e00e4007a0c */ /* 0x000fe40005f61270 */
[----:B-1----:R-:W-:Y:S01]  /*27940*/  IADD3 R166, R0, c[0x0][0x198], RZ ;  /* 0x0000660000a67a10 */ /* 0x002fe20007ffe0ff */
[----:B------:R-:W3:Y:S03]  /*27950*/  LDL.LU R227, [R1+0x23c] ;  /* 0x00023c0001e37983 */ /* 0x000ee60000300800 */
[C---:B------:R-:W-:Y:S01]  /*27960*/  IADD3 R0, R166.reuse, c[0x0][0x198], RZ ;  /* 0x00006600a6007a10 */ /* 0x040fe20007ffe0ff */
[----:B--2---:R1:W-:Y:S04]  /*27970*/  @P6 STG.E [R210.64], R3 ;  /* 0x00000003d2006986 */ /* 0x0043e8000c101904 */
[----:B----4-:R-:W-:Y:S01]  /*27980*/  @P4 STG.E [R224.64], R226 ;  /* 0x000000e2e0004986 */ /* 0x010fe2000c101904 */
[----:B-1----:R-:W-:Y:S01]  /*27990*/  IADD3 R3, R231, 0x55, RZ ;  /* 0x00000055e7037810 */ /* 0x002fe20007ffe0ff */
[----:B------:R-:W-:-:S03]  /*279a0*/  IMAD.WIDE R210, R166, 0x4, R208 ;  /* 0x00000004a6d27825 */ /* 0x000fc600078e02d0 */
[----:B------:R-:W-:Y:S01]  /*279b0*/  ISETP.GE.AND P4, PT, R3, c[0x0][0x17c], PT ;  /* 0x00005f0003007a0c */ /* 0x000fe20003f86270 */
[----:B------:R-:W-:Y:S01]  /*279c0*/  IMAD.WIDE R166, R166, 0x4, R164 ;  /* 0x00000004a6a67825 */ /* 0x000fe200078e02a4 */
[----:B------:R-:W-:Y:S01]  /*279d0*/  IADD3 R3, R231, 0x56, RZ ;  /* 0x00000056e7037810 */ /* 0x000fe20007ffe0ff */
[----:B------:R-:W-:Y:S03]  /*279e0*/  @P5 STG.E [R210.64], R234 ;  /* 0x000000ead2005986 */ /* 0x000fe6000c101904 */
[----:B------:R-:W-:Y:S01]  /*279f0*/  ISETP.GE.AND P5, PT, R3, c[0x0][0x17c], PT ;  /* 0x00005f0003007a0c */ /* 0x000fe20003fa6270 */
[----:B------:R1:W-:Y:S04]  /*27a00*/  @P3 STG.E [R166.64], R229 ;  /* 0x000000e5a6003986 */ /* 0x0003e8000c101904 */
[----:B------:R-:W2:Y:S04]  /*27a10*/  LDL.LU R3, [R1+0x238] ;  /* 0x0002380001037983 */ /* 0x000ea80000300800 */
[----:B-1----:R-:W4:Y:S01]  /*27a20*/  LDL.LU R167, [R1+0x368] ;  /* 0x0003680001a77983 */ /* 0x002f220000300800 */
[----:B------:R-:W-:-:S02]  /*27a30*/  ISETP.LT.AND P6, PT, R230, c[0x0][0x178], !P0 ;  /* 0x00005e00e6007a0c */ /* 0x000fc400047c1270 */
[----:B------:R-:W-:Y:S01]  /*27a40*/  ISETP.LT.AND P0, PT, R228, c[0x0][0x178], !P0 ;  /* 0x00005e00e4007a0c */ /* 0x000fe20004701270 */
[----:B------:R-:W-:Y:S01]  /*27a50*/  IMAD.WIDE R210, R0, 0x4, R208 ;  /* 0x0000000400d27825 */ /* 0x000fe200078e02d0 */
[----:B------:R-:W-:Y:S01]  /*27a60*/  ISETP.LT.AND P3, PT, R230, c[0x0][0x178], !P1 ;  /* 0x00005e00e6007a0c */ /* 0x000fe20004f61270 */
[----:B------:R-:W3:Y:S02]  /*27a70*/  LDL.LU R234, [R1+0x38c] ;  /* 0x00038c0001ea7983 */ /* 0x000ee40000300800 */
[----:B------:R-:W-:Y:S01]  /*27a80*/  IMAD.WIDE R224, R0, 0x4, R164 ;  /* 0x0000000400e07825 */ /* 0x000fe200078e02a4 */
[----:B------:R-:W-:Y:S01]  /*27a90*/  ISETP.LT.AND P1, PT, R228, c[0x0][0x178], !P1 ;  /* 0x00005e00e4007a0c */ /* 0x000fe20004f21270 */
[----:B------:R-:W3:Y:S01]  /*27aa0*/  LDL.LU R229, [R1+0x31c] ;  /* 0x00031c0001e57983 */ /* 0x000ee20000300800 */
[----:B------:R-:W-:-:S03]  /*27ab0*/  IADD3 R166, R0, c[0x0][0x198], RZ ;  /* 0x0000660000a67a10 */ /* 0x000fc60007ffe0ff */
[----:B------:R-:W3:Y:S01]  /*27ac0*/  LDL.LU R226, [R1+0x358] ;  /* 0x0003580001e27983 */ /* 0x000ee20000300800 */
[----:B------:R-:W-:-:S03]  /*27ad0*/  IADD3 R0, R166, c[0x0][0x198], RZ ;  /* 0x00006600a6007a10 */ /* 0x000fc60007ffe0ff */
[----:B----4-:R1:W-:Y:S04]  /*27ae0*/  @P6 STG.E [R210.64], R167 ;  /* 0x000000a7d2006986 */ /* 0x0103e8000c101904 */
[----:B--2---:R2:W-:Y:S01]  /*27af0*/  @P0 STG.E [R224.64], R3 ;  /* 0x00000003e0000986 */ /* 0x0045e2000c101904 */
[----:B-1----:R-:W-:Y:S01]  /*27b00*/  IMAD.WIDE R210, R166, 0x4, R208 ;  /* 0x00000004a6d27825 */ /* 0x002fe200078e02d0 */
[----:B--2---:R-:W-:-:S03]  /*27b10*/  IADD3 R3, R231, 0x57, RZ ;  /* 0x00000057e7037810 */ /* 0x004fc60007ffe0ff */
[----:B------:R-:W-:Y:S01]  /*27b20*/  IMAD.WIDE R166, R166, 0x4, R164 ;  /* 0x00000004a6a67825 */ /* 0x000fe200078e02a4 */
[----:B------:R-:W-:Y:S02]  /*27b30*/  ISETP.GE.AND P0, PT, R3, c[0x0][0x17c], PT ;  /* 0x00005f0003007a0c */ /* 0x000fe40003f06270 */
[----:B------:R-:W-:Y:S01]  /*27b40*/  IADD3 R3, R231, 0x58, RZ ;  /* 0x00000058e7037810 */ /* 0x000fe20007ffe0ff */
[----:B---3--:R-:W-:Y:S03]  /*27b50*/  @P3 STG.E [R210.64], R235 ;  /* 0x000000ebd2003986 */ /* 0x008fe6000c101904 */
[----:B------:R-:W-:Y:S01]  /*27b60*/  ISETP.GE.AND P3, PT, R3, c[0x0][0x17c], PT ;  /* 0x00005f0003007a0c */ /* 0x000fe20003f66270 */
[----:B------:R1:W-:Y:S04]  /*27b70*/  @P1 STG.E [R166.64], R227 ;  /* 0x000000e3a6001986 */ /* 0x0003e8000c101904 */
[----:B------:R-:W2:Y:S04]  /*27b80*/  LDL.LU R3, [R1+0x318] ;  /* 0x0003180001037983 */ /* 0x000ea80000300800 */
[----:B-1----:R-:W3:Y:S01]  /*27b90*/  LDL.LU R167, [R1+0x388] ;  /* 0x0003880001a77983 */ /* 0x002ee20000300800 */
        /* <DEDUP_REMOVED lines=8> */
[----:B---3--:R1:W-:Y:S04]  /*27c20*/  @P6 STG.E [R210.64], R167 ;  /* 0x000000a7d2006986 */ /* 0x0083e8000c101904 */
[----:B--2---:R2:W-:Y:S01]  /*27c30*/  @P2 STG.E [R224.64], R3 ;  /* 0x00000003e0002986 */ /* 0x0045e2000c101904 */
        /* <DEDUP_REMOVED lines=22> */
[----:B------:R-:W-:Y:S01]  /*27da0*/  @P5 STG.E [R224.64], R226 ;  /* 0x000000e2e0005986 */ /* 0x000fe2000c101904 */
[----:B-1----:R-:W-:Y:S01]  /*27db0*/  IADD3 R3, R231, 0x5b, RZ ;  /* 0x0000005be7037810 */ /* 0x002fe20007ffe0ff */
[----:B------:R-:W-:-:S03]  /*27dc0*/  IMAD.WIDE R210, R166, 0x4, R208 ;  /* 0x00000004a6d27825 */ /* 0x000fc600078e02d0 */
[----:B------:R-:W-:Y:S01]  /*27dd0*/  ISETP.GE.AND P5, PT, R3, c[0x0][0x17c], PT ;  /* 0x00005f0003007a0c */ /* 0x000fe20003fa6270 */
[----:B------:R-:W-:Y:S01]  /*27de0*/  IMAD.WIDE R166, R166, 0x4, R164 ;  /* 0x00000004a6a67825 */ /* 0x000fe200078e02a4 */
[----:B------:R-:W-:Y:S01]  /*27df0*/  IADD3 R3, R231, 0x5c, RZ ;  /* 0x0000005ce7037810 */ /* 0x000fe20007ffe0ff */
[----:B----4-:R-:W-:Y:S03]  /*27e00*/  @P4 STG.E [R210.64], R235 ;  /* 0x000000ebd2004986 */ /* 0x010fe6000c101904 */
        /* <DEDUP_REMOVED lines=157> */
[----:B------:R-:W2:Y:S04]  /*287e0*/  LDL.LU R3, [R1] ;  /* 0x0000000001037983 */ /* 0x000ea80000300800 */
        /* <DEDUP_REMOVED lines=67> */
[----:B------:R-:W-:Y:S01]  /*28c20*/  ISETP.LT.AND P6, PT, R230, c[0x0][0x178], !P2 ;  /* 0x00005e00e6007a0c */ /* 0x000fe200057c1270 */
[----:B------:R-:W-:Y:S01]  /*28c30*/  IMAD.WIDE R210, R0, 0x4, R208 ;  /* 0x0000000400d27825 */ /* 0x000fe200078e02d0 */
[----:B------:R-:W-:Y:S01]  /*28c40*/  ISETP.LT.AND P2, PT, R228, c[0x0][0x178], !P2 ;  /* 0x00005e00e4007a0c */ /* 0x000fe20005741270 */
[----:B------:R-:W4:Y:S01]  /*28c50*/  LDL.LU R227, [R1+0x4b4] ;  /* 0x0004b40001e37983 */ /* 0x000f220000300800 */
[----:B------:R-:W-:-:S02]  /*28c60*/  ISETP.LT.AND P1, PT, R230, c[0x0][0x178], !P4 ;  /* 0x00005e00e6007a0c */ /* 0x000fc40006721270 */
[C---:B------:R-:W-:Y:S01]  /*28c70*/  IADD3 R166, R0.reuse, c[0x0][0x198], RZ ;  /* 0x0000660000a67a10 */ /* 0x040fe20007ffe0ff */
[----:B------:R-:W-:Y:S01]  /*28c80*/  IMAD.WIDE R224, R0, 0x4, R164 ;  /* 0x0000000400e07825 */ /* 0x000fe200078e02a4 */
[----:B------:R-:W-:Y:S01]  /*28c90*/  ISETP.LT.AND P4, PT, R228, c[0x0][0x178], !P4 ;  /* 0x00005e00e4007a0c */ /* 0x000fe20006781270 */
[----:B------:R-:W4:Y:S01]  /*28ca0*/  LDL.LU R226, [R1+0x2f8] ;  /* 0x0002f80001e27983 */ /* 0x000f220000300800 */
[----:B------:R-:W-:-:S03]  /*28cb0*/  IADD3 R0, R166, c[0x0][0x198], RZ ;  /* 0x00006600a6007a10 */ /* 0x000fc60007ffe0ff */
[----:B---3--:R1:W-:Y:S01]  /*28cc0*/  @P6 STG.E [R210.64], R167 ;  /* 0x000000a7d2006986 */ /* 0x0083e2000c101904 */
[----:B------:R-:W-:Y:S02]  /*28cd0*/  ISETP.LT.AND P6, PT, R230, c[0x0][0x178], !P5 ;  /* 0x00005e00e6007a0c */ /* 0x000fe40006fc1270 */
[----:B------:R-:W-:Y:S01]  /*28ce0*/  ISETP.LT.AND P5, PT, R228, c[0x0][0x178], !P5 ;  /* 0x00005e00e4007a0c */ /* 0x000fe20006fa1270 */
[----:B--2---:R2:W-:Y:S01]  /*28cf0*/  @P2 STG.E [R224.64], R3 ;  /* 0x00000003e0002986 */ /* 0x0045e2000c101904 */
[----:B-1----:R-:W-:-:S04]  /*28d00*/  IMAD.WIDE R210, R166, 0x4, R208 ;  /* 0x00000004a6d27825 */ /* 0x002fc800078e02d0 */
[--C-:B------:R-:W-:Y:S01]  /*28d10*/  IMAD.WIDE R166, R166, 0x4, R164.reuse ;  /* 0x00000004a6a67825 */ /* 0x100fe200078e02a4 */
[----:B------:R1:W-:Y:S03]  /*28d20*/  @P1 STG.E [R210.64], R235 ;  /* 0x000000ebd2001986 */ /* 0x0003e6000c101904 */
[C---:B--2---:R-:W-:Y:S01]  /*28d30*/  IMAD.WIDE R224, R0.reuse, 0x4, R164 ;  /* 0x0000000400e07825 */ /* 0x044fe200078e02a4 */
[----:B------:R2:W-:Y:S03]  /*28d40*/  @P4 STG.E [R166.64], R229 ;  /* 0x000000e5a6004986 */ /* 0x0005e6000c101904 */
[----:B-1----:R-:W-:Y:S01]  /*28d50*/  IMAD.WIDE R210, R0, 0x4, R208 ;  /* 0x0000000400d27825 */ /* 0x002fe200078e02d0 */
[----:B------:R-:W3:Y:S04]  /*28d60*/  LDL.LU R235, [R1+0x44c] ;  /* 0x00044c0001eb7983 */ /* 0x000ee80000300800 */
[----:B------:R-:W-:Y:S04]  /*28d70*/  @P6 STG.E [R210.64], R234 ;  /* 0x000000ead2006986 */ /* 0x000fe8000c101904 */
[----:B--2---:R-:W2:Y:S04]  /*28d80*/  LDL.LU R229, [R1+0x2fc] ;  /* 0x0002fc0001e57983 */ /* 0x004ea80000300800 */
[----:B------:R1:W-:Y:S04]  /*28d90*/  @P5 STG.E [R224.64], R248 ;  /* 0x000000f8e0005986 */ /* 0x0003e8000c101904 */
[----:B-1----:R-:W2:Y:S01]  /*28da0*/  LDL.LU R248, [R1+0x448] ;  /* 0x0004480001f87983 */ /* 0x002ea20000300800 */
[----:B------:R-:W-:-:S02]  /*28db0*/  IADD3 R3, R231, 0x71, RZ ;  /* 0x00000071e7037810 */ /* 0x000fc40007ffe0ff */
[----:B------:R-:W-:Y:S01]  /*28dc0*/  ISETP.LT.AND P4, PT, R230, c[0x0][0x178], !P0 ;  /* 0x00005e00e6007a0c */ /* 0x000fe20004781270 */
[----:B------:R-:W3:Y:S01]  /*28dd0*/  LDL.LU R234, [R1+0x47c] ;  /* 0x00047c0001ea7983 */ /* 0x000ee20000300800 */
[----:B------:R-:W-:Y:S02]  /*28de0*/  ISETP.LT.AND P0, PT, R228, c[0x0][0x178], !P0 ;  /* 0x00005e00e4007a0c */ /* 0x000fe40004701270 */
[----:B------:R-:W-:Y:S02]  /*28df0*/  ISETP.GE.AND P2, PT, R3, c[0x0][0x17c], PT ;  /* 0x00005f0003007a0c */ /* 0x000fe40003f46270 */
[----:B------:R-:W-:Y:S02]  /*28e00*/  IADD3 R166, R0, c[0x0][0x198], RZ ;  /* 0x0000660000a67a10 */ /* 0x000fe40007ffe0ff */
[----:B------:R-:W-:Y:S02]  /*28e10*/  IADD3 R3, R231, 0x72, RZ ;  /* 0x00000072e7037810 */ /* 0x000fe40007ffe0ff */
[----:B------:R-:W-:Y:S01]  /*28e20*/  ISETP.LT.AND P6, PT, R230, c[0x0][0x178], !P3 ;  /* 0x00005e00e6007a0c */ /* 0x000fe20005fc1270 */
[----:B------:R-:W-:Y:S01]  /*28e30*/  IMAD.WIDE R210, R166, 0x4, R208 ;  /* 0x00000004a6d27825 */ /* 0x000fe200078e02d0 */
[----:B------:R-:W-:-:S02]  /*28e40*/  ISETP.GE.AND P1, PT, R3, c[0x0][0x17c], PT ;  /* 0x00005f0003007a0c */ /* 0x000fc40003f26270 */
[C---:B------:R-:W-:Y:S01]  /*28e50*/  IADD3 R0, R166.reuse, c[0x0][0x198], RZ ;  /* 0x00006600a6007a10 */ /* 0x040fe20007ffe0ff */
[--C-:B------:R-:W-:Y:S01]  /*28e60*/  IMAD.WIDE R166, R166, 0x4, R164.reuse ;  /* 0x00000004a6a67825 */ /* 0x100fe200078e02a4 */
[----:B------:R-:W-:Y:S02]  /*28e70*/  IADD3 R3, R231, 0x73, RZ ;  /* 0x00000073e7037810 */ /* 0x000fe40007ffe0ff */
[----:B------:R-:W-:Y:S01]  /*28e80*/  ISETP.LT.AND P3, PT, R228, c[0x0][0x178], !P3 ;  /* 0x00005e00e4007a0c */ /* 0x000fe20005f61270 */
[----:B----4-:R1:W-:Y:S01]  /*28e90*/  @P4 STG.E [R210.64], R227 ;  /* 0x000000e3d2004986 */ /* 0x0103e2000c101904 */
[----:B------:R-:W-:Y:S02]  /*28ea0*/  ISETP.GE.AND P5, PT, R3, c[0x0][0x17c], PT ;  /* 0x00005f0003007a0c */ /* 0x000fe40003fa6270 */
[----:B------:R-:W-:Y:S01]  /*28eb0*/  IADD3 R3, R231, 0x74, RZ ;  /* 0x00000074e7037810 */ /* 0x000fe20007ffe0ff */
[----:B------:R4:W-:Y:S01]  /*28ec0*/  @P0 STG.E [R166.64], R249 ;  /* 0x000000f9a6000986 */ /* 0x0009e2000c101904 */
[----:B------:R-:W-:Y:S01]  /*28ed0*/  ISETP.LT.AND P0, PT, R230, c[0x0][0x178], !P2 ;  /* 0x00005e00e6007a0c */ /* 0x000fe20005701270 */
[----:B------:R-:W-:Y:S01]  /*28ee0*/  IMAD.WIDE R224, R0, 0x4, R164 ;  /* 0x0000000400e07825 */ /* 0x000fe200078e02a4 */
[----:B------:R-:W-:-:S02]  /*28ef0*/  ISETP.LT.AND P2, PT, R228, c[0x0][0x178], !P2 ;  /* 0x00005e00e4007a0c */ /* 0x000fc40005741270 */
[----:B------:R-:W-:Y:S01]  /*28f00*/  ISETP.GE.AND P4, PT, R3, c[0x0][0x17c], PT ;  /* 0x00005f0003007a0c */ /* 0x000fe20003f86270 */
[C---:B-1----:R-:W-:Y:S01]  /*28f10*/  IMAD.WIDE R210, R0.reuse, 0x4, R208 ;  /* 0x0000000400d27825 */ /* 0x042fe200078e02d0 */
[----:B------:R-:W-:Y:S01]  /*28f20*/  IADD3 R3, R231, 0x75, RZ ;  /* 0x00000075e7037810 */ /* 0x000fe20007ffe0ff */
[----:B------:R-:W3:Y:S01]  /*28f30*/  LDL.LU R227, [R1+0x34c] ;  /* 0x00034c0001e37983 */ /* 0x000ee20000300800 */
[----:B----4-:R-:W-:-:S04]  /*28f40*/  IADD3 R166, R0, c[0x0][0x198], RZ ;  /* 0x0000660000a67a10 */ /* 0x010fc80007ffe0ff */
[C---:B------:R-:W-:Y:S01]  /*28f50*/  IADD3 R0, R166.reuse, c[0x0][0x198], RZ ;  /* 0x00006600a6007a10 */ /* 0x040fe20007ffe0ff */
[----:B--2---:R1:W-:Y:S04]  /*28f60*/  @P6 STG.E [R210.64], R248 ;  /* 0x000000f8d2006986 */ /* 0x0043e8000c101904 */
[----:B------:R2:W-:Y:S01]  /*28f70*/  @P3 STG.E [R224.64], R226 ;  /* 0x000000e2e0003986 */ /* 0x0005e2000c101904 */
[----:B------:R-:W-:Y:S02]  /*28f80*/  ISETP.GE.AND P3, PT, R3, c[0x0][0x17c], PT ;  /* 0x00005f0003007a0c */ /* 0x000fe40003f66270 */
[----:B------:R-:W-:Y:S01]  /*28f90*/  IADD3 R3, R231, 0x76, RZ ;  /* 0x00000076e7037810 */ /* 0x000fe20007ffe0ff */
[----:B-1----:R-:W-:-:S04]  /*28fa0*/  IMAD.WIDE R210, R166, 0x4, R208 ;  /* 0x00000004a6d27825 */ /* 0x002fc800078e02d0 */
[----:B------:R-:W-:Y:S01]  /*28fb0*/  IMAD.WIDE R166, R166, 0x4, R164 ;  /* 0x00000004a6a67825 */ /* 0x000fe200078e02a4 */
[----:B---3--:R-:W-:Y:S01]  /*28fc0*/  @P0 STG.E [R210.64], R235 ;  /* 0x000000ebd2000986 */ /* 0x008fe2000c101904 */
[----:B------:R-:W-:-:S03]  /*28fd0*/  ISETP.GE.AND P0, PT, R3, c[0x0][0x17c], PT ;  /* 0x00005f0003007a0c */ /* 0x000fc60003f06270 */
[----:B--2---:R-:W2:Y:S04]  /*28fe0*/  LDL.LU R226, [R1+0x278] ;  /* 0x0002780001e27983 */ /* 0x004ea80000300800 */
[----:B------:R-:W3:Y:S04]  /*28ff0*/  LDL.LU R3, [R1+0x348] ;  /* 0x0003480001037983 */ /* 0x000ee80000300800 */
[----:B------:R1:W-:Y:S04]  /*29000*/  @P2 STG.E [R166.64], R229 ;  /* 0x000000e5a6002986 */ /* 0x0003e8000c101904 */
[----:B-1----:R-:W4:Y:S01]  /*29010*/  LDL.LU R167, [R1+0x478] ;  /* 0x0004780001a77983 */ /* 0x002f220000300800 */
[----:B------:R-:W-:-:S02]  /*29020*/  ISETP.LT.AND P6, PT, R230, c[0x0][0x178], !P1 ;  /* 0x00005e00e6007a0c */ /* 0x000fc40004fc1270 */
[----:B------:R-:W-:Y:S01]  /*29030*/  ISETP.LT.AND P1, PT, R228, c[0x0][0x178], !P1 ;  /* 0x00005e00e4007a0c */ /* 0x000fe20004f21270 */
[----:B------:R-:W-:Y:S01]  /*29040*/  IMAD.WIDE R210, R0, 0x4, R208 ;  /* 0x0000000400d27825 */ /* 0x000fe200078e02d0 */
[----:B------:R-:W-:Y:S01]  /*29050*/  ISETP.LT.AND P2, PT, R230, c[0x0][0x178], !P5 ;  /* 0x00005e00e6007a0c */ /* 0x000fe20006f41270 */
[----:B------:R-:W2:Y:S02]  /*29060*/  LDL.LU R235, [R1+0x48c] ;  /* 0x00048c0001eb7983 */ /* 0x000ea40000300800 */
[C---:B------:R-:W-:Y:S01]  /*29070*/  IMAD.WIDE R224, R0.reuse, 0x4, R164 ;  /* 0x0000000400e07825 */ /* 0x040fe200078e02a4 */
[----:B------:R-:W-:Y:S01]  /*29080*/  IADD3 R166, R0, c[0x0][0x198], RZ ;  /* 0x0000660000a67a10 */ /* 0x000fe20007ffe0ff */
[----:B------:R-:W2:Y:S04]  /*29090*/  LDL.LU R229, [R1+0x27c] ;  /* 0x00027c0001e57983 */ /* 0x000ea80000300800 */
[----:B------:R-:W2:Y:S04]  /*290a0*/  LDL.LU R249, [R1+0x498] ;  /* 0x0004980001f97983 */ /* 0x000ea80000300800 */
[----:B------:R-:W2:Y:S01]  /*290b0*/  LDL.LU R248, [R1+0x8] ;  /* 0x0000080001f87983 */ /* 0x000ea20000300800 */
[----:B------:R-:W-:-:S02]  /*290c0*/  ISETP.LT.AND P5, PT, R228, c[0x0][0x178], !P5 ;  /* 0x00005e00e4007a0c */ /* 0x000fc40006fa1270 */
[C---:B------:R-:W-:Y:S01]  /*290d0*/  IADD3 R0, R166.reuse, c[0x0][0x198], RZ ;  /* 0x00006600a6007a10 */ /* 0x040fe20007ffe0ff */
[----:B----4-:R1:W-:Y:S04]  /*290e0*/  @P6 STG.E [R210.64], R167 ;  /* 0x000000a7d2006986 */ /* 0x0103e8000c101904 */
[----:B---3--:R3:W-:Y:S01]  /*290f0*/  @P1 STG.E [R224.64], R3 ;  /* 0x00000003e0001986 */ /* 0x0087e2000c101904 */
[----:B-1----:R-:W-:Y:S01]  /*29100*/  IMAD.WIDE R210, R166, 0x4, R208 ;  /* 0x00000004a6d27825 */ /* 0x002fe200078e02d0 */
[----:B---3--:R-:W-:-:S04]  /*29110*/  IADD3 R3, R231, 0x77, RZ ;  /* 0x00000077e7037810 */ /* 0x008fc80007ffe0ff */
[----:B------:R-:W-:Y:S02]  /*29120*/  ISETP.GE.AND P1, PT, R3, c[0x0][0x17c], PT ;  /* 0x00005f0003007a0c */ /* 0x000fe40003f26270 */
[----:B------:R-:W-:Y:S01]  /*29130*/  IADD3 R3, R231, 0x78, RZ ;  /* 0x00000078e7037810 */ /* 0x000fe20007ffe0ff */
[----:B------:R-:W-:Y:S03]  /*29140*/  @P2 STG.E [R210.64], R234 ;  /* 0x000000ead2002986 */ /* 0x000fe6000c101904 */
[----:B------:R-:W-:Y:S02]  /*29150*/  ISETP.GE.AND P2, PT, R3, c[0x0][0x17c], PT ;  /* 0x00005f0003007a0c */ /* 0x000fe40003f46270 */
[----:B------:R-:W3:Y:S01]  /*29160*/  LDL.LU R3, [R1+0x488] ;  /* 0x0004880001037983 */ /* 0x000ee20000300800 */
[----:B------:R-:W-:-:S05]  /*29170*/  IMAD.WIDE R166, R166, 0x4, R164 ;  /* 0x00000004a6a67825 */ /* 0x000fca00078e02a4 */
[----:B------:R1:W-:Y:S04]  /*29180*/  @P5 STG.E [R166.64], R227 ;  /* 0x000000e3a6005986 */ /* 0x0003e8000c101904 */
[----:B-1----:R-:W4:Y:S01]  /*29190*/  LDL.LU R227, [R1+0x49c] ;  /* 0x00049c0001e37983 */ /* 0x002f220000300800 */
[----:B------:R-:W-:Y:S02]  /*291a0*/  ISETP.LT.AND P6, PT, R230, c[0x0][0x178], !P4 ;  /* 0x00005e00e6007a0c */ /* 0x000fe400067c1270 */
[----:B------:R-:W-:Y:S01]  /*291b0*/  ISETP.LT.AND P4, PT, R228, c[0x0][0x178], !P4 ;  /* 0x00005e00e4007a0c */ /* 0x000fe20006781270 */
[----:B------:R-:W-:Y:S01]  /*291c0*/  IMAD.WIDE R210, R0, 0x4, R208 ;  /* 0x0000000400d27825 */ /* 0x000fe200078e02d0 */
[----:B------:R-:W-:Y:S01]  /*291d0*/  ISETP.LT.AND P5, PT, R230, c[0x0][0x178], !P3 ;  /* 0x00005e00e6007a0c */ /* 0x000fe20005fa1270 */
[----:B------:R-:W4:Y:S01]  /*291e0*/  LDL.LU R234, [R1+0xc] ;  /* 0x00000c0001ea7983 */ /* 0x000f220000300800 */
[----:B------:R-:W-:-:S02]  /*291f0*/  ISETP.LT.AND P3, PT, R228, c[0x0][0x178], !P3 ;  /* 0x00005e00e4007a0c */ /* 0x000fc40005f61270 */
[C---:B------:R-:W-:Y:S01]  /*29200*/  IADD3 R166, R0.reuse, c[0x0][0x198], RZ ;  /* 0x0000660000a67a10 */ /* 0x040fe20007ffe0ff */
[----:B------:R-:W-:-:S03]  /*29210*/  IMAD.WIDE R224, R0, 0x4, R164 ;  /* 0x0000000400e07825 */ /* 0x000fc600078e02a4 */
[----:B------:R-:W-:Y:S01]  /*29220*/  IADD3 R0, R166, c[0x0][0x198], RZ ;  /* 0x00006600a6007a10 */ /* 0x000fe20007ffe0ff */
[----:B---3--:R1:W-:Y:S01]  /*29230*/  @P6 STG.E [R210.64], R3 ;  /* 0x00000003d2006986 */ /* 0x0083e2000c101904 */
[----:B------:R-:W-:Y:S02]  /*29240*/  ISETP.LT.AND P6, PT, R230, c[0x0][0x178], !P0 ;  /* 0x00005e00e6007a0c */ /* 0x000fe400047c1270 */
[----:B------:R-:W-:Y:S01]  /*29250*/  ISETP.LT.AND P0, PT, R228, c[0x0][0x178], !P0 ;  /* 0x00005e00e4007a0c */ /* 0x000fe20004701270 */
[----:B--2---:R2:W-:Y:S01]  /*29260*/  @P4 STG.E [R224.64], R226 ;  /* 0x000000e2e0004986 */ /* 0x0045e2000c101904 */
[----:B-1----:R-:W-:Y:S01]  /*29270*/  IMAD.WIDE R210, R166, 0x4, R208 ;  /* 0x00000004a6d27825 */ /* 0x002fe200078e02d0 */
[----:B------:R-:W-:-:S03]  /*29280*/  IADD3 R3, R231, 0x79, RZ ;  /* 0x00000079e7037810 */ /* 0x000fc60007ffe0ff */
[----:B------:R-:W-:Y:S01]  /*29290*/  IMAD.WIDE R166, R166, 0x4, R164 ;  /* 0x00000004a6a67825 */ /* 0x000fe200078e02a4 */
[----:B------:R-:W-:Y:S01]  /*292a0*/  ISETP.GE.AND P4, PT, R3, c[0x0][0x17c], PT ;  /* 0x00005f0003007a0c */ /* 0x000fe20003f86270 */
[----:B------:R1:W-:Y:S01]  /*292b0*/  @P5 STG.E [R210.64], R235 ;  /* 0x000000ebd2005986 */ /* 0x0003e2000c101904 */
[----:B------:R-:W-:-:S03]  /*292c0*/  IADD3 R3, R231, 0x7a, RZ ;  /* 0x0000007ae7037810 */ /* 0x000fc60007ffe0ff */
[----:B------:R3:W-:Y:S01]  /*292d0*/  @P3 STG.E [R166.64], R229 ;  /* 0x000000e5a6003986 */ /* 0x0007e2000c101904 */
[----:B------:R-:W-:Y:S01]  /*292e0*/  ISETP.LT.AND P3, PT, R230, c[0x0][0x178], !P1 ;  /* 0x00005e00e6007a0c */ /* 0x000fe20004f61270 */
[C---:B--2---:R-:W-:Y:S01]  /*292f0*/  IMAD.WIDE R224, R0.reuse, 0x4, R164 ;  /* 0x0000000400e07825 */ /* 0x044fe200078e02a4 */
[----:B------:R-:W-:Y:S01]  /*29300*/  ISETP.GE.AND P5, PT, R3, c[0x0][0x17c], PT ;  /* 0x00005f0003007a0c */ /* 0x000fe20003fa6270 */
[----:B------:R-:W2:Y:S01]  /*29310*/  LDL.LU R226, [R1+0x458] ;  /* 0x0004580001e27983 */ /* 0x000ea20000300800 */
[----:B------:R-:W-:Y:S01]  /*29320*/  IADD3 R3, R231, 0x7b, RZ ;  /* 0x0000007be7037810 */ /* 0x000fe20007ffe0ff */
[C---:B-1----:R-:W-:Y:S02]  /*29330*/  IMAD.WIDE R210, R0.reuse, 0x4, R208 ;  /* 0x0000000400d27825 */ /* 0x042fe400078e02d0 */
[----:B------:R-:W2:Y:S01]  /*29340*/  LDL.LU R235, [R1+0x4ac] ;  /* 0x0004ac0001eb7983 */ /* 0x000ea20000300800 */
[----:B---3--:R-:W-:-:S03]  /*29350*/  IADD3 R166, R0, c[0x0][0x198], RZ ;  /* 0x0000660000a67a10 */ /* 0x008fc60007ffe0ff */
[----:B------:R1:W-:Y:S04]  /*29360*/  @P6 STG.E [R210.64], R249 ;  /* 0x000000f9d2006986 */ /* 0x0003e8000c101904 */
[----:B------:R-:W-:Y:S01]  /*29370*/  @P0 STG.E [R224.64], R248 ;  /* 0x000000f8e0000986 */ /* 0x000fe2000c101904 */
[----:B------:R-:W-:Y:S02]  /*29380*/  ISETP.GE.AND P0, PT, R3, c[0x0][0x17c], PT ;  /* 0x00005f0003007a0c */ /* 0x000fe40003f06270 */
[----:B------:R-:W-:Y:S01]  /*29390*/  IADD3 R3, R231, 0x7c, RZ ;  /* 0x0000007ce7037810 */ /* 0x000fe20007ffe0ff */
[----:B------:R-:W3:Y:S01]  /*293a0*/  LDL.LU R229, [R1+0x45c] ;  /* 0x00045c0001e57983 */ /* 0x000ee20000300800 */
[----:B-1----:R-:W-:-:S05]  /*293b0*/  IMAD.WIDE R210, R166, 0x4, R208 ;  /* 0x00000004a6d27825 */ /* 0x002fca00078e02d0 */
[----:B----4-:R1:W-:Y:S01]  /*293c0*/  @P3 STG.E [R210.64], R227 ;  /* 0x000000e3d2003986 */ /* 0x0103e2000c101904 */
[----:B------:R-:W-:-:S03]  /*293d0*/  ISETP.GE.AND P3, PT, R3, c[0x0][0x17c], PT ;  /* 0x00005f0003007a0c */ /* 0x000fc60003f66270 */
[----:B-1----:R-:W4:Y:S04]  /*293e0*/  LDL.LU R227, [R1+0x438] ;  /* 0x0004380001e37983 */ /* 0x002f280000300800 */
[----:B------:R-:W2:Y:S01]  /*293f0*/  LDL.LU R3, [R1+0x4a8] ;  /* 0x0004a80001037983 */ /* 0x000ea20000300800 */
[----:B------:R-:W-:Y:S02]  /*29400*/  ISETP.LT.AND P1, PT, R228, c[0x0][0x178], !P1 ;  /* 0x00005e00e4007a0c */ /* 0x000fe40004f21270 */
[----:B------:R-:W-:Y:S02]  /*29410*/  ISETP.LT.AND P6, PT, R230, c[0x0][0x178], !P2 ;  /* 0x00005e00e6007a0c */ /* 0x000fe400057c1270 */
[C---:B------:R-:W-:Y:S01]  /*29420*/  IADD3 R0, R166.reuse, c[0x0][0x198], RZ ;  /* 0x00006600a6007a10 */ /* 0x040fe20007ffe0ff */
[----:B------:R-:W-:Y:S01]  /*29430*/  IMAD.WIDE R166, R166, 0x4, R164 ;  /* 0x00000004a6a67825 */ /* 0x000fe200078e02a4 */
[----:B------:R-:W-:-:S03]  /*29440*/  ISETP.LT.AND P2, PT, R228, c[0x0][0x178], !P2 ;  /* 0x00005e00e4007a0c */ /* 0x000fc60005741270 */
[----:B------:R-:W-:-:S04]  /*29450*/  IMAD.WIDE R210, R0, 0x4, R208 ;  /* 0x0000000400d27825 */ /* 0x000fc800078e02d0 */
[----:B------:R1:W-:Y:S01]  /*29460*/  @P1 STG.E [R166.64], R234 ;  /* 0x000000eaa6001986 */ /* 0x0003e2000c101904 */
[----:B------:R-:W-:Y:S01]  /*29470*/  ISETP.LT.AND P1, PT, R230, c[0x0][0x178], !P4 ;  /* 0x00005e00e6007a0c */ /* 0x000fe20006721270 */
[C---:B------:R-:W-:Y:S01]  /*29480*/  IMAD.WIDE R224, R0.reuse, 0x4, R164 ;  /* 0x0000000400e07825 */ /* 0x040fe200078e02a4 */
[----:B-1----:R-:W-:Y:S01]  /*29490*/  IADD3 R166, R0, c[0x0][0x198], RZ ;  /* 0x0000660000a67a10 */ /* 0x002fe20007ffe0ff */
[----:B------:R-:W3:Y:S04]  /*294a0*/  LDL.LU R234, [R1+0x43c] ;  /* 0x00043c0001ea7983 */ /* 0x000ee80000300800 */
[----:B------:R-:W3:Y:S04]  /*294b0*/  LDL.LU R249, [R1+0x4d8] ;  /* 0x0004d80001f97983 */ /* 0x000ee80000300800 */
[----:B------:R-:W3:Y:S04]  /*294c0*/  LDL.LU R248, [R1+0x268] ;  /* 0x0002680001f87983 */ /* 0x000ee80000300800 */
[----:B--2---:R1:W-:Y:S04]  /*294d0*/  @P6 STG.E [R210.64], R3 ;  /* 0x00000003d2006986 */ /* 0x0043e8000c101904 */
[----:B------:R2:W-:Y:S01]  /*294e0*/  @P2 STG.E [R224.64], R226 ;  /* 0x000000e2e0002986 */ /* 0x0005e2000c101904 */
[----:B-1----:R-:W-:Y:S01]  /*294f0*/  IADD3 R3, R231, 0x7d, RZ ;  /* 0x0000007de7037810 */ /* 0x002fe20007ffe0ff */
[----:B------:R-:W-:-:S03]  /*29500*/  IMAD.WIDE R210, R166, 0x4, R208 ;  /* 0x00000004a6d27825 */ /* 0x000fc600078e02d0 */
[----:B------:R-:W-:Y:S02]  /*29510*/  ISETP.GE.AND P2, PT, R3, c[0x0][0x17c], PT ;  /* 0x00005f0003007a0c */ /* 0x000fe40003f46270 */
[----:B------:R-:W-:Y:S01]  /*29520*/  IADD3 R3, R231, 0x7e, RZ ;  /* 0x0000007ee7037810 */ /* 0x000fe20007ffe0ff */
[----:B------:R1:W-:Y:S03]  /*29530*/  @P1 STG.E [R210.64], R235 ;  /* 0x000000ebd2001986 */ /* 0x0003e6000c101904 */
[----:B------:R-:W-:Y:S02]  /*29540*/  ISETP.GE.AND P1, PT, R3, c[0x0][0x17c], PT ;  /* 0x00005f0003007a0c */ /* 0x000fe40003f26270 */
[----:B------:R-:W4:Y:S01]  /*29550*/  LDL.LU R3, [R1+0x4c8] ;  /* 0x0004c80001037983 */ /* 0x000f220000300800 */
[----:B------:R-:W-:Y:S02]  /*29560*/  ISETP.LT.AND P4, PT, R228, c[0x0][0x178], !P4 ;  /* 0x00005e00e4007a0c */ /* 0x000fe40006781270 */
[----:B------:R-:W-:Y:S01]  /*29570*/  ISETP.LT.AND P6, PT, R230, c[0x0][0x178], !P5 ;  /* 0x00005e00e6007a0c */ /* 0x000fe20006fc1270 */
[----:B--2---:R-:W2:Y:S01]  /*29580*/  LDL.LU R226, [R1+0x4dc] ;  /* 0x0004dc0001e27983 */ /* 0x004ea20000300800 */
[----:B------:R-:W-:-:S02]  /*29590*/  ISETP.LT.AND P5, PT, R228, c[0x0][0x178], !P5 ;  /* 0x00005e00e4007a0c */ /* 0x000fc40006fa1270 */
[C---:B------:R-:W-:Y:S01]  /*295a0*/  IADD3 R0, R166.reuse, c[0x0][0x198], RZ ;  /* 0x00006600a6007a10 */ /* 0x040fe20007ffe0ff */
[----:B------:R-:W-:Y:S01]  /*295b0*/  IMAD.WIDE R166, R166, 0x4, R164 ;  /* 0x00000004a6a67825 */ /* 0x000fe200078e02a4 */
[----:B-1----:R-:W2:Y:S03]  /*295c0*/  LDL.LU R235, [R1+0x26c] ;  /* 0x00026c0001eb7983 */ /* 0x002ea60000300800 */
[----:B------:R-:W-:-:S04]  /*295d0*/  IMAD.WIDE R210, R0, 0x4, R208 ;  /* 0x0000000400d27825 */ /* 0x000fc800078e02d0 */
[----:B------:R-:W-:Y:S01]  /*295e0*/  IMAD.WIDE R224, R0, 0x4, R164 ;  /* 0x0000000400e07825 */ /* 0x000fe200078e02a4 */
[----:B---3--:R1:W-:Y:S04]  /*295f0*/  @P4 STG.E [R166.64], R229 ;  /* 0x000000e5a6004986 */ /* 0x0083e8000c101904 */
[----:B-1----:R-:W3:Y:S04]  /*29600*/  LDL.LU R229, [R1+0x4b8] ;  /* 0x0004b80001e57983 */ /* 0x002ee80000300800 */
[----:B----4-:R-:W-:Y:S04]  /*29610*/  @P6 STG.E [R210.64], R3 ;  /* 0x00000003d2006986 */ /* 0x010fe8000c101904 */
[----:B------:R1:W-:Y:S04]  /*29620*/  @P5 STG.E [R224.64], R227 ;  /* 0x000000e3e0005986 */ /* 0x0003e8000c101904 */
[----:B-1----:R-:W4:Y:S01]  /*29630*/  LDL.LU R225, [R1+0x4cc] ;  /* 0x0004cc0001e17983 */ /* 0x002f220000300800 */
[----:B------:R-:W-:-:S02]  /*29640*/  ISETP.LT.AND P4, PT, R230, c[0x0][0x178], !P0 ;  /* 0x00005e00e6007a0c */ /* 0x000fc40004781270 */
[----:B------:R-:W-:Y:S02]  /*29650*/  ISETP.LT.AND P0, PT, R228, c[0x0][0x178], !P0 ;  /* 0x00005e00e4007a0c */ /* 0x000fe40004701270 */
[----:B------:R-:W-:-:S05]  /*29660*/  IADD3 R227, R0, c[0x0][0x198], RZ ;  /* 0x0000660000e37a10 */ /* 0x000fca0007ffe0ff */
[----:B------:R-:W-:-:S04]  /*29670*/  IMAD.WIDE R210, R227, 0x4, R208 ;  /* 0x00000004e3d27825 */ /* 0x000fc800078e02d0 */
[C---:B------:R-:W-:Y:S01]  /*29680*/  IMAD.WIDE R166, R227.reuse, 0x4, R164 ;  /* 0x00000004e3a67825 */ /* 0x040fe200078e02a4 */
[----:B------:R-:W-:Y:S02]  /*29690*/  ISETP.LT.AND P6, PT, R230, c[0x0][0x178], !P3 ;  /* 0x00005e00e6007a0c */ /* 0x000fe40005fc1270 */
[----:B------:R-:W-:Y:S02]  /*296a0*/  IADD3 R0, R227, c[0x0][0x198], RZ ;  /* 0x00006600e3007a10 */ /* 0x000fe40007ffe0ff */
[----:B------:R-:W-:Y:S02]  /*296b0*/  ISETP.LT.AND P3, PT, R228, c[0x0][0x178], !P3 ;  /* 0x00005e00e4007a0c */ /* 0x000fe40005f61270 */
[----:B------:R-:W-:Y:S02]  /*296c0*/  IADD3 R3, R231, 0x7f, RZ ;  /* 0x0000007fe7037810 */ /* 0x000fe40007ffe0ff */
[----:B------:R-:W-:Y:S01]  /*296d0*/  IADD3 R227, R0, c[0x0][0x198], RZ ;  /* 0x0000660000e37a10 */ /* 0x000fe20007ffe0ff */
[----:B----4-:R-:W-:Y:S04]  /*296e0*/  @P4 STG.E [R210.64], R225 ;  /* 0x000000e1d2004986 */ /* 0x010fe8000c101904 */
[----:B------:R1:W-:Y:S04]  /*296f0*/  @P0 STG.E [R166.64], R234 ;  /* 0x000000eaa6000986 */ /* 0x0003e8000c101904 */
[----:B-1----:R-:W4:Y:S01]  /*29700*/  LDL.LU R234, [R1+0x4bc] ;  /* 0x0004bc0001ea7983 */ /* 0x002f220000300800 */
[----:B------:R-:W-:Y:S01]  /*29710*/  ISETP.LT.AND P0, PT, R230, c[0x0][0x178], !P2 ;  /* 0x00005e00e6007a0c */ /* 0x000fe20005701270 */
[----:B------:R-:W-:Y:S01]  /*29720*/  IMAD.WIDE R210, R0, 0x4, R208 ;  /* 0x0000000400d27825 */ /* 0x000fe200078e02d0 */
[----:B------:R-:W-:-:S02]  /*29730*/  ISETP.LT.AND P2, PT, R228, c[0x0][0x178], !P2 ;  /* 0x00005e00e4007a0c */ /* 0x000fc40005741270 */
[----:B------:R-:W-:Y:S01]  /*29740*/  ISETP.GE.AND P5, PT, R3, c[0x0][0x17c], PT ;  /* 0x00005f0003007a0c */ /* 0x000fe20003fa6270 */
[--C-:B------:R-:W-:Y:S01]  /*29750*/  IMAD.WIDE R224, R0, 0x4, R164.reuse ;  /* 0x0000000400e07825 */ /* 0x100fe200078e02a4 */
[----:B------:R-:W-:Y:S01]  /*29760*/  IADD3 R3, R231, 0x80, RZ ;  /* 0x00000080e7037810 */ /* 0x000fe20007ffe0ff */
[----:B------:R1:W-:Y:S02]  /*29770*/  @P6 STG.E [R210.64], R249 ;  /* 0x000000f9d2006986 */ /* 0x0003e4000c101904 */
[----:B------:R-:W-:Y:S01]  /*29780*/  IMAD.WIDE R166, R227, 0x4, R164 ;  /* 0x00000004e3a67825 */ /* 0x000fe200078e02a4 */
[----:B------:R-:W-:Y:S01]  /*29790*/  ISETP.GE.AND P4, PT, R3, c[0x0][0x17c], PT ;  /* 0x00005f0003007a0c */ /* 0x000fe20003f86270 */
[----:B------:R2:W-:Y:S01]  /*297a0*/  @P3 STG.E [R224.64], R248 ;  /* 0x000000f8e0003986 */ /* 0x0005e2000c101904 */
[C---:B------:R-:W-:Y:S02]  /*297b0*/  IADD3 R3, R227.reuse, c[0x0][0x198], RZ ;  /* 0x00006600e3037a10 */ /* 0x040fe40007ffe0ff */
[----:B------:R-:W-:Y:S01]  /*297c0*/  ISETP.LT.AND P6, PT, R230, c[0x0][0x178], !P1 ;  /* 0x00005e00e6007a0c */ /* 0x000fe20004fc1270 */
[----:B-1----:R-:W-:Y:S01]  /*297d0*/  IMAD.WIDE R210, R227, 0x4, R208 ;  /* 0x00000004e3d27825 */ /* 0x002fe200078e02d0 */
[----:B------:R-:W-:-:S04]  /*297e0*/  ISETP.LT.AND P1, PT, R228, c[0x0][0x178], !P1 ;  /* 0x00005e00e4007a0c */ /* 0x000fc80004f21270 */
[----:B--2---:R1:W-:Y:S01]  /*297f0*/  @P0 STG.E [R210.64], R226 ;  /* 0x000000e2d2000986 */ /* 0x0043e2000c101904 */
[----:B------:R-:W-:-:S03]  /*29800*/  IMAD.WIDE R224, R3, 0x4, R164 ;  /* 0x0000000403e07825 */ /* 0x000fc600078e02a4 */
[----:B------:R2:W-:Y:S01]  /*29810*/  @P2 STG.E [R166.64], R235 ;  /* 0x000000eba6002986 */ /* 0x0005e2000c101904 */
[----:B------:R-:W-:Y:S02]  /*29820*/  ISETP.LT.AND P2, PT, R230, c[0x0][0x178], !P5 ;  /* 0x00005e00e6007a0c */ /* 0x000fe40006f41270 */
[----:B------:R-:W-:Y:S01]  /*29830*/  ISETP.LT.AND P5, PT, R228, c[0x0][0x178], !P5 ;  /* 0x00005e00e4007a0c */ /* 0x000fe20006fa1270 */
[C---:B-1----:R-:W-:Y:S01]  /*29840*/  IMAD.WIDE R210, R3.reuse, 0x4, R208 ;  /* 0x0000000403d27825 */ /* 0x042fe200078e02d0 */
[----:B------:R-:W-:Y:S02]  /*29850*/  IADD3 R3, R3, c[0x0][0x198], RZ ;  /* 0x0000660003037a10 */ /* 0x000fe40007ffe0ff */
[----:B------:R-:W-:-:S03]  /*29860*/  IADD3 R0, R231, 0x81, RZ ;  /* 0x00000081e7007810 */ /* 0x000fc60007ffe0ff */
[C---:B------:R-:W-:Y:S01]  /*29870*/  IMAD.WIDE R226, R3.reuse, 0x4, R208 ;  /* 0x0000000403e27825 */ /* 0x040fe200078e02d0 */
[----:B------:R-:W-:Y:S01]  /*29880*/  ISETP.GE.AND P3, PT, R0, c[0x0][0x17c], PT ;  /* 0x00005f0000007a0c */ /* 0x000fe20003f66270 */
[----:B---3--:R1:W-:Y:S02]  /*29890*/  @P6 STG.E [R210.64], R229 ;  /* 0x000000e5d2006986 */ /* 0x0083e4000c101904 */
[----:B--2---:R-:W-:Y:S01]  /*298a0*/  IMAD.WIDE R166, R3, 0x4, R164 ;  /* 0x0000000403a67825 */ /* 0x004fe200078e02a4 */
[----:B------:R-:W-:Y:S01]  /*298b0*/  ISETP.LT.AND P6, PT, R230, c[0x0][0x178], !P4 ;  /* 0x00005e00e6007a0c */ /* 0x000fe200067c1270 */
[----:B------:R2:W-:Y:S01]  /*298c0*/  @P1 STG.E [R224.64], R250 ;  /* 0x000000fae0001986 */ /* 0x0005e2000c101904 */
[----:B------:R-:W-:Y:S02]  /*298d0*/  ISETP.LT.AND P4, PT, R228, c[0x0][0x178], !P4 ;  /* 0x00005e00e4007a0c */ /* 0x000fe40006781270 */
[----:B------:R-:W-:Y:S02]  /*298e0*/  IADD3 R0, R231, 0x82, RZ ;  /* 0x00000082e7007810 */ /* 0x000fe40007ffe0ff */
[----:B-1----:R-:W-:-:S05]  /*298f0*/  IADD3 R229, R3, c[0x0][0x198], RZ ;  /* 0x0000660003e57a10 */ /* 0x002fca0007ffe0ff */
[----:B------:R-:W-:-:S04]  /*29900*/  IMAD.WIDE R210, R229, 0x4, R208 ;  /* 0x00000004e5d27825 */ /* 0x000fc800078e02d0 */
[C---:B--2---:R-:W-:Y:S01]  /*29910*/  IMAD.WIDE R224, R229.reuse, 0x4, R164 ;  /* 0x00000004e5e07825 */ /* 0x044fe200078e02a4 */
[----:B------:R-:W-:Y:S02]  /*29920*/  IADD3 R229, R229, c[0x0][0x198], RZ ;  /* 0x00006600e5e57a10 */ /* 0x000fe40007ffe0ff */
[----:B------:R-:W-:Y:S02]  /*29930*/  ISETP.GE.AND P0, PT, R0, c[0x0][0x17c], PT ;  /* 0x00005f0000007a0c */ /* 0x000fe40003f06270 */
[----:B------:R-:W-:Y:S02]  /*29940*/  IADD3 R0, R231, 0x83, RZ ;  /* 0x00000083e7007810 */ /* 0x000fe40007ffe0ff */
[----:B------:R-:W-:Y:S02]  /*29950*/  IADD3 R3, R229, c[0x0][0x198], RZ ;  /* 0x00006600e5037a10 */ /* 0x000fe40007ffe0ff */
[----:B------:R-:W-:Y:S02]  /*29960*/  ISETP.GE.AND P1, PT, R0, c[0x0][0x17c], PT ;  /* 0x00005f0000007a0c */ /* 0x000fe40003f26270 */
[----:B------:R-:W-:Y:S01]  /*29970*/  IADD3 R0, R231, 0x84, RZ ;  /* 0x00000084e7007810 */ /* 0x000fe20007ffe0ff */
[----:B----4-:R1:W-:Y:S04]  /*29980*/  @P2 STG.E [R226.64], R234 ;  /* 0x000000eae2002986 */ /* 0x0103e8000c101904 */
[----:B------:R2:W-:Y:S01]  /*29990*/  @P5 STG.E [R166.64], R251 ;  /* 0x000000fba6005986 */ /* 0x0005e2000c101904 */
[----:B------:R-:W-:-:S02]  /*299a0*/  ISETP.LT.AND P5, PT, R230, c[0x0][0x178], !P3 ;  /* 0x00005e00e6007a0c */ /* 0x000fc40005fa1270 */
[----:B------:R-:W-:Y:S01]  /*299b0*/  ISETP.LT.AND P3, PT, R228, c[0x0][0x178], !P3 ;  /* 0x00005e00e4007a0c */ /* 0x000fe20005f61270 */
[----:B------:R3:W-:Y:S01]  /*299c0*/  @P6 STG.E [R210.64], R244 ;  /* 0x000000f4d2006986 */ /* 0x0007e2000c101904 */
[----:B-1----:R-:W-:-:S03]  /*299d0*/  IMAD.WIDE R226, R229, 0x4, R208 ;  /* 0x00000004e5e27825 */ /* 0x002fc600078e02d0 */
[----:B------:R1:W-:Y:S01]  /*299e0*/  @P4 STG.E [R224.64], R32 ;  /* 0x00000020e0004986 */ /* 0x0003e2000c101904 */
[----:B--2---:R-:W-:Y:S01]  /*299f0*/  IMAD.WIDE R166, R229, 0x4, R164 ;  /* 0x00000004e5a67825 */ /* 0x004fe200078e02a4 */
[----:B------:R-:W-:-:S04]  /*29a00*/  ISETP.LT.AND P4, PT, R230, c[0x0][0x178], !P0 ;  /* 0x00005e00e6007a0c */ /* 0x000fc80004781270 */
[----:B------:R2:W-:Y:S01]  /*29a10*/  @P5 STG.E [R226.64], R245 ;  /* 0x000000f5e2005986 */ /* 0x0005e2000c101904 */
[----:B------:R-:W-:-:S03]  /*29a20*/  ISETP.LT.AND P6, PT, R228, c[0x0][0x178], !P0 ;  /* 0x00005e00e4007a0c */ /* 0x000fc600047c1270 */
[----:B------:R4:W-:Y:S01]  /*29a30*/  @P3 STG.E [R166.64], R33 ;  /* 0x00000021a6003986 */ /* 0x0009e2000c101904 */
[----:B------:R-:W-:Y:S01]  /*29a40*/  ISETP.LT.AND P3, PT, R230, c[0x0][0x178], !P1 ;  /* 0x00005e00e6007a0c */ /* 0x000fe20004f61270 */
[----:B---3--:R-:W-:Y:S01]  /*29a50*/  IMAD.WIDE R210, R3, 0x4, R208 ;  /* 0x0000000403d27825 */ /* 0x008fe200078e02d0 */
[----:B------:R-:W-:-:S03]  /*29a60*/  ISETP.LT.AND P1, PT, R228, c[0x0][0x178], !P1 ;  /* 0x00005e00e4007a0c */ /* 0x000fc60004f21270 */
[C---:B-1----:R-:W-:Y:S01]  /*29a70*/  IMAD.WIDE R224, R3.reuse, 0x4, R164 ;  /* 0x0000000403e07825 */ /* 0x042fe200078e02a4 */
[----:B------:R-:W-:Y:S02]  /*29a80*/  IADD3 R3, R3, c[0x0][0x198], RZ ;  /* 0x0000660003037a10 */ /* 0x000fe40007ffe0ff */
[----:B------:R-:W-:Y:S02]  /*29a90*/  ISETP.GE.AND P2, PT, R0, c[0x0][0x17c], PT ;  /* 0x00005f0000007a0c */ /* 0x000fe40003f46270 */
[----:B------:R-:W-:Y:S01]  /*29aa0*/  IADD3 R0, R231, 0x85, RZ ;  /* 0x00000085e7007810 */ /* 0x000fe20007ffe0ff */
[C---:B--2---:R-:W-:Y:S01]  /*29ab0*/  IMAD.WIDE R226, R3.reuse, 0x4, R208 ;  /* 0x0000000403e27825 */ /* 0x044fe200078e02d0 */
[----:B------:R1:W-:Y:S03]  /*29ac0*/  @P4 STG.E [R210.64], R236 ;  /* 0x000000ecd2004986 */ /* 0x0003e6000c101904 */
[C---:B----4-:R-:W-:Y:S01]  /*29ad0*/  IMAD.WIDE R32, R3.reuse, 0x4, R164 ;  /* 0x0000000403207825 */ /* 0x050fe200078e02a4 */
[----:B------:R-:W-:Y:S01]  /*29ae0*/  ISETP.GE.AND P0, PT, R0, c[0x0][0x17c], PT ;  /* 0x00005f0000007a0c */ /* 0x000fe20003f06270 */
[----:B------:R2:W-:Y:S01]  /*29af0*/  @P6 STG.E [R224.64], R28 ;  /* 0x0000001ce0006986 */ /* 0x0005e2000c101904 */
[----:B------:R-:W-:-:S02]  /*29b00*/  IADD3 R229, R3, c[0x0][0x198], RZ ;  /* 0x0000660003e57a10 */ /* 0x000fc40007ffe0ff */
[----:B------:R-:W-:Y:S01]  /*29b10*/  ISETP.LT.AND P4, PT, R230, c[0x0][0x178], !P2 ;  /* 0x00005e00e6007a0c */ /* 0x000fe20005781270 */
[----:B------:R-:W-:Y:S01]  /*29b20*/  @P3 STG.E [R226.64], R237 ;  /* 0x000000ede2003986 */ /* 0x000fe2000c101904 */
[----:B------:R-:W-:-:S03]  /*29b30*/  ISETP.LT.AND P6, PT, R228, c[0x0][0x178], !P2 ;  /* 0x00005e00e4007a0c */ /* 0x000fc600057c1270 */
[----:B------:R3:W-:Y:S01]  /*29b40*/  @P1 STG.E [R32.64], R29 ;  /* 0x0000001d20001986 */ /* 0x0007e2000c101904 */
[----:B------:R-:W-:Y:S01]  /*29b50*/  ISETP.LT.AND P1, PT, R230, c[0x0][0x178], !P0 ;  /* 0x00005e00e6007a0c */ /* 0x000fe20004721270 */
[----:B------:R-:W-:Y:S01]  /*29b60*/  IMAD.WIDE R166, R229, 0x4, R208 ;  /* 0x00000004e5a67825 */ /* 0x000fe200078e02d0 */
[----:B------:R-:W-:Y:S02]  /*29b70*/  ISETP.LT.AND P0, PT, R228, c[0x0][0x178], !P0 ;  /* 0x00005e00e4007a0c */ /* 0x000fe40004701270 */
[----:B------:R-:W-:Y:S01]  /*29b80*/  IADD3 R0, R231, 0x86, RZ ;  /* 0x00000086e7007810 */ /* 0x000fe20007ffe0ff */
[C---:B-1----:R-:W-:Y:S01]  /*29b90*/  IMAD.WIDE R210, R229.reuse, 0x4, R164 ;  /* 0x00000004e5d27825 */ /* 0x042fe200078e02a4 */
[----:B------:R-:W-:Y:S02]  /*29ba0*/  IADD3 R229, R229, c[0x0][0x198], RZ ;  /* 0x00006600e5e57a10 */ /* 0x000fe40007ffe0ff */
[----:B------:R-:W-:Y:S02]  /*29bb0*/  ISETP.GE.AND P5, PT, R0, c[0x0][0x17c], PT ;  /* 0x00005f0000007a0c */ /* 0x000fe40003fa6270 */
[----:B------:R-:W-:Y:S01]  /*29bc0*/  IADD3 R0, R231, 0x87, RZ ;  /* 0x00000087e7007810 */ /* 0x000fe20007ffe0ff */
[C---:B--2---:R-:W-:Y:S01]  /*29bd0*/  IMAD.WIDE R224, R229.reuse, 0x4, R208 ;  /* 0x00000004e5e07825 */ /* 0x044fe200078e02d0 */
[----:B------:R1:W-:Y:S03]  /*29be0*/  @P4 STG.E [R166.64], R216 ;  /* 0x000000d8a6004986 */ /* 0x0003e6000c101904 */
[C---:B---3--:R-:W-:Y:S01]  /*29bf0*/  IMAD.WIDE R28, R229.reuse, 0x4, R164 ;  /* 0x00000004e51c7825 */ /* 0x048fe200078e02a4 */
        /* <DEDUP_REMOVED lines=130> */
[----:B------:R3:W-:Y:S01]  /*2a420*/  @P2 STG.E [R16.64], R239 ;  /* 0x000000ef10002986 */ /* 0x0007e2000c101904 */
[----:B------:R-:W-:-:S03]  /*2a430*/  ISETP.LT.AND P6, PT, R228, c[0x0][0x178], !P1 ;  /* 0x00005e00e4007a0c */ /* 0x000fc60004fc1270 */
[----:B------:R4:W-:Y:S01]  /*2a440*/  @P4 STG.E [R4.64], R31 ;  /* 0x0000001f04004986 */ /* 0x0009e2000c101904 */
[----:B------:R-:W-:Y:S01]  /*2a450*/  ISETP.LT.AND P4, PT, R230, c[0x0][0x178], !P3 ;  /* 0x00005e00e6007a0c */ /* 0x000fe20005f81270 */
[----:B-1----:R-:W-:Y:S01]  /*2a460*/  IMAD.WIDE R8, R21, 0x4, R208 ;  /* 0x0000000415087825 */ /* 0x002fe200078e02d0 */
[----:B------:R-:W-:Y:S02]  /*2a470*/  ISETP.LT.AND P3, PT, R228, c[0x0][0x178], !P3 ;  /* 0x00005e00e4007a0c */ /* 0x000fe40005f61270 */
[----:B------:R-:W-:Y:S01]  /*2a480*/  IADD3 R0, R231, 0x96, RZ ;  /* 0x00000096e7007810 */ /* 0x000fe20007ffe0ff */
[C---:B--2---:R-:W-:Y:S01]  /*2a490*/  IMAD.WIDE R12, R21.reuse, 0x4, R164 ;  /* 0x00000004150c7825 */ /* 0x044fe200078e02a4 */
[----:B------:R-:W-:Y:S02]  /*2a4a0*/  IADD3 R21, R21, c[0x0][0x198], RZ ;  /* 0x0000660015157a10 */ /* 0x000fe40007ffe0ff */
[----:B------:R-:W-:Y:S02]  /*2a4b0*/  ISETP.GE.AND P0, PT, R0, c[0x0][0x17c], PT ;  /* 0x00005f0000007a0c */ /* 0x000fe40003f06270 */
[----:B------:R-:W-:Y:S01]  /*2a4c0*/  IADD3 R0, R231, 0x97, RZ ;  /* 0x00000097e7007810 */ /* 0x000fe20007ffe0ff */
[C---:B---3--:R-:W-:Y:S01]  /*2a4d0*/  IMAD.WIDE R16, R21.reuse, 0x4, R208 ;  /* 0x0000000415107825 */ /* 0x048fe200078e02d0 */
[----:B------:R1:W-:Y:S03]  /*2a4e0*/  @P5 STG.E [R8.64], R218 ;  /* 0x000000da08005986 */ /* 0x0003e6000c101904 */
[C---:B----4-:R-:W-:Y:S01]  /*2a4f0*/  IMAD.WIDE R4, R21.reuse, 0x4, R164 ;  /* 0x0000000415047825 */ /* 0x050fe200078e02a4 */
        /* <DEDUP_REMOVED lines=87> */
[C---:B------:R-:W-:Y:S01]  /*2aa70*/  IMAD.WIDE R14, R3.reuse, 0x4, R208 ;  /* 0x00000004030e7825 */ /* 0x040fe200078e02d0 */
        /* <DEDUP_REMOVED lines=13> */
[C---:B------:R-:W-:Y:S01]  /*2ab50*/  IMAD.WIDE R10, R17.reuse, 0x4, R164 ;  /* 0x00000004110a7825 */ /* 0x040fe200078e02a4 */
        /* <DEDUP_REMOVED lines=509> */
[----:B----4-:R-:W-:Y:S01]  /*2cb30*/  IMAD.WIDE R4, R13, 0x4, R164 ;  /* 0x000000040d047825 */ /* 0x010fe200078e02a4 */
[----:B------:R-:W-:Y:S01]  /*2cb40*/  ISETP.GE.AND P3, PT, R0, c[0x0][0x17c], PT ;  /* 0x00005f0000007a0c */ /* 0x000fe20003f66270 */
[----:B------:R2:W-:Y:S01]  /*2cb50*/  @P6 STG.E [R8.64], R146 ;  /* 0x0000009208006986 */ /* 0x0005e2000c101904 */
[----:B------:R-:W-:-:S02]  /*2cb60*/  ISETP.LT.AND P5, PT, R230, c[0x0][0x178], !P1 ;  /* 0x00005e00e6007a0c */ /* 0x000fc40004fa1270 */
[----:B------:R-:W-:Y:S01]  /*2cb70*/  ISETP.LT.AND P6, PT, R228, c[0x0][0x178], !P1 ;  /* 0x00005e00e4007a0c */ /* 0x000fe20004fc1270 */
[----:B------:R3:W-:Y:S01]  /*2cb80*/  @P2 STG.E [R10.64], R115 ;  /* 0x000000730a002986 */ /* 0x0007e2000c101904 */
[----:B------:R-:W-:-:S03]  /*2cb90*/  IADD3 R3, R13, c[0x0][0x198], RZ ;  /* 0x000066000d037a10 */ /* 0x000fc60007ffe0ff */
[----:B------:R-:W-:Y:S01]  /*2cba0*/  @P4 STG.E [R4.64], R147 ;  /* 0x0000009304004986 */ /* 0x000fe2000c101904 */
[----:B------:R-:W-:Y:S02]  /*2cbb0*/  ISETP.LT.AND P4, PT, R230, c[0x0][0x178], !P3 ;  /* 0x00005e00e6007a0c */ /* 0x000fe40005f81270 */
[----:B------:R-:W-:Y:S02]  /*2cbc0*/  ISETP.LT.AND P3, PT, R228, c[0x0][0x178], !P3 ;  /* 0x00005e00e4007a0c */ /* 0x000fe40005f61270 */
[----:B------:R-:W-:Y:S02]  /*2cbd0*/  IADD3 R0, R231, 0xdc, RZ ;  /* 0x000000dce7007810 */ /* 0x000fe40007ffe0ff */
[C---:B------:R-:W-:Y:S01]  /*2cbe0*/  IADD3 R13, R3.reuse, c[0x0][0x198], RZ ;  /* 0x00006600030d7a10 */ /* 0x040fe20007ffe0ff */
[----:B-1----:R-:W-:Y:S01]  /*2cbf0*/  IMAD.WIDE R6, R3, 0x4, R208 ;  /* 0x0000000403067825 */ /* 0x002fe200078e02d0 */
[----:B------:R-:W-:Y:S02]  /*2cc00*/  ISETP.GE.AND P0, PT, R0, c[0x0][0x17c], PT ;  /* 0x00005f0000007a0c */ /* 0x000fe40003f06270 */
[----:B------:R-:W-:Y:S01]  /*2cc10*/  IADD3 R0, R231, 0xdd, RZ ;  /* 0x000000dde7007810 */ /* 0x000fe20007ffe0ff */
[----:B--2---:R-:W-:Y:S01]  /*2cc20*/  IMAD.WIDE R8, R3, 0x4, R164 ;  /* 0x0000000403087825 */ /* 0x004fe200078e02a4 */
[----:B------:R-:W-:-:S03]  /*2cc30*/  IADD3 R17, R13, c[0x0][0x198], RZ ;  /* 0x000066000d117a10 */ /* 0x000fc60007ffe0ff */
[C---:B---3--:R-:W-:Y:S01]  /*2cc40*/  IMAD.WIDE R10, R13.reuse, 0x4, R208 ;  /* 0x000000040d0a7825 */ /* 0x048fe200078e02d0 */
[----:B------:R-:W-:Y:S01]  /*2cc50*/  ISETP.GE.AND P1, PT, R0, c[0x0][0x17c], PT ;  /* 0x00005f0000007a0c */ /* 0x000fe20003f26270 */
[----:B------:R-:W-:Y:S02]  /*2cc60*/  @P5 STG.E [R6.64], R110 ;  /* 0x0000006e06005986 */ /* 0x000fe4000c101904 */
[----:B------:R-:W-:Y:S01]  /*2cc70*/  IMAD.WIDE R12, R13, 0x4, R164 ;  /* 0x000000040d0c7825 */ /* 0x000fe200078e02a4 */
[----:B------:R-:W-:Y:S01]  /*2cc80*/  ISETP.LT.AND P5, PT, R230, c[0x0][0x178], !P0 ;  /* 0x00005e00e6007a0c */ /* 0x000fe200047a1270 */
[----:B------:R1:W-:Y:S01]  /*2cc90*/  @P6 STG.E [R8.64], R142 ;  /* 0x0000008e08006986 */ /* 0x0003e2000c101904 */
[----:B------:R-:W-:-:S03]  /*2cca0*/  ISETP.LT.AND P6, PT, R228, c[0x0][0x178], !P0 ;  /* 0x00005e00e4007a0c */ /* 0x000fc600047c1270 */
[----:B------:R-:W-:Y:S04]  /*2ccb0*/  @P4 STG.E [R10.64], R111 ;  /* 0x0000006f0a004986 */ /* 0x000fe8000c101904 */
[----:B------:R2:W-:Y:S01]  /*2ccc0*/  @P3 STG.E [R12.64], R143 ;  /* 0x0000008f0c003986 */ /* 0x0005e2000c101904 */
[----:B------:R-:W-:Y:S02]  /*2ccd0*/  ISETP.LT.AND P3, PT, R230, c[0x0][0x178], !P1 ;  /* 0x00005e00e6007a0c */ /* 0x000fe40004f61270 */
[----:B------:R-:W-:Y:S01]  /*2cce0*/  ISETP.LT.AND P1, PT, R228, c[0x0][0x178], !P1 ;  /* 0x00005e00e4007a0c */ /* 0x000fe20004f21270 */
[----:B------:R-:W3:Y:S01]  /*2ccf0*/  LDS.128 R4, [R2] ;  /* 0x0000000002047984 */ /* 0x000ee20000000c00 */
[C---:B------:R-:W-:Y:S01]  /*2cd00*/  IADD3 R19, R17.reuse, c[0x0][0x198], RZ ;  /* 0x0000660011137a10 */ /* 0x040fe20007ffe0ff */
[----:B-1----:R-:W-:Y:S01]  /*2cd10*/  IMAD.WIDE R8, R17, 0x4, R208 ;  /* 0x0000000411087825 */ /* 0x002fe200078e02d0 */
[----:B------:R-:W-:-:S02]  /*2cd20*/  IADD3 R0, R231, 0xde, RZ ;  /* 0x000000dee7007810 */ /* 0x000fc40007ffe0ff */
[----:B------:R-:W-:Y:S01]  /*2cd30*/  IADD3 R3, R231, 0xdf, RZ ;  /* 0x000000dfe7037810 */ /* 0x000fe20007ffe0ff */
[----:B------:R-:W-:Y:S01]  /*2cd40*/  IMAD.WIDE R14, R17, 0x4, R164 ;  /* 0x00000004110e7825 */ /* 0x000fe200078e02a4 */
[----:B------:R-:W-:-:S03]  /*2cd50*/  ISETP.GE.AND P2, PT, R0, c[0x0][0x17c], PT ;  /* 0x00005f0000007a0c */ /* 0x000fc60003f46270 */
[----:B------:R-:W-:Y:S01]  /*2cd60*/  IMAD.WIDE R16, R19, 0x4, R208 ;  /* 0x0000000413107825 */ /* 0x000fe200078e02d0 */
[----:B------:R-:W-:Y:S01]  /*2cd70*/  ISETP.GE.AND P0, PT, R3, c[0x0][0x17c], PT ;  /* 0x00005f0003007a0c */ /* 0x000fe20003f06270 */
[----:B------:R-:W-:Y:S02]  /*2cd80*/  @P5 STG.E [R8.64], R106 ;  /* 0x0000006a08005986 */ /* 0x000fe4000c101904 */
[C-C-:B--2---:R-:W-:Y:S01]  /*2cd90*/  IMAD.WIDE R12, R19.reuse, 0x4, R164.reuse ;  /* 0x00000004130c7825 */ /* 0x144fe200078e02a4 */
[----:B------:R-:W-:Y:S01]  /*2cda0*/  IADD3 R21, R19, c[0x0][0x198], RZ ;  /* 0x0000660013157a10 */ /* 0x000fe20007ffe0ff */
[----:B------:R1:W-:Y:S01]  /*2cdb0*/  @P6 STG.E [R14.64], R138 ;  /* 0x0000008a0e006986 */ /* 0x0003e2000c101904 */
[----:B------:R-:W-:Y:S02]  /*2cdc0*/  ISETP.LT.AND P5, PT, R230, c[0x0][0x178], !P2 ;  /* 0x00005e00e6007a0c */ /* 0x000fe400057a1270 */
[----:B------:R-:W-:Y:S01]  /*2cdd0*/  ISETP.LT.AND P6, PT, R228, c[0x0][0x178], !P2 ;  /* 0x00005e00e4007a0c */ /* 0x000fe200057c1270 */
[----:B------:R2:W-:Y:S01]  /*2cde0*/  @P3 STG.E [R16.64], R107 ;  /* 0x0000006b10003986 */ /* 0x0005e2000c101904 */
[----:B------:R-:W-:-:S03]  /*2cdf0*/  IMAD.WIDE R18, R21, 0x4, R164 ;  /* 0x0000000415127825 */ /* 0x000fc600078e02a4 */
[----:B------:R-:W-:Y:S01]  /*2ce00*/  @P1 STG.E [R12.64], R139 ;  /* 0x0000008b0c001986 */ /* 0x000fe2000c101904 */
[----:B------:R-:W-:Y:S02]  /*2ce10*/  ISETP.LT.AND P1, PT, R230, c[0x0][0x178], !P0 ;  /* 0x00005e00e6007a0c */ /* 0x000fe40004721270 */
[----:B------:R-:W-:Y:S01]  /*2ce20*/  ISETP.LT.AND P0, PT, R228, c[0x0][0x178], !P0 ;  /* 0x00005e00e4007a0c */ /* 0x000fe20004701270 */
[C-C-:B-1----:R-:W-:Y:S01]  /*2ce30*/  IMAD.WIDE R14, R21.reuse, 0x4, R208.reuse ;  /* 0x00000004150e7825 */ /* 0x142fe200078e02d0 */
[----:B------:R-:W1:Y:S01]  /*2ce40*/  LDS.128 R8, [R233] ;  /* 0x00000000e9087984 */ /* 0x000e620000000c00 */
[----:B------:R-:W-:Y:S02]  /*2ce50*/  IADD3 R21, R21, c[0x0][0x198], RZ ;  /* 0x0000660015157a10 */ /* 0x000fe40007ffe0ff */
[C---:B------:R-:W-:Y:S02]  /*2ce60*/  IADD3 R0, R231.reuse, 0xe0, RZ ;  /* 0x000000e0e7007810 */ /* 0x040fe40007ffe0ff */
[----:B------:R-:W-:Y:S01]  /*2ce70*/  IADD3 R3, R231, 0xe1, RZ ;  /* 0x000000e1e7037810 */ /* 0x000fe20007ffe0ff */
[C---:B--2---:R-:W-:Y:S01]  /*2ce80*/  IMAD.WIDE R16, R21.reuse, 0x4, R208 ;  /* 0x0000000415107825 */ /* 0x044fe200078e02d0 */
[----:B------:R-:W-:-:S02]  /*2ce90*/  IADD3 R25, R21, c[0x0][0x198], RZ ;  /* 0x0000660015197a10 */ /* 0x000fc40007ffe0ff */
[----:B------:R-:W-:Y:S01]  /*2cea0*/  ISETP.GE.AND P4, PT, R0, c[0x0][0x17c], PT ;  /* 0x00005f0000007a0c */ /* 0x000fe20003f86270 */
[----:B------:R-:W-:Y:S01]  /*2ceb0*/  IMAD.WIDE R20, R21, 0x4, R164 ;  /* 0x0000000415147825 */ /* 0x000fe200078e02a4 */
[----:B------:R-:W-:Y:S01]  /*2cec0*/  ISETP.GE.AND P2, PT, R3, c[0x0][0x17c], PT ;  /* 0x00005f0003007a0c */ /* 0x000fe20003f46270 */
[----:B------:R-:W-:Y:S01]  /*2ced0*/  @P5 STG.E [R14.64], R102 ;  /* 0x000000660e005986 */ /* 0x000fe2000c101904 */
[----:B------:R-:W-:-:S03]  /*2cee0*/  ISETP.LT.AND P5, PT, R230, c[0x0][0x178], !P4 ;  /* 0x00005e00e6007a0c */ /* 0x000fc600067a1270 */
[----:B------:R2:W-:Y:S01]  /*2cef0*/  @P6 STG.E [R18.64], R134 ;  /* 0x0000008612006986 */ /* 0x0005e2000c101904 */
[----:B------:R-:W-:-:S03]  /*2cf00*/  ISETP.LT.AND P6, PT, R228, c[0x0][0x178], !P4 ;  /* 0x00005e00e4007a0c */ /* 0x000fc600067c1270 */
[----:B------:R-:W-:Y:S04]  /*2cf10*/  @P1 STG.E [R16.64], R103 ;  /* 0x0000006710001986 */ /* 0x000fe8000c101904 */
[----:B------:R4:W-:Y:S01]  /*2cf20*/  @P0 STG.E [R20.64], R135 ;  /* 0x0000008714000986 */ /* 0x0009e2000c101904 */
[----:B------:R-:W-:Y:S02]  /*2cf30*/  ISETP.LT.AND P0, PT, R230, c[0x0][0x178], !P2 ;  /* 0x00005e00e6007a0c */ /* 0x000fe40005701270 */
[----:B------:R-:W-:Y:S01]  /*2cf40*/  ISETP.LT.AND P2, PT, R228, c[0x0][0x178], !P2 ;  /* 0x00005e00e4007a0c */ /* 0x000fe20005741270 */
[----:B------:R-:W1:Y:S01]  /*2cf50*/  LDS.128 R12, [R232] ;  /* 0x00000000e80c7984 */ /* 0x000e620000000c00 */
[C---:B------:R-:W-:Y:S01]  /*2cf60*/  IADD3 R27, R25.reuse, c[0x0][0x198], RZ ;  /* 0x00006600191b7a10 */ /* 0x040fe20007ffe0ff */
[----:B--2---:R-:W-:Y:S01]  /*2cf70*/  IMAD.WIDE R18, R25, 0x4, R208 ;  /* 0x0000000419127825 */ /* 0x004fe200078e02d0 */
[----:B------:R-:W-:-:S02]  /*2cf80*/  IADD3 R0, R231, 0xe2, RZ ;  /* 0x000000e2e7007810 */ /* 0x000fc40007ffe0ff */
[----:B------:R-:W-:Y:S01]  /*2cf90*/  IADD3 R3, R231, 0xe3, RZ ;  /* 0x000000e3e7037810 */ /* 0x000fe20007ffe0ff */
[----:B------:R-:W-:Y:S01]  /*2cfa0*/  IMAD.WIDE R22, R25, 0x4, R164 ;  /* 0x0000000419167825 */ /* 0x000fe200078e02a4 */
[----:B------:R-:W-:-:S03]  /*2cfb0*/  ISETP.GE.AND P3, PT, R0, c[0x0][0x17c], PT ;  /* 0x00005f0000007a0c */ /* 0x000fc60003f66270 */
[----:B------:R-:W-:Y:S01]  /*2cfc0*/  IMAD.WIDE R24, R27, 0x4, R208 ;  /* 0x000000041b187825 */ /* 0x000fe200078e02d0 */
[----:B------:R-:W-:Y:S01]  /*2cfd0*/  ISETP.GE.AND P4, PT, R3, c[0x0][0x17c], PT ;  /* 0x00005f0003007a0c */ /* 0x000fe20003f86270 */
[----:B------:R-:W-:Y:S02]  /*2cfe0*/  @P5 STG.E [R18.64], R168 ;  /* 0x000000a812005986 */ /* 0x000fe4000c101904 */
[C-C-:B----4-:R-:W-:Y:S01]  /*2cff0*/  IMAD.WIDE R20, R27.reuse, 0x4, R164.reuse ;  /* 0x000000041b147825 */ /* 0x150fe200078e02a4 */
[----:B------:R-:W-:Y:S01]  /*2d000*/  IADD3 R29, R27, c[0x0][0x198], RZ ;  /* 0x000066001b1d7a10 */ /* 0x000fe20007ffe0ff */
[----:B---3--:R2:W-:Y:S01]  /*2d010*/  @P6 STG.E [R22.64], R4 ;  /* 0x0000000416006986 */ /* 0x0085e2000c101904 */
[----:B------:R-:W-:Y:S02]  /*2d020*/  ISETP.LT.AND P5, PT, R230, c[0x0][0x178], !P3 ;  /* 0x00005e00e6007a0c */ /* 0x000fe40005fa1270 */
[----:B------:R-:W-:Y:S01]  /*2d030*/  ISETP.LT.AND P6, PT, R228, c[0x0][0x178], !P3 ;  /* 0x00005e00e4007a0c */ /* 0x000fe20005fc1270 */
[----:B------:R3:W-:Y:S01]  /*2d040*/  @P0 STG.E [R24.64], R169 ;  /* 0x000000a918000986 */ /* 0x0007e2000c101904 */
[----:B------:R-:W-:-:S03]  /*2d050*/  IMAD.WIDE R26, R29, 0x4, R164 ;  /* 0x000000041d1a7825 */ /* 0x000fc600078e02a4 */
[----:B------:R4:W-:Y:S01]  /*2d060*/  @P2 STG.E [R20.64], R5 ;  /* 0x0000000514002986 */ /* 0x0009e2000c101904 */
[----:B------:R-:W-:Y:S02]  /*2d070*/  ISETP.LT.AND P2, PT, R230, c[0x0][0x178], !P4 ;  /* 0x00005e00e6007a0c */ /* 0x000fe40006741270 */
[----:B------:R-:W-:Y:S01]  /*2d080*/  ISETP.LT.AND P4, PT, R228, c[0x0][0x178], !P4 ;  /* 0x00005e00e4007a0c */ /* 0x000fe20006781270 */
[C-C-:B--2---:R-:W-:Y:S01]  /*2d090*/  IMAD.WIDE R22, R29.reuse, 0x4, R208.reuse ;  /* 0x000000041d167825 */ /* 0x144fe200078e02d0 */
[----:B------:R-:W2:Y:S01]  /*2d0a0*/  LDS.128 R16, [R252] ;  /* 0x00000000fc107984 */ /* 0x000ea20000000c00 */
[----:B------:R-:W-:Y:S02]  /*2d0b0*/  IADD3 R29, R29, c[0x0][0x198], RZ ;  /* 0x000066001d1d7a10 */ /* 0x000fe40007ffe0ff */
[C---:B------:R-:W-:Y:S02]  /*2d0c0*/  IADD3 R0, R231.reuse, 0xe4, RZ ;  /* 0x000000e4e7007810 */ /* 0x040fe40007ffe0ff */
[----:B------:R-:W-:Y:S01]  /*2d0d0*/  IADD3 R3, R231, 0xe5, RZ ;  /* 0x000000e5e7037810 */ /* 0x000fe20007ffe0ff */
[C---:B---3--:R-:W-:Y:S01]  /*2d0e0*/  IMAD.WIDE R24, R29.reuse, 0x4, R208 ;  /* 0x000000041d187825 */ /* 0x048fe200078e02d0 */
[----:B------:R-:W-:Y:S01]  /*2d0f0*/  ISETP.GE.AND P1, PT, R0, c[0x0][0x17c], PT ;  /* 0x00005f0000007a0c */ /* 0x000fe20003f26270 */
[----:B------:R-:W-:Y:S02]  /*2d100*/  @P5 STG.E [R22.64], R176 ;  /* 0x000000b016005986 */ /* 0x000fe4000c101904 */
[----:B----4-:R-:W-:Y:S01]  /*2d110*/  IMAD.WIDE R4, R29, 0x4, R164 ;  /* 0x000000041d047825 */ /* 0x010fe200078e02a4 */
[----:B------:R-:W-:Y:S01]  /*2d120*/  ISETP.GE.AND P3, PT, R3, c[0x0][0x17c], PT ;  /* 0x00005f0003007a0c */ /* 0x000fe20003f66270 */
[----:B-1----:R1:W-:Y:S01]  /*2d130*/  @P6 STG.E [R26.64], R8 ;  /* 0x000000081a006986 */ /* 0x0023e2000c101904 */
[----:B------:R-:W-:-:S02]  /*2d140*/  IADD3 R3, R29, c[0x0][0x198], RZ ;  /* 0x000066001d037a10 */ /* 0x000fc40007ffe0ff */
[----:B------:R-:W-:Y:S01]  /*2d150*/  ISETP.LT.AND P5, PT, R230, c[0x0][0x178], !P1 ;  /* 0x00005e00e6007a0c */ /* 0x000fe20004fa1270 */
[----:B------:R-:W-:Y:S01]  /*2d160*/  @P2 STG.E [R24.64], R177 ;  /* 0x000000b118002986 */ /* 0x000fe2000c101904 */
[----:B------:R-:W-:-:S03]  /*2d170*/  ISETP.LT.AND P6, PT, R228, c[0x0][0x178], !P1 ;  /* 0x00005e00e4007a0c */ /* 0x000fc60004fc1270 */
[----:B------:R3:W-:Y:S01]  /*2d180*/  @P4 STG.E [R4.64], R9 ;  /* 0x0000000904004986 */ /* 0x0007e2000c101904 */
[----:B------:R-:W-:Y:S01]  /*2d190*/  ISETP.LT.AND P4, PT, R230, c[0x0][0x178], !P3 ;  /* 0x00005e00e6007a0c */ /* 0x000fe20005f81270 */
[----:B------:R-:W-:Y:S01]  /*2d1a0*/  IMAD.WIDE R28, R3, 0x4, R164 ;  /* 0x00000004031c7825 */ /* 0x000fe200078e02a4 */
[----:B------:R-:W-:Y:S01]  /*2d1b0*/  ISETP.LT.AND P3, PT, R228, c[0x0][0x178], !P3 ;  /* 0x00005e00e4007a0c */ /* 0x000fe20005f61270 */
[----:B------:R4:W2:Y:S01]  /*2d1c0*/  LDS.128 R20, [R2+0x800] ;  /* 0x0008000002147984 */ /* 0x0008a20000000c00 */
[----:B------:R-:W-:Y:S01]  /*2d1d0*/  IADD3 R0, R231, 0xe6, RZ ;  /* 0x000000e6e7007810 */ /* 0x000fe20007ffe0ff */
[C-C-:B-1----:R-:W-:Y:S01]  /*2d1e0*/  IMAD.WIDE R26, R3.reuse, 0x4, R208.reuse ;  /* 0x00000004031a7825 */ /* 0x142fe200078e02d0 */
[----:B------:R-:W-:Y:S02]  /*2d1f0*/  IADD3 R3, R3, c[0x0][0x198], RZ ;  /* 0x0000660003037a10 */ /* 0x000fe40007ffe0ff */
[----:B------:R-:W-:Y:S02]  /*2d200*/  ISETP.GE.AND P0, PT, R0, c[0x0][0x17c], PT ;  /* 0x00005f0000007a0c */ /* 0x000fe40003f06270 */
[----:B------:R-:W-:Y:S01]  /*2d210*/  IADD3 R0, R231, 0xe7, RZ ;  /* 0x000000e7e7007810 */ /* 0x000fe20007ffe0ff */
[C---:B---3--:R-:W-:Y:S01]  /*2d220*/  IMAD.WIDE R4, R3.reuse, 0x4, R208 ;  /* 0x0000000403047825 */ /* 0x048fe200078e02d0 */
[C---:B------:R-:W-:Y:S01]  /*2d230*/  IADD3 R25, R3.reuse, c[0x0][0x198], RZ ;  /* 0x0000660003197a10 */ /* 0x040fe20007ffe0ff */
[----:B------:R-:W-:Y:S02]  /*2d240*/  @P5 STG.E [R26.64], R184 ;  /* 0x000000b81a005986 */ /* 0x000fe4000c101904 */
[----:B----4-:R-:W-:Y:S01]  /*2d250*/  IMAD.WIDE R2, R3, 0x4, R164 ;  /* 0x0000000403027825 */ /* 0x010fe200078e02a4 */
[----:B------:R-:W-:Y:S01]  /*2d260*/  ISETP.GE.AND P1, PT, R0, c[0x0][0x17c], PT ;  /* 0x00005f0000007a0c */ /* 0x000fe20003f26270 */
[----:B------:R1:W-:Y:S01]  /*2d270*/  @P6 STG.E [R28.64], R12 ;  /* 0x0000000c1c006986 */ /* 0x0003e2000c101904 */
[----:B------:R-:W-:-:S02]  /*2d280*/  ISETP.LT.AND P5, PT, R230, c[0x0][0x178], !P0 ;  /* 0x00005e00e6007a0c */ /* 0x000fc400047a1270 */
[----:B------:R-:W-:Y:S01]  /*2d290*/  ISETP.LT.AND P0, PT, R228, c[0x0][0x178], !P0 ;  /* 0x00005e00e4007a0c */ /* 0x000fe20004701270 */
[----:B------:R3:W-:Y:S01]  /*2d2a0*/  @P4 STG.E [R4.64], R185 ;  /* 0x000000b904004986 */ /* 0x0007e2000c101904 */
[C---:B------:R-:W-:Y:S01]  /*2d2b0*/  IMAD.WIDE R8, R25.reuse, 0x4, R208 ;  /* 0x0000000419087825 */ /* 0x040fe200078e02d0 */
[C---:B------:R-:W-:Y:S02]  /*2d2c0*/  IADD3 R31, R25.reuse, c[0x0][0x198], RZ ;  /* 0x00006600191f7a10 */ /* 0x040fe40007ffe0ff */
[----:B------:R4:W-:Y:S01]  /*2d2d0*/  @P3 STG.E [R2.64], R13 ;  /* 0x0000000d02003986 */ /* 0x0009e2000c101904 */
[----:B------:R-:W-:Y:S02]  /*2d2e0*/  ISETP.LT.AND P3, PT, R230, c[0x0][0x178], !P1 ;  /* 0x00005e00e6007a0c */ /* 0x000fe40004f61270 */
[----:B------:R-:W-:Y:S01]  /*2d2f0*/  ISETP.LT.AND P1, PT, R228, c[0x0][0x178], !P1 ;  /* 0x00005e00e4007a0c */ /* 0x000fe20004f21270 */
[----:B-1----:R-:W-:Y:S01]  /*2d300*/  IMAD.WIDE R28, R25, 0x4, R164 ;  /* 0x00000004191c7825 */ /* 0x002fe200078e02a4 */
[----:B------:R-:W-:Y:S01]  /*2d310*/  IADD3 R0, R231, 0xe8, RZ ;  /* 0x000000e8e7007810 */ /* 0x000fe20007ffe0ff */
[----:B------:R-:W1:Y:S03]  /*2d320*/  LDS.128 R24, [R233+0x800] ;  /* 0x00080000e9187984 */ /* 0x000e660000000c00 */
[----:B------:R-:W-:Y:S01]  /*2d330*/  ISETP.GE.AND P2, PT, R0, c[0x0][0x17c], PT ;  /* 0x00005f0000007a0c */ /* 0x000fe20003f46270 */
[----:B---3--:R-:W-:Y:S01]  /*2d340*/  IMAD.WIDE R4, R31, 0x4, R208 ;  /* 0x000000041f047825 */ /* 0x008fe200078e02d0 */
[----:B------:R-:W-:Y:S01]  /*2d350*/  IADD3 R0, R231, 0xe9, RZ ;  /* 0x000000e9e7007810 */ /* 0x000fe20007ffe0ff */
[----:B------:R3:W-:Y:S02]  /*2d360*/  @P5 STG.E [R8.64], R192 ;  /* 0x000000c008005986 */ /* 0x0007e4000c101904 */
[C---:B----4-:R-:W-:Y:S01]  /*2d370*/  IMAD.WIDE R2, R31.reuse, 0x4, R164 ;  /* 0x000000041f027825 */ /* 0x050fe200078e02a4 */
[----:B------:R-:W-:Y:S01]  /*2d380*/  ISETP.GE.AND P6, PT, R0, c[0x0][0x17c], PT ;  /* 0x00005f0000007a0c */ /* 0x000fe20003fc6270 */
[----:B--2---:R-:W-:Y:S01]  /*2d390*/  @P0 STG.E [R28.64], R16 ;  /* 0x000000101c000986 */ /* 0x004fe2000c101904 */
[----:B------:R-:W-:-:S02]  /*2d3a0*/  IADD3 R33, R31, c[0x0][0x198], RZ ;  /* 0x000066001f217a10 */ /* 0x000fc40007ffe0ff */
[----:B------:R-:W-:Y:S01]  /*2d3b0*/  ISETP.LT.AND P5, PT, R230, c[0x0][0x178], !P2 ;  /* 0x00005e00e6007a0c */ /* 0x000fe200057a1270 */
[----:B------:R2:W-:Y:S01]  /*2d3c0*/  @P3 STG.E [R4.64], R193 ;  /* 0x000000c104003986 */ /* 0x0005e2000c101904 */
[----:B------:R-:W-:-:S03]  /*2d3d0*/  ISETP.LT.AND P2, PT, R228, c[0x0][0x178], !P2 ;  /* 0x00005e00e4007a0c */ /* 0x000fc60005741270 */
[----:B------:R4:W-:Y:S01]  /*2d3e0*/  @P1 STG.E [R2.64], R17 ;  /* 0x0000001102001986 */ /* 0x0009e2000c101904 */
[----:B------:R-:W-:Y:S01]  /*2d3f0*/  ISETP.LT.AND P1, PT, R230, c[0x0][0x178], !P6 ;  /* 0x00005e00e6007a0c */ /* 0x000fe20007721270 */
[----:B---3--:R-:W-:Y:S01]  /*2d400*/  IMAD.WIDE R8, R33, 0x4, R208 ;  /* 0x0000000421087825 */ /* 0x008fe200078e02d0 */
[----:B------:R-:W-:Y:S01]  /*2d410*/  ISETP.LT.AND P6, PT, R228, c[0x0][0x178], !P6 ;  /* 0x00005e00e4007a0c */ /* 0x000fe200077c1270 */
[----:B------:R-:W3:Y:S01]  /*2d420*/  LDS.128 R28, [R232+0x800] ;  /* 0x00080000e81c7984 */ /* 0x000ee20000000c00 */
[----:B------:R-:W-:Y:S01]  /*2d430*/  IADD3 R0, R231, 0xea, RZ ;  /* 0x000000eae7007810 */ /* 0x000fe20007ffe0ff */
[C---:B------:R-:W-:Y:S01]  /*2d440*/  IMAD.WIDE R12, R33.reuse, 0x4, R164 ;  /* 0x00000004210c7825 */ /* 0x040fe200078e02a4 */
[----:B------:R-:W-:Y:S02]  /*2d450*/  IADD3 R33, R33, c[0x0][0x198], RZ ;  /* 0x0000660021217a10 */ /* 0x000fe40007ffe0ff */
[----:B------:R-:W-:Y:S02]  /*2d460*/  ISETP.GE.AND P4, PT, R0, c[0x0][0x17c], PT ;  /* 0x00005f0000007a0c */ /* 0x000fe40003f86270 */
[----:B------:R-:W-:Y:S01]  /*2d470*/  IADD3 R0, R231, 0xeb, RZ ;  /* 0x000000ebe7007810 */ /* 0x000fe20007ffe0ff */
[C---:B--2---:R-:W-:Y:S01]  /*2d480*/  IMAD.WIDE R4, R33.reuse, 0x4, R208 ;  /* 0x0000000421047825 */ /* 0x044fe200078e02d0 */
[----:B------:R2:W-:Y:S03]  /*2d490*/  @P5 STG.E [R8.64], R172 ;  /* 0x000000ac08005986 */ /* 0x0005e6000c101904 */
[----:B----4-:R-:W-:Y:S01]  /*2d4a0*/  IMAD.WIDE R2, R33, 0x4, R164 ;  /* 0x0000000421027825 */ /* 0x010fe200078e02a4 */
[----:B------:R-:W-:Y:S01]  /*2d4b0*/  ISETP.GE.AND P0, PT, R0, c[0x0][0x17c], PT ;  /* 0x00005f0000007a0c */ /* 0x000fe20003f06270 */
[----:B------:R4:W-:Y:S01]  /*2d4c0*/  @P2 STG.E [R12.64], R20 ;  /* 0x000000140c002986 */ /* 0x0009e2000c101904 */
[----:B------:R-:W-:-:S02]  /*2d4d0*/  ISETP.LT.AND P5, PT, R230, c[0x0][0x178], !P4 ;  /* 0x00005e00e6007a0c */ /* 0x000fc400067a1270 */
[----:B------:R-:W-:Y:S01]  /*2d4e0*/  IADD3 R17, R33, c[0x0][0x198], RZ ;  /* 0x0000660021117a10 */ /* 0x000fe20007ffe0ff */
[----:B------:R1:W-:Y:S01]  /*2d4f0*/  @P1 STG.E [R4.64], R173 ;  /* 0x000000ad04001986 */ /* 0x0003e2000c101904 */
[----:B------:R-:W-:-:S03]  /*2d500*/  ISETP.LT.AND P4, PT, R228, c[0x0][0x178], !P4 ;  /* 0x00005e00e4007a0c */ /* 0x000fc60006781270 */
[----:B------:R1:W-:Y:S01]  /*2d510*/  @P6 STG.E [R2.64], R21 ;  /* 0x0000001502006986 */ /* 0x0003e2000c101904 */
[----:B------:R-:W-:Y:S02]  /*2d520*/  ISETP.LT.AND P6, PT, R230, c[0x0][0x178], !P0 ;  /* 0x00005e00e6007a0c */ /* 0x000fe400047c1270 */
[----:B------:R-:W-:Y:S01]  /*2d530*/  IADD3 R0, R231, 0xec, RZ ;  /* 0x000000ece7007810 */ /* 0x000fe20007ffe0ff */
[----:B------:R-:W3:Y:S01]  /*2d540*/  LDS.128 R32, [R252+0x800] ;  /* 0x00080000fc207984 */ /* 0x000ee20000000c00 */
[C---:B------:R-:W-:Y:S01]  /*2d550*/  IADD3 R37, R17.reuse, c[0x0][0x198], RZ ;  /* 0x0000660011257a10 */ /* 0x040fe20007ffe0ff */
[----:B--2---:R-:W-:Y:S01]  /*2d560*/  IMAD.WIDE R8, R17, 0x4, R208 ;  /* 0x0000000411087825 */ /* 0x004fe200078e02d0 */
[----:B------:R-:W-:Y:S02]  /*2d570*/  ISETP.GE.AND P3, PT, R0, c[0x0][0x17c], PT ;  /* 0x00005f0000007a0c */ /* 0x000fe40003f66270 */
[----:B------:R-:W-:Y:S01]  /*2d580*/  IADD3 R0, R231, 0xed, RZ ;  /* 0x000000ede7007810 */ /* 0x000fe20007ffe0ff */
[----:B----4-:R-:W-:Y:S01]  /*2d590*/  IMAD.WIDE R12, R17, 0x4, R164 ;  /* 0x00000004110c7825 */ /* 0x010fe200078e02a4 */
[----:B------:R-:W-:-:S03]  /*2d5a0*/  ISETP.LT.AND P0, PT, R228, c[0x0][0x178], !P0 ;  /* 0x00005e00e4007a0c */ /* 0x000fc60004701270 */
[C---:B-1----:R-:W-:Y:S01]  /*2d5b0*/  IMAD.WIDE R4, R37.reuse, 0x4, R208 ;  /* 0x0000000425047825 */ /* 0x042fe200078e02d0 */
[----:B------:R-:W-:Y:S01]  /*2d5c0*/  ISETP.GE.AND P2, PT, R0, c[0x0][0x17c], PT ;  /* 0x00005f0000007a0c */ /* 0x000fe20003f46270 */
[----:B------:R1:W-:Y:S01]  /*2d5d0*/  @P5 STG.E [R8.64], R180 ;  /* 0x000000b408005986 */ /* 0x0003e2000c101904 */
[----:B------:R-:W-:Y:S01]  /*2d5e0*/  ISETP.LT.AND P5, PT, R230, c[0x0][0x178], !P3 ;  /* 0x00005e00e6007a0c */ /* 0x000fe20005fa1270 */
[C---:B------:R-:W-:Y:S01]  /*2d5f0*/  IMAD.WIDE R16, R37.reuse, 0x4, R164 ;  /* 0x0000000425107825 */ /* 0x040fe200078e02a4 */
[----:B------:R-:W-:Y:S01]  /*2d600*/  IADD3 R37, R37, c[0x0][0x198], RZ ;  /* 0x0000660025257a10 */ /* 0x000fe20007ffe0ff */
[----:B------:R-:W-:Y:S01]  /*2d610*/  @P4 STG.E [R12.64], R24 ;  /* 0x000000180c004986 */ /* 0x000fe2000c101904 */
[----:B------:R-:W-:-:S03]  /*2d620*/  ISETP.LT.AND P3, PT, R228, c[0x0][0x178], !P3 ;  /* 0x00005e00e4007a0c */ /* 0x000fc60005f61270 */
[----:B------:R2:W-:Y:S01]  /*2d630*/  @P6 STG.E [R4.64], R181 ;  /* 0x000000b504006986 */ /* 0x0005e2000c101904 */
[----:B------:R-:W-:Y:S02]  /*2d640*/  ISETP.LT.AND P6, PT, R230, c[0x0][0x178], !P2 ;  /* 0x00005e00e6007a0c */ /* 0x000fe400057c1270 */
[----:B------:R-:W-:Y:S02]  /*2d650*/  IADD3 R0, R231, 0xee, RZ ;  /* 0x000000eee7007810 */ /* 0x000fe40007ffe0ff */
[C---:B------:R-:W-:Y:S01]  /*2d660*/  IADD3 R21, R37.reuse, c[0x0][0x198], RZ ;  /* 0x0000660025157a10 */ /* 0x040fe20007ffe0ff */
[----:B------:R-:W-:Y:S01]  /*2d670*/  IMAD.WIDE R2, R37, 0x4, R208 ;  /* 0x0000000425027825 */ /* 0x000fe200078e02d0 */
[----:B------:R-:W-:Y:S02]  /*2d680*/  ISETP.GE.AND P1, PT, R0, c[0x0][0x17c], PT ;  /* 0x00005f0000007a0c */ /* 0x000fe40003f26270 */
[----:B------:R-:W-:Y:S01]  /*2d690*/  IADD3 R0, R231, 0xef, RZ ;  /* 0x000000efe7007810 */ /* 0x000fe20007ffe0ff */
[----:B-1----:R-:W-:Y:S01]  /*2d6a0*/  IMAD.WIDE R8, R37, 0x4, R164 ;  /* 0x0000000425087825 */ /* 0x002fe200078e02a4 */
[----:B------:R-:W-:Y:S01]  /*2d6b0*/  ISETP.LT.AND P2, PT, R228, c[0x0][0x178], !P2 ;  /* 0x00005e00e4007a0c */ /* 0x000fe20005741270 */
[----:B------:R1:W-:Y:S02]  /*2d6c0*/  @P0 STG.E [R16.64], R25 ;  /* 0x0000001910000986 */ /* 0x0003e4000c101904 */
[C---:B--2---:R-:W-:Y:S01]  /*2d6d0*/  IMAD.WIDE R4, R21.reuse, 0x4, R208 ;  /* 0x0000000415047825 */ /* 0x044fe200078e02d0 */
[----:B------:R-:W-:Y:S01]  /*2d6e0*/  ISETP.GE.AND P4, PT, R0, c[0x0][0x17c], PT ;  /* 0x00005f0000007a0c */ /* 0x000fe20003f86270 */
[----:B------:R2:W-:Y:S01]  /*2d6f0*/  @P5 STG.E [R2.64], R188 ;  /* 0x000000bc02005986 */ /* 0x0005e2000c101904 */
[----:B------:R-:W-:Y:S01]  /*2d700*/  ISETP.LT.AND P5, PT, R230, c[0x0][0x178], !P1 ;  /* 0x00005e00e6007a0c */ /* 0x000fe20004fa1270 */
[C---:B------:R-:W-:Y:S01]  /*2d710*/  IMAD.WIDE R12, R21.reuse, 0x4, R164 ;  /* 0x00000004150c7825 */ /* 0x040fe200078e02a4 */
[----:B------:R-:W-:Y:S01]  /*2d720*/  IADD3 R21, R21, c[0x0][0x198], RZ ;  /* 0x0000660015157a10 */ /* 0x000fe20007ffe0ff */
[----:B---3--:R3:W-:Y:S01]  /*2d730*/  @P3 STG.E [R8.64], R28 ;  /* 0x0000001c08003986 */ /* 0x0087e2000c101904 */
[----:B------:R-:W-:-:S03]  /*2d740*/  ISETP.LT.AND P1, PT, R228, c[0x0][0x178], !P1 ;  /* 0x00005e00e4007a0c */ /* 0x000fc60004f21270 */
[----:B------:R4:W-:Y:S01]  /*2d750*/  @P6 STG.E [R4.64], R189 ;  /* 0x000000bd04006986 */ /* 0x0009e2000c101904 */
[----:B------:R-:W-:Y:S02]  /*2d760*/  ISETP.LT.AND P6, PT, R230, c[0x0][0x178], !P4 ;  /* 0x00005e00e6007a0c */ /* 0x000fe400067c1270 */
[----:B------:R-:W-:Y:S02]  /*2d770*/  ISETP.LT.AND P4, PT, R228, c[0x0][0x178], !P4 ;  /* 0x00005e00e4007a0c */ /* 0x000fe40006781270 */
[----:B------:R-:W-:Y:S02]  /*2d780*/  IADD3 R0, R231, 0xf0, RZ ;  /* 0x000000f0e7007810 */ /* 0x000fe40007ffe0ff */
[C---:B-1----:R-:W-:Y:S01]  /*2d790*/  IADD3 R17, R21.reuse, c[0x0][0x198], RZ ;  /* 0x0000660015117a10 */ /* 0x042fe20007ffe0ff */
[----:B--2---:R-:W-:Y:S01]  /*2d7a0*/  IMAD.WIDE R2, R21, 0x4, R208 ;  /* 0x0000000415027825 */ /* 0x004fe200078e02d0 */
[----:B------:R-:W-:Y:S01]  /*2d7b0*/  ISETP.GE.AND P0, PT, R0, c[0x0][0x17c], PT ;  /* 0x00005f0000007a0c */ /* 0x000fe20003f06270 */
[----:B------:R1:W-:Y:S01]  /*2d7c0*/  @P2 STG.E [R12.64], R29 ;  /* 0x0000001d0c002986 */ /* 0x0003e2000c101904 */
[----:B------:R-:W-:Y:S01]  /*2d7d0*/  IADD3 R0, R231, 0xf1, RZ ;  /* 0x000000f1e7007810 */ /* 0x000fe20007ffe0ff */
[----:B---3--:R-:W-:-:S04]  /*2d7e0*/  IMAD.WIDE R8, R21, 0x4, R164 ;  /* 0x0000000415087825 */ /* 0x008fc800078e02a4 */
[C---:B----4-:R-:W-:Y:S01]  /*2d7f0*/  IMAD.WIDE R4, R17.reuse, 0x4, R208 ;  /* 0x0000000411047825 */ /* 0x050fe200078e02d0 */
[----:B------:R-:W-:Y:S01]  /*2d800*/  ISETP.GE.AND P3, PT, R0, c[0x0][0x17c], PT ;  /* 0x00005f0000007a0c */ /* 0x000fe20003f66270 */
[----:B------:R2:W-:Y:S01]  /*2d810*/  @P5 STG.E [R2.64], R196 ;  /* 0x000000c402005986 */ /* 0x0005e2000c101904 */
[----:B------:R-:W-:Y:S01]  /*2d820*/  ISETP.LT.AND P5, PT, R230, c[0x0][0x178], !P0 ;  /* 0x00005e00e6007a0c */ /* 0x000fe200047a1270 */
[C---:B-1----:R-:W-:Y:S02]  /*2d830*/  IMAD.WIDE R12, R17.reuse, 0x4, R164 ;  /* 0x00000004110c7825 */ /* 0x042fe400078e02a4 */
[----:B------:R1:W-:Y:S01]  /*2d840*/  @P1 STG.E [R8.64], R32 ;  /* 0x0000002008001986 */ /* 0x0003e2000c101904 */
[----:B------:R-:W-:Y:S02]  /*2d850*/  IADD3 R17, R17, c[0x0][0x198], RZ ;  /* 0x0000660011117a10 */ /* 0x000fe40007ffe0ff */
[----:B------:R-:W-:Y:S01]  /*2d860*/  ISETP.LT.AND P0, PT, R228, c[0x0][0x178], !P0 ;  /* 0x00005e00e4007a0c */ /* 0x000fe20004701270 */
[----:B------:R3:W-:Y:S01]  /*2d870*/  @P6 STG.E [R4.64], R197 ;  /* 0x000000c504006986 */ /* 0x0007e2000c101904 */
[----:B------:R-:W-:-:S03]  /*2d880*/  IADD3 R0, R231, 0xf2, RZ ;  /* 0x000000f2e7007810 */ /* 0x000fc60007ffe0ff */
[----:B------:R4:W-:Y:S01]  /*2d890*/  @P4 STG.E [R12.64], R33 ;  /* 0x000000210c004986 */ /* 0x0009e2000c101904 */
[----:B------:R-:W-:Y:S02]  /*2d8a0*/  ISETP.LT.AND P4, PT, R230, c[0x0][0x178], !P3 ;  /* 0x00005e00e6007a0c */ /* 0x000fe40005f81270 */
[----:B------:R-:W-:Y:S02]  /*2d8b0*/  ISETP.LT.AND P6, PT, R228, c[0x0][0x178], !P3 ;  /* 0x00005e00e4007a0c */ /* 0x000fe40005fc1270 */
[C---:B------:R-:W-:Y:S01]  /*2d8c0*/  IADD3 R21, R17.reuse, c[0x0][0x198], RZ ;  /* 0x0000660011157a10 */ /* 0x040fe20007ffe0ff */
[----:B--2---:R-:W-:Y:S01]  /*2d8d0*/  IMAD.WIDE R2, R17, 0x4, R208 ;  /* 0x0000000411027825 */ /* 0x004fe200078e02d0 */
[----:B------:R-:W-:Y:S02]  /*2d8e0*/  ISETP.GE.AND P2, PT, R0, c[0x0][0x17c], PT ;  /* 0x00005f0000007a0c */ /* 0x000fe40003f46270 */
[----:B------:R-:W-:Y:S01]  /*2d8f0*/  IADD3 R0, R231, 0xf3, RZ ;  /* 0x000000f3e7007810 */ /* 0x000fe20007ffe0ff */
[----:B-1----:R-:W-:Y:S01]  /*2d900*/  IMAD.WIDE R8, R17, 0x4, R164 ;  /* 0x0000000411087825 */ /* 0x002fe200078e02a4 */
[----:B------:R1:W-:Y:S03]  /*2d910*/  @P5 STG.E [R2.64], R170 ;  /* 0x000000aa02005986 */ /* 0x0003e6000c101904 */
[C---:B---3--:R-:W-:Y:S01]  /*2d920*/  IMAD.WIDE R4, R21.reuse, 0x4, R208 ;  /* 0x0000000415047825 */ /* 0x048fe200078e02d0 */
[----:B------:R-:W-:Y:S01]  /*2d930*/  ISETP.GE.AND P1, PT, R0, c[0x0][0x17c], PT ;  /* 0x00005f0000007a0c */ /* 0x000fe20003f26270 */
[----:B------:R2:W-:Y:S01]  /*2d940*/  @P0 STG.E [R8.64], R6 ;  /* 0x0000000608000986 */ /* 0x0005e2000c101904 */
[----:B------:R-:W-:Y:S01]  /*2d950*/  ISETP.LT.AND P5, PT, R230, c[0x0][0x178], !P2 ;  /* 0x00005e00e6007a0c */ /* 0x000fe200057a1270 */
[C---:B----4-:R-:W-:Y:S01]  /*2d960*/  IMAD.WIDE R12, R21.reuse, 0x4, R164 ;  /* 0x00000004150c7825 */ /* 0x050fe200078e02a4 */
[----:B------:R-:W-:Y:S01]  /*2d970*/  IADD3 R21, R21, c[0x0][0x198], RZ ;  /* 0x0000660015157a10 */ /* 0x000fe20007ffe0ff */
[----:B------:R3:W-:Y:S01]  /*2d980*/  @P4 STG.E [R4.64], R171 ;  /* 0x000000ab04004986 */ /* 0x0007e2000c101904 */
[----:B------:R-:W-:-:S02]  /*2d990*/  ISETP.LT.AND P2, PT, R228, c[0x0][0x178], !P2 ;  /* 0x00005e00e4007a0c */ /* 0x000fc40005741270 */
[----:B------:R-:W-:Y:S01]  /*2d9a0*/  ISETP.LT.AND P4, PT, R230, c[0x0][0x178], !P1 ;  /* 0x00005e00e6007a0c */ /* 0x000fe20004f81270 */
[----:B------:R4:W-:Y:S01]  /*2d9b0*/  @P6 STG.E [R12.64], R7 ;  /* 0x000000070c006986 */ /* 0x0009e2000c101904 */
[----:B------:R-:W-:Y:S02]  /*2d9c0*/  IADD3 R0, R231, 0xf4, RZ ;  /* 0x000000f4e7007810 */ /* 0x000fe40007ffe0ff */
[----:B------:R-:W-:Y:S02]  /*2d9d0*/  ISETP.LT.AND P6, PT, R228, c[0x0][0x178], !P1 ;  /* 0x00005e00e4007a0c */ /* 0x000fe40004fc1270 */
[C---:B------:R-:W-:Y:S01]  /*2d9e0*/  IADD3 R17, R21.reuse, c[0x0][0x198], RZ ;  /* 0x0000660015117a10 */ /* 0x040fe20007ffe0ff */
[----:B-1----:R-:W-:Y:S01]  /*2d9f0*/  IMAD.WIDE R2, R21, 0x4, R208 ;  /* 0x0000000415027825 */ /* 0x002fe200078e02d0 */
[----:B------:R-:W-:Y:S02]  /*2da00*/  ISETP.GE.AND P3, PT, R0, c[0x0][0x17c], PT ;  /* 0x00005f0000007a0c */ /* 0x000fe40003f66270 */
[----:B------:R-:W-:Y:S01]  /*2da10*/  IADD3 R0, R231, 0xf5, RZ ;  /* 0x000000f5e7007810 */ /* 0x000fe20007ffe0ff */
[----:B--2---:R-:W-:Y:S01]  /*2da20*/  IMAD.WIDE R8, R21, 0x4, R164 ;  /* 0x0000000415087825 */ /* 0x004fe200078e02a4 */
        /* <DEDUP_REMOVED lines=41> */
[----:B----4-:R-:W-:Y:S01]  /*2dcc0*/  IMAD.WIDE R6, R11, 0x4, R164 ;  /* 0x000000040b067825 */ /* 0x010fe200078e02a4 */
[----:B------:R-:W-:Y:S01]  /*2dcd0*/  IADD3 R0, R231, 0xfa, RZ ;  /* 0x000000fae7007810 */ /* 0x000fe20007ffe0ff */
[----:B------:R3:W-:Y:S01]  /*2dce0*/  @P4 STG.E [R4.64], R195 ;  /* 0x000000c304004986 */ /* 0x0007e2000c101904 */
[----:B------:R-:W-:-:S02]  /*2dcf0*/  IADD3 R11, R11, c[0x0][0x198], RZ ;  /* 0x000066000b0b7a10 */ /* 0x000fc40007ffe0ff */
[----:B------:R-:W-:Y:S01]  /*2dd00*/  ISETP.LT.AND P0, PT, R228, c[0x0][0x178], !P0 ;  /* 0x00005e00e4007a0c */ /* 0x000fe20004701270 */
[----:B------:R4:W-:Y:S01]  /*2dd10*/  @P6 STG.E [R6.64], R19 ;  /* 0x0000001306006986 */ /* 0x0009e2000c101904 */
[----:B------:R-:W-:Y:S02]  /*2dd20*/  ISETP.LT.AND P4, PT, R230, c[0x0][0x178], !P3 ;  /* 0x00005e00e6007a0c */ /* 0x000fe40005f81270 */
[----:B------:R-:W-:Y:S02]  /*2dd30*/  ISETP.GE.AND P2, PT, R0, c[0x0][0x17c], PT ;  /* 0x00005f0000007a0c */ /* 0x000fe40003f46270 */
[----:B------:R-:W-:Y:S02]  /*2dd40*/  ISETP.LT.AND P6, PT, R228, c[0x0][0x178], !P3 ;  /* 0x00005e00e4007a0c */ /* 0x000fe40005fc1270 */
[----:B------:R-:W-:Y:S02]  /*2dd50*/  IADD3 R0, R231, 0xfb, RZ ;  /* 0x000000fbe7007810 */ /* 0x000fe40007ffe0ff */
[C---:B------:R-:W-:Y:S01]  /*2dd60*/  IADD3 R13, R11.reuse, c[0x0][0x198], RZ ;  /* 0x000066000b0d7a10 */ /* 0x040fe20007ffe0ff */
[----:B-1----:R-:W-:Y:S01]  /*2dd70*/  IMAD.WIDE R2, R11, 0x4, R208 ;  /* 0x000000040b027825 */ /* 0x002fe200078e02d0 */
[----:B------:R-:W-:-:S02]  /*2dd80*/  ISETP.GE.AND P1, PT, R0, c[0x0][0x17c], PT ;  /* 0x00005f0000007a0c */ /* 0x000fc40003f26270 */
[----:B------:R-:W-:Y:S01]  /*2dd90*/  IADD3 R0, R231, 0xfc, RZ ;  /* 0x000000fce7007810 */ /* 0x000fe20007ffe0ff */
[----:B--2---:R-:W-:Y:S01]  /*2dda0*/  IMAD.WIDE R8, R11, 0x4, R164 ;  /* 0x000000040b087825 */ /* 0x004fe200078e02a4 */
[----:B------:R1:W-:Y:S03]  /*2ddb0*/  @P5 STG.E [R2.64], R174 ;  /* 0x000000ae02005986 */ /* 0x0003e6000c101904 */
[C---:B---3--:R-:W-:Y:S01]  /*2ddc0*/  IMAD.WIDE R4, R13.reuse, 0x4, R208 ;  /* 0x000000040d047825 */ /* 0x048fe200078e02d0 */
[----:B------:R-:W-:Y:S01]  /*2ddd0*/  ISETP.LT.AND P5, PT, R230, c[0x0][0x178], !P2 ;  /* 0x00005e00e6007a0c */ /* 0x000fe200057a1270 */
[----:B------:R-:W-:Y:S02]  /*2dde0*/  @P0 STG.E [R8.64], R22 ;  /* 0x0000001608000986 */ /* 0x000fe4000c101904 */
[C---:B----4-:R-:W-:Y:S01]  /*2ddf0*/  IMAD.WIDE R6, R13.reuse, 0x4, R164 ;  /* 0x000000040d067825 */ /* 0x050fe200078e02a4 */
[----:B------:R-:W-:Y:S01]  /*2de00*/  IADD3 R13, R13, c[0x0][0x198], RZ ;  /* 0x000066000d0d7a10 */ /* 0x000fe20007ffe0ff */
[----:B------:R2:W-:Y:S01]  /*2de10*/  @P4 STG.E [R4.64], R175 ;  /* 0x000000af04004986 */ /* 0x0005e2000c101904 */
[----:B------:R-:W-:-:S02]  /*2de20*/  ISETP.GE.AND P3, PT, R0, c[0x0][0x17c], PT ;  /* 0x00005f0000007a0c */ /* 0x000fc40003f66270 */
[----:B------:R-:W-:Y:S01]  /*2de30*/  ISETP.LT.AND P2, PT, R228, c[0x0][0x178], !P2 ;  /* 0x00005e00e4007a0c */ /* 0x000fe20005741270 */
[----:B------:R3:W-:Y:S01]  /*2de40*/  @P6 STG.E [R6.64], R23 ;  /* 0x0000001706006986 */ /* 0x0007e2000c101904 */
[----:B------:R-:W-:Y:S02]  /*2de50*/  ISETP.LT.AND P4, PT, R230, c[0x0][0x178], !P1 ;  /* 0x00005e00e6007a0c */ /* 0x000fe40004f81270 */
[----:B------:R-:W-:Y:S02]  /*2de60*/  ISETP.LT.AND P1, PT, R228, c[0x0][0x178], !P1 ;  /* 0x00005e00e4007a0c */ /* 0x000fe40004f21270 */
[----:B------:R-:W-:Y:S02]  /*2de70*/  IADD3 R11, R13, c[0x0][0x198], RZ ;  /* 0x000066000d0b7a10 */ /* 0x000fe40007ffe0ff */
[----:B------:R-:W-:Y:S02]  /*2de80*/  IADD3 R0, R231, 0xfd, RZ ;  /* 0x000000fde7007810 */ /* 0x000fe40007ffe0ff */
[----:B------:R-:W-:Y:S01]  /*2de90*/  ISETP.LT.AND P6, PT, R230, c[0x0][0x178], !P3 ;  /* 0x00005e00e6007a0c */ /* 0x000fe20005fc1270 */
[----:B-1----:R-:W-:Y:S01]  /*2dea0*/  IMAD.WIDE R2, R13, 0x4, R208 ;  /* 0x000000040d027825 */ /* 0x002fe200078e02d0 */
[----:B------:R-:W-:-:S02]  /*2deb0*/  IADD3 R15, R11, c[0x0][0x198], RZ ;  /* 0x000066000b0f7a10 */ /* 0x000fc40007ffe0ff */
[----:B------:R-:W-:Y:S01]  /*2dec0*/  ISETP.GE.AND P0, PT, R0, c[0x0][0x17c], PT ;  /* 0x00005f0000007a0c */ /* 0x000fe20003f06270 */
[----:B--2---:R-:W-:Y:S01]  /*2ded0*/  IMAD.WIDE R4, R13, 0x4, R164 ;  /* 0x000000040d047825 */ /* 0x004fe200078e02a4 */
[----:B------:R-:W-:Y:S01]  /*2dee0*/  IADD3 R0, R231, 0xfe, RZ ;  /* 0x000000fee7007810 */ /* 0x000fe20007ffe0ff */
[----:B------:R1:W-:Y:S02]  /*2def0*/  @P5 STG.E [R2.64], R182 ;  /* 0x000000b602005986 */ /* 0x0003e4000c101904 */
[----:B---3--:R-:W-:Y:S01]  /*2df00*/  IMAD.WIDE R6, R11, 0x4, R208 ;  /* 0x000000040b067825 */ /* 0x008fe200078e02d0 */
[----:B------:R-:W-:-:S03]  /*2df10*/  ISETP.GE.AND P5, PT, R0, c[0x0][0x17c], PT ;  /* 0x00005f0000007a0c */ /* 0x000fc60003fa6270 */
[----:B------:R-:W-:Y:S01]  /*2df20*/  IMAD.WIDE R8, R11, 0x4, R164 ;  /* 0x000000040b087825 */ /* 0x000fe200078e02a4 */
[----:B------:R-:W-:Y:S01]  /*2df30*/  IADD3 R0, R231, 0xff, RZ ;  /* 0x000000ffe7007810 */ /* 0x000fe20007ffe0ff */
[----:B------:R2:W-:Y:S02]  /*2df40*/  @P2 STG.E [R4.64], R26 ;  /* 0x0000001a04002986 */ /* 0x0005e4000c101904 */
[C---:B------:R-:W-:Y:S02]  /*2df50*/  IMAD.WIDE R10, R15.reuse, 0x4, R208 ;  /* 0x000000040f0a7825 */ /* 0x040fe400078e02d0 */
[----:B------:R3:W-:Y:S01]  /*2df60*/  @P4 STG.E [R6.64], R183 ;  /* 0x000000b706004986 */ /* 0x0007e2000c101904 */
[----:B------:R-:W-:Y:S02]  /*2df70*/  IADD3 R13, R15, c[0x0][0x198], RZ ;  /* 0x000066000f0d7a10 */ /* 0x000fe40007ffe0ff */
[----:B------:R-:W-:Y:S01]  /*2df80*/  ISETP.LT.AND P3, PT, R228, c[0x0][0x178], !P3 ;  /* 0x00005e00e4007a0c */ /* 0x000fe20005f61270 */
[----:B------:R4:W-:Y:S01]  /*2df90*/  @P1 STG.E [R8.64], R27 ;  /* 0x0000001b08001986 */ /* 0x0009e2000c101904 */
[----:B------:R-:W-:-:S03]  /*2dfa0*/  ISETP.GE.AND P2, PT, R0, c[0x0][0x17c], PT ;  /* 0x00005f0000007a0c */ /* 0x000fc60003f46270 */
[----:B------:R1:W-:Y:S01]  /*2dfb0*/  @P6 STG.E [R10.64], R190 ;  /* 0x000000be0a006986 */ /* 0x0003e2000c101904 */
[----:B------:R-:W-:Y:S02]  /*2dfc0*/  ISETP.LT.AND P6, PT, R230, c[0x0][0x178], !P0 ;  /* 0x00005e00e6007a0c */ /* 0x000fe400047c1270 */
[----:B------:R-:W-:Y:S02]  /*2dfd0*/  ISETP.LT.AND P0, PT, R228, c[0x0][0x178], !P0 ;  /* 0x00005e00e4007a0c */ /* 0x000fe40004701270 */
[----:B------:R-:W-:Y:S02]  /*2dfe0*/  ISETP.LT.AND P4, PT, R230, c[0x0][0x178], !P5 ;  /* 0x00005e00e6007a0c */ /* 0x000fe40006f81270 */
[----:B------:R-:W-:Y:S02]  /*2dff0*/  IADD3 R17, R13, c[0x0][0x198], RZ ;  /* 0x000066000d117a10 */ /* 0x000fe40007ffe0ff */
[----:B------:R-:W-:Y:S02]  /*2e000*/  ISETP.LT.AND P5, PT, R228, c[0x0][0x178], !P5 ;  /* 0x00005e00e4007a0c */ /* 0x000fe40006fa1270 */
[----:B------:R-:W-:Y:S01]  /*2e010*/  ISETP.LT.AND P1, PT, R230, c[0x0][0x178], !P2 ;  /* 0x00005e00e6007a0c */ /* 0x000fe20005721270 */
[----:B-1----:R-:W-:Y:S01]  /*2e020*/  IMAD.WIDE R2, R15, 0x4, R164 ;  /* 0x000000040f027825 */ /* 0x002fe200078e02a4 */
[----:B------:R-:W-:-:S02]  /*2e030*/  ISETP.LT.AND P2, PT, R228, c[0x0][0x178], !P2 ;  /* 0x00005e00e4007a0c */ /* 0x000fc40005741270 */
[----:B------:R-:W-:Y:S01]  /*2e040*/  IADD3 R15, R17, c[0x0][0x198], RZ ;  /* 0x00006600110f7a10 */ /* 0x000fe20007ffe0ff */
[C---:B--2---:R-:W-:Y:S01]  /*2e050*/  IMAD.WIDE R4, R13.reuse, 0x4, R208 ;  /* 0x000000040d047825 */ /* 0x044fe200078e02d0 */
[----:B------:R1:W-:Y:S03]  /*2e060*/  @P3 STG.E [R2.64], R30 ;  /* 0x0000001e02003986 */ /* 0x0003e6000c101904 */
[----:B---3--:R-:W-:Y:S01]  /*2e070*/  IMAD.WIDE R6, R13, 0x4, R164 ;  /* 0x000000040d067825 */ /* 0x008fe200078e02a4 */
[----:B------:R1:W-:Y:S03]  /*2e080*/  @P6 STG.E [R4.64], R191 ;  /* 0x000000bf04006986 */ /* 0x0003e6000c101904 */
[C---:B----4-:R-:W-:Y:S01]  /*2e090*/  IMAD.WIDE R8, R17.reuse, 0x4, R208 ;  /* 0x0000000411087825 */ /* 0x050fe200078e02d0 */
[----:B------:R1:W-:Y:S03]  /*2e0a0*/  @P0 STG.E [R6.64], R31 ;  /* 0x0000001f06000986 */ /* 0x0003e6000c101904 */
[----:B------:R-:W-:Y:S01]  /*2e0b0*/  IMAD.WIDE R10, R17, 0x4, R164 ;  /* 0x00000004110a7825 */ /* 0x000fe200078e02a4 */
[----:B------:R1:W-:Y:S03]  /*2e0c0*/  @P4 STG.E [R8.64], R198 ;  /* 0x000000c608004986 */ /* 0x0003e6000c101904 */
[C---:B------:R-:W-:Y:S01]  /*2e0d0*/  IMAD.WIDE R208, R15.reuse, 0x4, R208 ;  /* 0x000000040fd07825 */ /* 0x040fe200078e02d0 */
[----:B------:R1:W-:Y:S04]  /*2e0e0*/  @P5 STG.E [R10.64], R34 ;  /* 0x000000220a005986 */ /* 0x0003e8000c101904 */
[----:B------:R1:W-:Y:S01]  /*2e0f0*/  @P1 STG.E [R208.64], R199 ;  /* 0x000000c7d0001986 */ /* 0x0003e2000c101904 */
[----:B------:R-:W-:Y:S01]  /*2e100*/  IMAD.WIDE R164, R15, 0x4, R164 ;  /* 0x000000040fa47825 */ /* 0x000fe200078e02a4 */
[----:B------:R-:W-:Y:S06]  /*2e110*/  @!P2 EXIT ;  /* 0x000000000000a94d */ /* 0x000fec0003800000 */
[----:B------:R-:W-:Y:S01]  /*2e120*/  STG.E [R164.64], R35 ;  /* 0x00000023a4007986 */ /* 0x000fe2000c101904 */
[----:B------:R-:W-:Y:S05]  /*2e130*/  EXIT ;  /* 0x000000000000794d */ /* 0x000fea0003800000 */
.L_x_3:
[----:B------:R-:W-:-:S00]  /*2e140*/  BRA `(.L_x_3) ;  /* 0xfffffff000007947 */ /* 0x000fc0000383ffff */
[----:B------:R-:W-:-:S00]  /*2e150*/  NOP ;  /* 0x0000000000007918 */ /* 0x000fc00000000000 */
        /* <DEDUP_REMOVED lines=10> */
.L_x_4:


//--------------------- .nv.shared.matmul_kernel  --------------------------
	.section	.nv.shared.matmul_kernel,"aw",@nobits
	.sectionflags	@""
	.align	16
